	.target	sm_90a

	.elftype	@"ET_EXEC"


//--------------------- .note.nv.tkinfo           --------------------------
	.section	.note.nv.tkinfo,"",@"SHT_NOTE"
	.sectionflags	@"SHF_NOTE_NV_TKINFO"
	.tkinfo
        /*0018*/ 	.word	0x00000002
        /*0030*/ 	.string	""
        /*0030*/ 	.string	"ptxas"
        /*0030*/ 	.string	"Cuda compilation tools, release 13.0, V13.0.88"
        /*0030*/ 	.string	"Build cuda_13.0.r13.0/compiler.36424714_0"
        /*0030*/ 	.string	"-arch sm_90a -m 64 "



//--------------------- .note.nv.cuinfo           --------------------------
	.section	.note.nv.cuinfo,"",@"SHT_NOTE"
	.sectionflags	@"SHF_NOTE_NV_CUINFO"
        /*0018*/ 	.short	0x0002
        /*001a*/ 	.short	0x005a
        /*001c*/ 	.short	0x0082
	.zero		2


//--------------------- .nv.info                  --------------------------
	.section	.nv.info,"",@"SHT_CUDA_INFO"
	.align	4


	//----- nvinfo : EIATTR_REGCOUNT
	.align		4
        /*0000*/ 	.byte	0x04, 0x2f
        /*0002*/ 	.short	(.L_15 - .L_14)
	.align		4
.L_14:
        /*0004*/ 	.word	index@(_ZN7cutlass13device_kernelINS_4gemm6kernel13GemmUniversalINS1_17GroupProblemShapeIN4cute5tupleIJiiiEEEEENS1_10collective13CollectiveMmaINS1_39MainloopSm90ArrayTmaGmmaWarpSpecializedILi6ENS6_IJNS5_1CILi1EEESD_SD_EEENS1_40KernelPtrArrayTmaWarpSpecializedPingpongEEENS6_IJNSC_ILi128EEESH_NSC_ILi64EEEEEENS_10bfloat16_tEPNS6_IJlSD_NSC_ILi0EEEEEESK_SN_NS5_8TiledMMAINS5_8MMA_AtomIJNS5_4SM904GMMA28MMA_64x128x16_F32BF16BF16_SSILNSR_5MajorE0ELST_0ELNSR_7ScaleInE1ELSU_1EEEEEENS5_6LayoutISE_NS6_IJSL_SL_SL_EEEEENS6_IJNS5_10UnderscoreES10_S10_EEEEENS5_13SM90_TMA_LOADENS5_14ComposedLayoutINS5_7SwizzleILi3ELi4ELi3EEENS5_18smem_ptr_flag_bitsILi16EEENSX_INS6_IJNSC_ILi8EEESI_EEENS6_IJSI_SD_EEEEEEEvNS5_8identityES13_S1D_vS1E_EENS_8epilogue10collective18CollectiveEpilogueINS1G_30Sm90PtrArrayTmaWarpSpecializedILi4ELi2ELi16ELb1ELb0ELi2EEEJSJ_NS6_IJSI_NSC_ILi32EEEEEENS_6half_tEPNS6_IJSD_lSL_EEES1N_S1P_NS1G_6fusion15FusionCallbacksIS1K_NS1Q_17LinearCombinationIS1N_fS1N_fLNS_15FloatRoundStyleE2EEESJ_S1M_JEEES13_NS14_IS16_S18_NSX_INS6_IJSI_S19_EEENS6_IJSD_SI_EEEEEEENS5_17SM75_U16x8_LDSM_TENS5_14SM90_TMA_STOREES1Z_NS5_17SM90_U16x8_STSM_TENS5_9Copy_AtomIJNS5_17SM90_U32x4_STSM_NES1N_EEEvEEEvvEEEEvNT_6ParamsE)
        /*0008*/ 	.word	0x000000a8


	//----- nvinfo : EIATTR_FRAME_SIZE
	.align		4
.L_15:
        /*000c*/ 	.byte	0x04, 0x11
        /*000e*/ 	.short	(.L_17 - .L_16)
	.align		4
.L_16:
        /*0010*/ 	.word	index@($__internal_0_$__cuda_sm20_div_u64)
        /*0014*/ 	.word	0x00000000


	//----- nvinfo : EIATTR_FRAME_SIZE
	.align		4
.L_17:
        /*0018*/ 	.byte	0x04, 0x11
        /*001a*/ 	.short	(.L_19 - .L_18)
	.align		4
.L_18:
        /*001c*/ 	.word	index@(_ZN7cutlass13device_kernelINS_4gemm6kernel13GemmUniversalINS1_17GroupProblemShapeIN4cute5tupleIJiiiEEEEENS1_10collective13CollectiveMmaINS1_39MainloopSm90ArrayTmaGmmaWarpSpecializedILi6ENS6_IJNS5_1CILi1EEESD_SD_EEENS1_40KernelPtrArrayTmaWarpSpecializedPingpongEEENS6_IJNSC_ILi128EEESH_NSC_ILi64EEEEEENS_10bfloat16_tEPNS6_IJlSD_NSC_ILi0EEEEEESK_SN_NS5_8TiledMMAINS5_8MMA_AtomIJNS5_4SM904GMMA28MMA_64x128x16_F32BF16BF16_SSILNSR_5MajorE0ELST_0ELNSR_7ScaleInE1ELSU_1EEEEEENS5_6LayoutISE_NS6_IJSL_SL_SL_EEEEENS6_IJNS5_10UnderscoreES10_S10_EEEEENS5_13SM90_TMA_LOADENS5_14ComposedLayoutINS5_7SwizzleILi3ELi4ELi3EEENS5_18smem_ptr_flag_bitsILi16EEENSX_INS6_IJNSC_ILi8EEESI_EEENS6_IJSI_SD_EEEEEEEvNS5_8identityES13_S1D_vS1E_EENS_8epilogue10collective18CollectiveEpilogueINS1G_30Sm90PtrArrayTmaWarpSpecializedILi4ELi2ELi16ELb1ELb0ELi2EEEJSJ_NS6_IJSI_NSC_ILi32EEEEEENS_6half_tEPNS6_IJSD_lSL_EEES1N_S1P_NS1G_6fusion15FusionCallbacksIS1K_NS1Q_17LinearCombinationIS1N_fS1N_fLNS_15FloatRoundStyleE2EEESJ_S1M_JEEES13_NS14_IS16_S18_NSX_INS6_IJSI_S19_EEENS6_IJSD_SI_EEEEEEENS5_17SM75_U16x8_LDSM_TENS5_14SM90_TMA_STOREES1Z_NS5_17SM90_U16x8_STSM_TENS5_9Copy_AtomIJNS5_17SM90_U32x4_STSM_NES1N_EEEvEEEvvEEEEvNT_6ParamsE)
        /*0020*/ 	.word	0x00000000


	//----- nvinfo : EIATTR_MIN_STACK_SIZE
	.align		4
.L_19:
        /*0024*/ 	.byte	0x04, 0x12
        /*0026*/ 	.short	(.L_21 - .L_20)
	.align		4
.L_20:
        /*0028*/ 	.word	index@(_ZN7cutlass13device_kernelINS_4gemm6kernel13GemmUniversalINS1_17GroupProblemShapeIN4cute5tupleIJiiiEEEEENS1_10collective13CollectiveMmaINS1_39MainloopSm90ArrayTmaGmmaWarpSpecializedILi6ENS6_IJNS5_1CILi1EEESD_SD_EEENS1_40KernelPtrArrayTmaWarpSpecializedPingpongEEENS6_IJNSC_ILi128EEESH_NSC_ILi64EEEEEENS_10bfloat16_tEPNS6_IJlSD_NSC_ILi0EEEEEESK_SN_NS5_8TiledMMAINS5_8MMA_AtomIJNS5_4SM904GMMA28MMA_64x128x16_F32BF16BF16_SSILNSR_5MajorE0ELST_0ELNSR_7ScaleInE1ELSU_1EEEEEENS5_6LayoutISE_NS6_IJSL_SL_SL_EEEEENS6_IJNS5_10UnderscoreES10_S10_EEEEENS5_13SM90_TMA_LOADENS5_14ComposedLayoutINS5_7SwizzleILi3ELi4ELi3EEENS5_18smem_ptr_flag_bitsILi16EEENSX_INS6_IJNSC_ILi8EEESI_EEENS6_IJSI_SD_EEEEEEEvNS5_8identityES13_S1D_vS1E_EENS_8epilogue10collective18CollectiveEpilogueINS1G_30Sm90PtrArrayTmaWarpSpecializedILi4ELi2ELi16ELb1ELb0ELi2EEEJSJ_NS6_IJSI_NSC_ILi32EEEEEENS_6half_tEPNS6_IJSD_lSL_EEES1N_S1P_NS1G_6fusion15FusionCallbacksIS1K_NS1Q_17LinearCombinationIS1N_fS1N_fLNS_15FloatRoundStyleE2EEESJ_S1M_JEEES13_NS14_IS16_S18_NSX_INS6_IJSI_S19_EEENS6_IJSD_SI_EEEEEEENS5_17SM75_U16x8_LDSM_TENS5_14SM90_TMA_STOREES1Z_NS5_17SM90_U16x8_STSM_TENS5_9Copy_AtomIJNS5_17SM90_U32x4_STSM_NES1N_EEEvEEEvvEEEEvNT_6ParamsE)
        /*002c*/ 	.word	0x00000000
.L_21:


//--------------------- .nv.compat                --------------------------
	.section	.nv.compat,"",@"SHT_CUDA_COMPAT_INFO"
	.align	4
        /*0000*/ 	.byte	0x02, 0x09, 0x01, 0x00, 0x02, 0x02, 0x04, 0x00, 0x02, 0x05, 0x05, 0x00, 0x03, 0x07, 0x01, 0x01
        /*0010*/ 	.byte	0x02, 0x03, 0x03, 0x00, 0x02, 0x06, 0x01, 0x00, 0x04, 0x0b, 0x08, 0x00, 0x00, 0x00, 0x00, 0x00
        /*0020*/ 	.byte	0x00, 0x00, 0x00, 0x00


//--------------------- .nv.info._ZN7cutlass13device_kernelINS_4gemm6kernel13GemmUniversalINS1_17GroupProblemShapeIN4cute5tupleIJiiiEEEEENS1_10collective13CollectiveMmaINS1_39MainloopSm90ArrayTmaGmmaWarpSpecializedILi6ENS6_IJNS5_1CILi1EEESD_SD_EEENS1_40KernelPtrArrayTmaWarpSpecializedPingpongEEENS6_IJNSC_ILi128EEESH_NSC_ILi64EEEEEENS_10bfloat16_tEPNS6_IJlSD_NSC_ILi0EEEEEESK_SN_NS5_8TiledMMAINS5_8MMA_AtomIJNS5_4SM904GMMA28MMA_64x128x16_F32BF16BF16_SSILNSR_5MajorE0ELST_0ELNSR_7ScaleInE1ELSU_1EEEEEENS5_6LayoutISE_NS6_IJSL_SL_SL_EEEEENS6_IJNS5_10UnderscoreES10_S10_EEEEENS5_13SM90_TMA_LOADENS5_14ComposedLayoutINS5_7SwizzleILi3ELi4ELi3EEENS5_18smem_ptr_flag_bitsILi16EEENSX_INS6_IJNSC_ILi8EEESI_EEENS6_IJSI_SD_EEEEEEEvNS5_8identityES13_S1D_vS1E_EENS_8epilogue10collective18CollectiveEpilogueINS1G_30Sm90PtrArrayTmaWarpSpecializedILi4ELi2ELi16ELb1ELb0ELi2EEEJSJ_NS6_IJSI_NSC_ILi32EEEEEENS_6half_tEPNS6_IJSD_lSL_EEES1N_S1P_NS1G_6fusion15FusionCallbacksIS1K_NS1Q_17LinearCombinationIS1N_fS1N_fLNS_15FloatRoundStyleE2EEESJ_S1M_JEEES13_NS14_IS16_S18_NSX_INS6_IJSI_S19_EEENS6_IJSD_SI_EEEEEEENS5_17SM75_U16x8_LDSM_TENS5_14SM90_TMA_STOREES1Z_NS5_17SM90_U16x8_STSM_TENS5_9Copy_AtomIJNS5_17SM90_U32x4_STSM_NES1N_EEEvEEEvvEEEEvNT_6ParamsE --------------------------
	.section	.nv.info._ZN7cutlass13device_kernelINS_4gemm6kernel13GemmUniversalINS1_17GroupProblemShapeIN4cute5tupleIJiiiEEEEENS1_10collective13CollectiveMmaINS1_39MainloopSm90ArrayTmaGmmaWarpSpecializedILi6ENS6_IJNS5_1CILi1EEESD_SD_EEENS1_40KernelPtrArrayTmaWarpSpecializedPingpongEEENS6_IJNSC_ILi128EEESH_NSC_ILi64EEEEEENS_10bfloat16_tEPNS6_IJlSD_NSC_ILi0EEEEEESK_SN_NS5_8TiledMMAINS5_8MMA_AtomIJNS5_4SM904GMMA28MMA_64x128x16_F32BF16BF16_SSILNSR_5MajorE0ELST_0ELNSR_7ScaleInE1ELSU_1EEEEEENS5_6LayoutISE_NS6_IJSL_SL_SL_EEEEENS6_IJNS5_10UnderscoreES10_S10_EEEEENS5_13SM90_TMA_LOADENS5_14ComposedLayoutINS5_7SwizzleILi3ELi4ELi3EEENS5_18smem_ptr_flag_bitsILi16EEENSX_INS6_IJNSC_ILi8EEESI_EEENS6_IJSI_SD_EEEEEEEvNS5_8identityES13_S1D_vS1E_EENS_8epilogue10collective18CollectiveEpilogueINS1G_30Sm90PtrArrayTmaWarpSpecializedILi4ELi2ELi16ELb1ELb0ELi2EEEJSJ_NS6_IJSI_NSC_ILi32EEEEEENS_6half_tEPNS6_IJSD_lSL_EEES1N_S1P_NS1G_6fusion15FusionCallbacksIS1K_NS1Q_17LinearCombinationIS1N_fS1N_fLNS_15FloatRoundStyleE2EEESJ_S1M_JEEES13_NS14_IS16_S18_NSX_INS6_IJSI_S19_EEENS6_IJSD_SI_EEEEEEENS5_17SM75_U16x8_LDSM_TENS5_14SM90_TMA_STOREES1Z_NS5_17SM90_U16x8_STSM_TENS5_9Copy_AtomIJNS5_17SM90_U32x4_STSM_NES1N_EEEvEEEvvEEEEvNT_6ParamsE,"",@"SHT_CUDA_INFO"
	.sectionflags	@""
	.align	4


	//----- nvinfo : EIATTR_CUDA_API_VERSION
	.align		4
        /*0000*/ 	.byte	0x04, 0x37
        /*0002*/ 	.short	(.L_23 - .L_22)
.L_22:
        /*0004*/ 	.word	0x00000082


	//----- nvinfo : EIATTR_KPARAM_INFO
	.align		4
.L_23:
        /*0008*/ 	.byte	0x04, 0x17
        /*000a*/ 	.short	(.L_25 - .L_24)
.L_24:
        /*000c*/ 	.word	0x00000000
        /*0010*/ 	.short	0x0000
        /*0012*/ 	.short	0x0070
        /*0014*/ 	.byte	0x00, 0xf0, 0x01, 0x1c


	//----- nvinfo : EIATTR_SPARSE_MMA_MASK
	.align		4
.L_25:
        /*0018*/ 	.byte	0x03, 0x50
        /*001a*/ 	.short	0x0000


	//----- nvinfo : EIATTR_MAXREG_COUNT
	.align		4
        /*001c*/ 	.byte	0x03, 0x1b
        /*001e*/ 	.short	0x00a8


	//----- nvinfo : EIATTR_NUM_BARRIERS
	.align		4
        /*0020*/ 	.byte	0x02, 0x4c
        /*0022*/ 	.byte	0x02
	.zero		1


	//----- nvinfo : EIATTR_EXTERNS
	.align		4
        /*0024*/ 	.byte	0x04, 0x0f
        /*0026*/ 	.short	(.L_27 - .L_26)


	//   ....[0]....
	.align		4
.L_26:
        /*0028*/ 	.word	index@(__assertfail)


	//----- nvinfo : EIATTR_MERCURY_ISA_VERSION
	.align		4
.L_27:
        /*002c*/ 	.byte	0x03, 0x5f
        /*002e*/ 	.short	0x0101


	//----- nvinfo : EIATTR_INT_WARP_WIDE_INSTR_OFFSETS
	.align		4
        /*0030*/ 	.byte	0x04, 0x31
        /*0032*/ 	.short	(.L_29 - .L_28)


	//   ....[0]....
.L_28:
        /*0034*/ 	.word	0x000011b0


	//   ....[1]....
        /*0038*/ 	.word	0x000011c0


	//   ....[2]....
        /*003c*/ 	.word	0x00001240


	//   ....[3]....
        /*0040*/ 	.word	0x000012a0


	//   ....[4]....
        /*0044*/ 	.word	0x000012e0


	//   ....[5]....
        /*0048*/ 	.word	0x00001310


	//   ....[6]....
        /*004c*/ 	.word	0x00001380


	//   ....[7]....
        /*0050*/ 	.word	0x000013c0


	//----- nvinfo : EIATTR_COOP_GROUP_MASK_REGIDS
	.align		4
.L_29:
        /*0054*/ 	.byte	0x04, 0x29
        /*0056*/ 	.short	(.L_31 - .L_30)


	//   ....[0]....
.L_30:
        /*0058*/ 	.word	0xffffffff


	//   ....[1]....
        /*005c*/ 	.word	0xffffffff


	//   ....[2]....
        /*0060*/ 	.word	0xffffffff


	//   ....[3]....
        /*0064*/ 	.word	0xffffffff


	//   ....[4]....
        /*0068*/ 	.word	0xffffffff


	//   ....[5]....
        /*006c*/ 	.word	0xffffffff


	//   ....[6]....
        /*0070*/ 	.word	0xffffffff


	//   ....[7]....
        /*0074*/ 	.word	0xffffffff


	//   ....[8]....
        /*0078*/ 	.word	0xffffffff


	//   ....[9]....
        /*007c*/ 	.word	0xffffffff


	//   ....[10]....
        /*0080*/ 	.word	0xffffffff


	//   ....[11]....
        /*0084*/ 	.word	0xffffffff


	//   ....[12]....
        /*0088*/ 	.word	0xffffffff


	//   ....[13]....
        /*008c*/ 	.word	0xffffffff


	//   ....[14]....
        /*0090*/ 	.word	0xffffffff


	//   ....[15]....
        /*0094*/ 	.word	0xffffffff


	//   ....[16]....
        /*0098*/ 	.word	0xffffffff


	//   ....[17]....
        /*009c*/ 	.word	0xffffffff


	//   ....[18]....
        /*00a0*/ 	.word	0xffffffff


	//   ....[19]....
        /*00a4*/ 	.word	0xffffffff


	//   ....[20]....
        /*00a8*/ 	.word	0xffffffff


	//   ....[21]....
        /*00ac*/ 	.word	0xffffffff


	//   ....[22]....
        /*00b0*/ 	.word	0xffffffff


	//   ....[23]....
        /*00b4*/ 	.word	0xffffffff


	//   ....[24]....
        /*00b8*/ 	.word	0xffffffff


	//   ....[25]....
        /*00bc*/ 	.word	0xffffffff


	//   ....[26]....
        /*00c0*/ 	.word	0xffffffff


	//   ....[27]....
        /*00c4*/ 	.word	0xffffffff


	//   ....[28]....
        /*00c8*/ 	.word	0xffffffff


	//   ....[29]....
        /*00cc*/ 	.word	0xffffffff


	//   ....[30]....
        /*00d0*/ 	.word	0xffffffff


	//   ....[31]....
        /*00d4*/ 	.word	0xffffffff


	//   ....[32]....
        /*00d8*/ 	.word	0xffffffff


	//   ....[33]....
        /*00dc*/ 	.word	0xffffffff


	//   ....[34]....
        /*00e0*/ 	.word	0xffffffff


	//   ....[35]....
        /*00e4*/ 	.word	0xffffffff


	//   ....[36]....
        /*00e8*/ 	.word	0xffffffff


	//   ....[37]....
        /*00ec*/ 	.word	0xffffffff


	//   ....[38]....
        /*00f0*/ 	.word	0xffffffff


	//   ....[39]....
        /*00f4*/ 	.word	0xffffffff


	//   ....[40]....
        /*00f8*/ 	.word	0xffffffff


	//   ....[41]....
        /*00fc*/ 	.word	0xffffffff


	//   ....[42]....
        /*0100*/ 	.word	0xffffffff


	//   ....[43]....
        /*0104*/ 	.word	0xffffffff


	//   ....[44]....
        /*0108*/ 	.word	0xffffffff


	//   ....[45]....
        /*010c*/ 	.word	0xffffffff


	//   ....[46]....
        /*0110*/ 	.word	0xffffffff


	//   ....[47]....
        /*0114*/ 	.word	0xffffffff


	//   ....[48]....
        /*0118*/ 	.word	0xffffffff


	//   ....[49]....
        /*011c*/ 	.word	0xffffffff


	//   ....[50]....
        /*0120*/ 	.word	0xffffffff


	//   ....[51]....
        /*0124*/ 	.word	0xffffffff


	//   ....[52]....
        /*0128*/ 	.word	0xffffffff


	//   ....[53]....
        /*012c*/ 	.word	0xffffffff


	//   ....[54]....
        /*0130*/ 	.word	0xffffffff


	//   ....[55]....
        /*0134*/ 	.word	0xffffffff


	//   ....[56]....
        /*0138*/ 	.word	0xffffffff


	//   ....[57]....
        /*013c*/ 	.word	0xffffffff


	//   ....[58]....
        /*0140*/ 	.word	0xffffffff


	//   ....[59]....
        /*0144*/ 	.word	0xffffffff


	//   ....[60]....
        /*0148*/ 	.word	0xffffffff


	//   ....[61]....
        /*014c*/ 	.word	0xffffffff


	//   ....[62]....
        /*0150*/ 	.word	0xffffffff


	//   ....[63]....
        /*0154*/ 	.word	0xffffffff


	//   ....[64]....
        /*0158*/ 	.word	0xffffffff


	//   ....[65]....
        /*015c*/ 	.word	0xffffffff


	//   ....[66]....
        /*0160*/ 	.word	0xffffffff


	//   ....[67]....
        /*0164*/ 	.word	0xffffffff


	//   ....[68]....
        /*0168*/ 	.word	0xffffffff


	//   ....[69]....
        /*016c*/ 	.word	0xffffffff


	//   ....[70]....
        /*0170*/ 	.word	0xffffffff


	//   ....[71]....
        /*0174*/ 	.word	0xffffffff


	//   ....[72]....
        /*0178*/ 	.word	0xffffffff


	//   ....[73]....
        /*017c*/ 	.word	0xffffffff


	//   ....[74]....
        /*0180*/ 	.word	0xffffffff


	//   ....[75]....
        /*0184*/ 	.word	0xffffffff


	//   ....[76]....
        /*0188*/ 	.word	0xffffffff


	//   ....[77]....
        /*018c*/ 	.word	0xffffffff


	//   ....[78]....
        /*0190*/ 	.word	0x0500000f


	//----- nvinfo : EIATTR_COOP_GROUP_INSTR_OFFSETS
	.align		4
.L_31:
        /*0194*/ 	.byte	0x04, 0x28
        /*0196*/ 	.short	(.L_33 - .L_32)


	//   ....[0]....
.L_32:
        /*0198*/ 	.word	0x00000750


	//   ....[1]....
        /*019c*/ 	.word	0x00000840


	//   ....[2]....
        /*01a0*/ 	.word	0x00000cc0


	//   ....[3]....
        /*01a4*/ 	.word	0x00000ef0


	//   ....[4]....
        /*01a8*/ 	.word	0x000010c0


	//   ....[5]....
        /*01ac*/ 	.word	0x00001100


	//   ....[6]....
        /*01b0*/ 	.word	0x00001a40


	//   ....[7]....
        /*01b4*/ 	.word	0x00001a70


	//   ....[8]....
        /*01b8*/ 	.word	0x00001af0


	//   ....[9]....
        /*01bc*/ 	.word	0x00001b00


	//   ....[10]....
        /*01c0*/ 	.word	0x00001b40


	//   ....[11]....
        /*01c4*/ 	.word	0x00001b60


	//   ....[12]....
        /*01c8*/ 	.word	0x00001ba0


	//   ....[13]....
        /*01cc*/ 	.word	0x00001bc0


	//   ....[14]....
        /*01d0*/ 	.word	0x00001c00


	//   ....[15]....
        /*01d4*/ 	.word	0x00001c20


	//   ....[16]....
        /*01d8*/ 	.word	0x00001c90


	//   ....[17]....
        /*01dc*/ 	.word	0x00001e10


	//   ....[18]....
        /*01e0*/ 	.word	0x00001e20


	//   ....[19]....
        /*01e4*/ 	.word	0x00002400


	//   ....[20]....
        /*01e8*/ 	.word	0x00002410


	//   ....[21]....
        /*01ec*/ 	.word	0x00002460


	//   ....[22]....
        /*01f0*/ 	.word	0x00002470


	//   ....[23]....
        /*01f4*/ 	.word	0x000024c0


	//   ....[24]....
        /*01f8*/ 	.word	0x000024d0


	//   ....[25]....
        /*01fc*/ 	.word	0x00002520


	//   ....[26]....
        /*0200*/ 	.word	0x00002530


	//   ....[27]....
        /*0204*/ 	.word	0x00002580


	//   ....[28]....
        /*0208*/ 	.word	0x00002590


	//   ....[29]....
        /*020c*/ 	.word	0x00002620


	//   ....[30]....
        /*0210*/ 	.word	0x00002690


	//   ....[31]....
        /*0214*/ 	.word	0x00002720


	//   ....[32]....
        /*0218*/ 	.word	0x00002740


	//   ....[33]....
        /*021c*/ 	.word	0x00002750


	//   ....[34]....
        /*0220*/ 	.word	0x00002760


	//   ....[35]....
        /*0224*/ 	.word	0x00002770


	//   ....[36]....
        /*0228*/ 	.word	0x00002780


	//   ....[37]....
        /*022c*/ 	.word	0x00003040


	//   ....[38]....
        /*0230*/ 	.word	0x000032e0


	//   ....[39]....
        /*0234*/ 	.word	0x00003650


	//   ....[40]....
        /*0238*/ 	.word	0x00008760


	//   ....[41]....
        /*023c*/ 	.word	0x00008b60


	//   ....[42]....
        /*0240*/ 	.word	0x00008f00


	//   ....[43]....
        /*0244*/ 	.word	0x0000a230


	//   ....[44]....
        /*0248*/ 	.word	0x0000a900


	//   ....[45]....
        /*024c*/ 	.word	0x0000add0


	//   ....[46]....
        /*0250*/ 	.word	0x0000bc10


	//   ....[47]....
        /*0254*/ 	.word	0x0000cb70


	//   ....[48]....
        /*0258*/ 	.word	0x0000cb90


	//   ....[49]....
        /*025c*/ 	.word	0x0000cbe0


	//   ....[50]....
        /*0260*/ 	.word	0x0000cc00


	//   ....[51]....
        /*0264*/ 	.word	0x0000cc40


	//   ....[52]....
        /*0268*/ 	.word	0x0000cc70


	//   ....[53]....
        /*026c*/ 	.word	0x0000ccb0


	//   ....[54]....
        /*0270*/ 	.word	0x0000cce0


	//   ....[55]....
        /*0274*/ 	.word	0x0000cd20


	//   ....[56]....
        /*0278*/ 	.word	0x0000cd50


	//   ....[57]....
        /*027c*/ 	.word	0x0000cde0


	//   ....[58]....
        /*0280*/ 	.word	0x0000cf00


	//   ....[59]....
        /*0284*/ 	.word	0x0000cf20


	//   ....[60]....
        /*0288*/ 	.word	0x0000d570


	//   ....[61]....
        /*028c*/ 	.word	0x0000d580


	//   ....[62]....
        /*0290*/ 	.word	0x0000d5d0


	//   ....[63]....
        /*0294*/ 	.word	0x0000d5e0


	//   ....[64]....
        /*0298*/ 	.word	0x0000d630


	//   ....[65]....
        /*029c*/ 	.word	0x0000d640


	//   ....[66]....
        /*02a0*/ 	.word	0x0000d690


	//   ....[67]....
        /*02a4*/ 	.word	0x0000d6a0


	//   ....[68]....
        /*02a8*/ 	.word	0x0000d6f0


	//   ....[69]....
        /*02ac*/ 	.word	0x0000d700


	//   ....[70]....
        /*02b0*/ 	.word	0x0000d790


	//   ....[71]....
        /*02b4*/ 	.word	0x0000d800


	//   ....[72]....
        /*02b8*/ 	.word	0x0000d890


	//   ....[73]....
        /*02bc*/ 	.word	0x0000d8b0


	//   ....[74]....
        /*02c0*/ 	.word	0x0000d8c0


	//   ....[75]....
        /*02c4*/ 	.word	0x0000d8d0


	//   ....[76]....
        /*02c8*/ 	.word	0x0000d8e0


	//   ....[77]....
        /*02cc*/ 	.word	0x0000d8f0


	//   ....[78]....
        /*02d0*/ 	.word	0x0000f1c0


	//----- nvinfo : EIATTR_REG_RECONFIG
	.align		4
.L_33:
        /*02d4*/ 	.byte	0x01, 0x54
	.zero		2


	//----- nvinfo : EIATTR_SYSCALL_OFFSETS
	.align		4
        /*02d8*/ 	.byte	0x04, 0x46
        /*02da*/ 	.short	(.L_35 - .L_34)


	//   ....[0]....
.L_34:
        /*02dc*/ 	.word	0x00004eb0


	//   ....[1]....
        /*02e0*/ 	.word	0x00004fa0


	//----- nvinfo : EIATTR_MBARRIER_INSTR_OFFSETS
	.align		4
.L_35:
        /*02e4*/ 	.byte	0x04, 0x39
        /*02e6*/ 	.short	(.L_37 - .L_36)


	//   ....[0]....
.L_36:
        /*02e8*/ 	.word	0x00000ba0
        /*02ec*/ 	.word	0x000000ff
        /*02f0*/ 	.word	0x00034400
        /*02f4*/ 	.short	0x0100
        /*02f6*/ 	.byte	0x06
	.zero		1


	//   ....[1]....
        /*02f8*/ 	.word	0x00000bb0
        /*02fc*/ 	.word	0x000000ff
        /*0300*/ 	.word	0x00034440
        /*0304*/ 	.short	0x0100
        /*0306*/ 	.byte	0x06
	.zero		1


	//   ....[2]....
        /*0308*/ 	.word	0x00000bc0
        /*030c*/ 	.word	0x000000ff
        /*0310*/ 	.word	0x00034408
        /*0314*/ 	.short	0x0100
        /*0316*/ 	.byte	0x06
	.zero		1


	//   ....[3]....
        /*0318*/ 	.word	0x00000bd0
        /*031c*/ 	.word	0x000000ff
        /*0320*/ 	.word	0x00034448
        /*0324*/ 	.short	0x0100
        /*0326*/ 	.byte	0x06
	.zero		1


	//   ....[4]....
        /*0328*/ 	.word	0x00000be0
        /*032c*/ 	.word	0x000000ff
        /*0330*/ 	.word	0x00034410
        /*0334*/ 	.short	0x0100
        /*0336*/ 	.byte	0x06
	.zero		1


	//   ....[5]....
        /*0338*/ 	.word	0x00000bf0
        /*033c*/ 	.word	0x000000ff
        /*0340*/ 	.word	0x00034450
        /*0344*/ 	.short	0x0100
        /*0346*/ 	.byte	0x06
	.zero		1


	//   ....[6]....
        /*0348*/ 	.word	0x00000c00
        /*034c*/ 	.word	0x000000ff
        /*0350*/ 	.word	0x00034418
        /*0354*/ 	.short	0x0100
        /*0356*/ 	.byte	0x06
	.zero		1


	//   ....[7]....
        /*0358*/ 	.word	0x00000c10
        /*035c*/ 	.word	0x000000ff
        /*0360*/ 	.word	0x00034458
        /*0364*/ 	.short	0x0100
        /*0366*/ 	.byte	0x06
	.zero		1


	//   ....[8]....
        /*0368*/ 	.word	0x00000c20
        /*036c*/ 	.word	0x000000ff
        /*0370*/ 	.word	0x00034420
        /*0374*/ 	.short	0x0100
        /*0376*/ 	.byte	0x06
	.zero		1


	//   ....[9]....
        /*0378*/ 	.word	0x00000c30
        /*037c*/ 	.word	0x000000ff
        /*0380*/ 	.word	0x00034460
        /*0384*/ 	.short	0x0100
        /*0386*/ 	.byte	0x06
	.zero		1


	//   ....[10]....
        /*0388*/ 	.word	0x00000c40
        /*038c*/ 	.word	0x000000ff
        /*0390*/ 	.word	0x00034428
        /*0394*/ 	.short	0x0100
        /*0396*/ 	.byte	0x06
	.zero		1


	//   ....[11]....
        /*0398*/ 	.word	0x00000c50
        /*039c*/ 	.word	0x000000ff
        /*03a0*/ 	.word	0x00034468
        /*03a4*/ 	.short	0x0100
        /*03a6*/ 	.byte	0x06
	.zero		1


	//   ....[12]....
        /*03a8*/ 	.word	0x00000c60
        /*03ac*/ 	.word	0x000000ff
        /*03b0*/ 	.word	0x00034430
        /*03b4*/ 	.short	0x0100
        /*03b6*/ 	.byte	0x06
	.zero		1


	//   ....[13]....
        /*03b8*/ 	.word	0x00000c70
        /*03bc*/ 	.word	0x000000ff
        /*03c0*/ 	.word	0x00034470
        /*03c4*/ 	.short	0x0100
        /*03c6*/ 	.byte	0x06
	.zero		1


	//   ....[14]....
        /*03c8*/ 	.word	0x00000c80
        /*03cc*/ 	.word	0x000000ff
        /*03d0*/ 	.word	0x00034438
        /*03d4*/ 	.short	0x0100
        /*03d6*/ 	.byte	0x06
	.zero		1


	//   ....[15]....
        /*03d8*/ 	.word	0x00000c90
        /*03dc*/ 	.word	0x000000ff
        /*03e0*/ 	.word	0x00034478
        /*03e4*/ 	.short	0x0100
        /*03e6*/ 	.byte	0x06
	.zero		1


	//   ....[16]....
        /*03e8*/ 	.word	0x00000e20
        /*03ec*/ 	.word	0x000000ff
        /*03f0*/ 	.word	0x00034480
        /*03f4*/ 	.short	0x0100
        /*03f6*/ 	.byte	0x06
	.zero		1


	//   ....[17]....
        /*03f8*/ 	.word	0x00000e30
        /*03fc*/ 	.word	0x000000ff
        /*0400*/ 	.word	0x000344b0
        /*0404*/ 	.short	0x0100
        /*0406*/ 	.byte	0x06
	.zero		1


	//   ....[18]....
        /*0408*/ 	.word	0x00000e40
        /*040c*/ 	.word	0x000000ff
        /*0410*/ 	.word	0x00034488
        /*0414*/ 	.short	0x0100
        /*0416*/ 	.byte	0x06
	.zero		1


	//   ....[19]....
        /*0418*/ 	.word	0x00000e50
        /*041c*/ 	.word	0x000000ff
        /*0420*/ 	.word	0x000344b8
        /*0424*/ 	.short	0x0100
        /*0426*/ 	.byte	0x06
	.zero		1


	//   ....[20]....
        /*0428*/ 	.word	0x00000e60
        /*042c*/ 	.word	0x000000ff
        /*0430*/ 	.word	0x00034490
        /*0434*/ 	.short	0x0100
        /*0436*/ 	.byte	0x06
	.zero		1


	//   ....[21]....
        /*0438*/ 	.word	0x00000e70
        /*043c*/ 	.word	0x000000ff
        /*0440*/ 	.word	0x000344c0
        /*0444*/ 	.short	0x0100
        /*0446*/ 	.byte	0x06
	.zero		1


	//   ....[22]....
        /*0448*/ 	.word	0x00000e80
        /*044c*/ 	.word	0x000000ff
        /*0450*/ 	.word	0x00034498
        /*0454*/ 	.short	0x0100
        /*0456*/ 	.byte	0x06
	.zero		1


	//   ....[23]....
        /*0458*/ 	.word	0x00000e90
        /*045c*/ 	.word	0x000000ff
        /*0460*/ 	.word	0x000344c8
        /*0464*/ 	.short	0x0100
        /*0466*/ 	.byte	0x06
	.zero		1


	//   ....[24]....
        /*0468*/ 	.word	0x00000ea0
        /*046c*/ 	.word	0x000000ff
        /*0470*/ 	.word	0x000344a0
        /*0474*/ 	.short	0x0100
        /*0476*/ 	.byte	0x06
	.zero		1


	//   ....[25]....
        /*0478*/ 	.word	0x00000eb0
        /*047c*/ 	.word	0x000000ff
        /*0480*/ 	.word	0x000344d0
        /*0484*/ 	.short	0x0100
        /*0486*/ 	.byte	0x06
	.zero		1


	//   ....[26]....
        /*0488*/ 	.word	0x00000ec0
        /*048c*/ 	.word	0x000000ff
        /*0490*/ 	.word	0x000344a8
        /*0494*/ 	.short	0x0100
        /*0496*/ 	.byte	0x06
	.zero		1


	//   ....[27]....
        /*0498*/ 	.word	0x00000ed0
        /*049c*/ 	.word	0x000000ff
        /*04a0*/ 	.word	0x000344d8
        /*04a4*/ 	.short	0x0100
        /*04a6*/ 	.byte	0x06
	.zero		1


	//   ....[28]....
        /*04a8*/ 	.word	0x00001030
        /*04ac*/ 	.word	0x000000ff
        /*04b0*/ 	.word	0x000344e0
        /*04b4*/ 	.short	0x0100
        /*04b6*/ 	.byte	0x06
	.zero		1


	//   ....[29]....
        /*04b8*/ 	.word	0x00001040
        /*04bc*/ 	.word	0x000000ff
        /*04c0*/ 	.word	0x00034500
        /*04c4*/ 	.short	0x0100
        /*04c6*/ 	.byte	0x06
	.zero		1


	//   ....[30]....
        /*04c8*/ 	.word	0x00001050
        /*04cc*/ 	.word	0x000000ff
        /*04d0*/ 	.word	0x000344e8
        /*04d4*/ 	.short	0x0100
        /*04d6*/ 	.byte	0x06
	.zero		1


	//   ....[31]....
        /*04d8*/ 	.word	0x00001060
        /*04dc*/ 	.word	0x000000ff
        /*04e0*/ 	.word	0x00034508
        /*04e4*/ 	.short	0x0100
        /*04e6*/ 	.byte	0x06
	.zero		1


	//   ....[32]....
        /*04e8*/ 	.word	0x00001070
        /*04ec*/ 	.word	0x000000ff
        /*04f0*/ 	.word	0x000344f0
        /*04f4*/ 	.short	0x0100
        /*04f6*/ 	.byte	0x06
	.zero		1


	//   ....[33]....
        /*04f8*/ 	.word	0x00001080
        /*04fc*/ 	.word	0x000000ff
        /*0500*/ 	.word	0x00034510
        /*0504*/ 	.short	0x0100
        /*0506*/ 	.byte	0x06
	.zero		1


	//   ....[34]....
        /*0508*/ 	.word	0x00001090
        /*050c*/ 	.word	0x000000ff
        /*0510*/ 	.word	0x000344f8
        /*0514*/ 	.short	0x0100
        /*0516*/ 	.byte	0x06
	.zero		1


	//   ....[35]....
        /*0518*/ 	.word	0x000010a0
        /*051c*/ 	.word	0x000000ff
        /*0520*/ 	.word	0x00034518
        /*0524*/ 	.short	0x0100
        /*0526*/ 	.byte	0x06
	.zero		1


	//   ....[36]....
        /*0528*/ 	.word	0x000012d0
        /*052c*/ 	.word	0x000000ff
        /*0530*/ 	.word	0x00034520
        /*0534*/ 	.short	0x0100
        /*0536*/ 	.byte	0x06
	.zero		1


	//   ....[37]....
        /*0538*/ 	.word	0x00001300
        /*053c*/ 	.word	0x000000ff
        /*0540*/ 	.word	0x00034528
        /*0544*/ 	.short	0x0100
        /*0546*/ 	.byte	0x06
	.zero		1


	//   ....[38]....
        /*0548*/ 	.word	0x00001370
        /*054c*/ 	.word	0x000000ff
        /*0550*/ 	.word	0x00034530
        /*0554*/ 	.short	0x0100
        /*0556*/ 	.byte	0x0b
	.zero		1


	//   ....[39]....
        /*0558*/ 	.word	0x000013b0
        /*055c*/ 	.word	0x000000ff
        /*0560*/ 	.word	0x00034538
        /*0564*/ 	.short	0x0100
        /*0566*/ 	.byte	0x0b
	.zero		1


	//   ....[40]....
        /*0568*/ 	.word	0x000013d0
        /*056c*/ 	.word	0x000000ff
        /*0570*/ 	.word	0x00034540
        /*0574*/ 	.short	0x0100
        /*0576*/ 	.byte	0x0b
	.zero		1


	//   ....[41]....
        /*0578*/ 	.word	0x000013e0
        /*057c*/ 	.word	0x000000ff
        /*0580*/ 	.word	0x00034548
        /*0584*/ 	.short	0x0100
        /*0586*/ 	.byte	0x0b
	.zero		1


	//   ....[42]....
        /*0588*/ 	.word	0x00002db0
        /*058c*/ 	.word	0x000000ff
        /*0590*/ 	.word	0x00034400
        /*0594*/ 	.short	0x010a
        /*0596*/ 	.byte	0x0b
	.zero		1


	//   ....[43]....
        /*0598*/ 	.word	0x00002e90
        /*059c*/ 	.word	0x000000ff
        /*05a0*/ 	.word	0x00000000
        /*05a4*/ 	.short	0x0101
        /*05a6*/ 	.byte	0x0b
	.zero		1


	//   ....[44]....
        /*05a8*/ 	.word	0x00003af0
        /*05ac*/ 	.word	0x00000009
        /*05b0*/ 	.word	0x00000000
        /*05b4*/ 	.short	0x010a
        /*05b6*/ 	.byte	0x30
	.zero		1


	//   ....[45]....
        /*05b8*/ 	.word	0x00004020
        /*05bc*/ 	.word	0x000000ff
        /*05c0*/ 	.word	0x00034480
        /*05c4*/ 	.short	0x010a
        /*05c6*/ 	.byte	0x04
	.zero		1


	//   ....[46]....
        /*05c8*/ 	.word	0x00004060
        /*05cc*/ 	.word	0x000000ff
        /*05d0*/ 	.word	0x00034480
        /*05d4*/ 	.short	0x010a
        /*05d6*/ 	.byte	0x04
	.zero		1


	//   ....[47]....
        /*05d8*/ 	.word	0x00004540
        /*05dc*/ 	.word	0x000000ff
        /*05e0*/ 	.word	0x00034480
        /*05e4*/ 	.short	0x010a
        /*05e6*/ 	.byte	0x04
	.zero		1


	//   ....[48]....
        /*05e8*/ 	.word	0x00004580
        /*05ec*/ 	.word	0x000000ff
        /*05f0*/ 	.word	0x00034480
        /*05f4*/ 	.short	0x010a
        /*05f6*/ 	.byte	0x04
	.zero		1


	//   ....[49]....
        /*05f8*/ 	.word	0x000049b0
        /*05fc*/ 	.word	0x000000ff
        /*0600*/ 	.word	0x00000000
        /*0604*/ 	.short	0x0101
        /*0606*/ 	.byte	0x04
	.zero		1


	//   ....[50]....
        /*0608*/ 	.word	0x00004ab0
        /*060c*/ 	.word	0x00000000
        /*0610*/ 	.word	0x00000000
        /*0614*/ 	.short	0x0101
        /*0616*/ 	.byte	0x33
	.zero		1


	//   ....[51]....
        /*0618*/ 	.word	0x00004ba0
        /*061c*/ 	.word	0x00000000
        /*0620*/ 	.word	0x00000000
        /*0624*/ 	.short	0x0101
        /*0626*/ 	.byte	0x3f
	.zero		1


	//   ....[52]....
        /*0628*/ 	.word	0x00004bf0
        /*062c*/ 	.word	0x00000009
        /*0630*/ 	.word	0x00000010
        /*0634*/ 	.short	0x010a
        /*0636*/ 	.byte	0x30
	.zero		1


	//   ....[53]....
        /*0638*/ 	.word	0x00005350
        /*063c*/ 	.word	0x000000ff
        /*0640*/ 	.word	0x000344e0
        /*0644*/ 	.short	0x010a
        /*0646*/ 	.byte	0x32
	.zero		1


	//   ....[54]....
        /*0648*/ 	.word	0x00005910
        /*064c*/ 	.word	0x000000ff
        /*0650*/ 	.word	0x000344e8
        /*0654*/ 	.short	0x010a
        /*0656*/ 	.byte	0x32
	.zero		1


	//   ....[55]....
        /*0658*/ 	.word	0x00005e60
        /*065c*/ 	.word	0x000000ff
        /*0660*/ 	.word	0x00000000
        /*0664*/ 	.short	0x0101
        /*0666*/ 	.byte	0x08
	.zero		1


	//   ....[56]....
        /*0668*/ 	.word	0x00005e90
        /*066c*/ 	.word	0x000000ff
        /*0670*/ 	.word	0x000344f0
        /*0674*/ 	.short	0x010a
        /*0676*/ 	.byte	0x32
	.zero		1


	//   ....[57]....
        /*0678*/ 	.word	0x000063e0
        /*067c*/ 	.word	0x000000ff
        /*0680*/ 	.word	0x00000000
        /*0684*/ 	.short	0x0101
        /*0686*/ 	.byte	0x09
	.zero		1


	//   ....[58]....
        /*0688*/ 	.word	0x00006410
        /*068c*/ 	.word	0x000000ff
        /*0690*/ 	.word	0x000344f8
        /*0694*/ 	.short	0x010a
        /*0696*/ 	.byte	0x32
	.zero		1


	//   ....[59]....
        /*0698*/ 	.word	0x00006960
        /*069c*/ 	.word	0x000000ff
        /*06a0*/ 	.word	0x00000000
        /*06a4*/ 	.short	0x0101
        /*06a6*/ 	.byte	0x0a
	.zero		1


	//   ....[60]....
        /*06a8*/ 	.word	0x000069b0
        /*06ac*/ 	.word	0x000000ff
        /*06b0*/ 	.word	0x000344e0
        /*06b4*/ 	.short	0x010a
        /*06b6*/ 	.byte	0x32
	.zero		1


	//   ....[61]....
        /*06b8*/ 	.word	0x00006f00
        /*06bc*/ 	.word	0x000000ff
        /*06c0*/ 	.word	0x00000000
        /*06c4*/ 	.short	0x0101
        /*06c6*/ 	.byte	0x07
	.zero		1


	//   ....[62]....
        /*06c8*/ 	.word	0x00006f30
        /*06cc*/ 	.word	0x000000ff
        /*06d0*/ 	.word	0x000344e8
        /*06d4*/ 	.short	0x010a
        /*06d6*/ 	.byte	0x32
	.zero		1


	//   ....[63]....
        /*06d8*/ 	.word	0x00007460
        /*06dc*/ 	.word	0x000000ff
        /*06e0*/ 	.word	0x00000000
        /*06e4*/ 	.short	0x0101
        /*06e6*/ 	.byte	0x08
	.zero		1


	//   ....[64]....
        /*06e8*/ 	.word	0x00007490
        /*06ec*/ 	.word	0x000000ff
        /*06f0*/ 	.word	0x000344f0
        /*06f4*/ 	.short	0x010a
        /*06f6*/ 	.byte	0x32
	.zero		1


	//   ....[65]....
        /*06f8*/ 	.word	0x000079c0
        /*06fc*/ 	.word	0x000000ff
        /*0700*/ 	.word	0x00000000
        /*0704*/ 	.short	0x0101
        /*0706*/ 	.byte	0x09
	.zero		1


	//   ....[66]....
        /*0708*/ 	.word	0x000079f0
        /*070c*/ 	.word	0x000000ff
        /*0710*/ 	.word	0x000344f8
        /*0714*/ 	.short	0x010a
        /*0716*/ 	.byte	0x32
	.zero		1


	//   ....[67]....
        /*0718*/ 	.word	0x00007f30
        /*071c*/ 	.word	0x000000ff
        /*0720*/ 	.word	0x00000000
        /*0724*/ 	.short	0x0101
        /*0726*/ 	.byte	0x0a
	.zero		1


	//   ....[68]....
        /*0728*/ 	.word	0x00007fb0
        /*072c*/ 	.word	0x000000ff
        /*0730*/ 	.word	0x00034400
        /*0734*/ 	.short	0x010a
        /*0736*/ 	.byte	0x04
	.zero		1


	//   ....[69]....
        /*0738*/ 	.word	0x000080d0
        /*073c*/ 	.word	0x000000ff
        /*0740*/ 	.word	0x00000000
        /*0744*/ 	.short	0x0101
        /*0746*/ 	.byte	0x04
	.zero		1


	//   ....[70]....
        /*0748*/ 	.word	0x00008280
        /*074c*/ 	.word	0x000000ff
        /*0750*/ 	.word	0x00034400
        /*0754*/ 	.short	0x010a
        /*0756*/ 	.byte	0x04
	.zero		1


	//   ....[71]....
        /*0758*/ 	.word	0x00008390
        /*075c*/ 	.word	0x000000ff
        /*0760*/ 	.word	0x00000000
        /*0764*/ 	.short	0x0101
        /*0766*/ 	.byte	0x04
	.zero		1


	//   ....[72]....
        /*0768*/ 	.word	0x00008850
        /*076c*/ 	.word	0x000000ff
        /*0770*/ 	.word	0x00000000
        /*0774*/ 	.short	0x0101
        /*0776*/ 	.byte	0x07
	.zero		1


	//   ....[73]....
        /*0778*/ 	.word	0x00008880
        /*077c*/ 	.word	0x00000000
        /*0780*/ 	.word	0x00000000
        /*0784*/ 	.short	0x0101
        /*0786*/ 	.byte	0x33
	.zero		1


	//   ....[74]....
        /*0788*/ 	.word	0x00009000
        /*078c*/ 	.word	0x000000ff
        /*0790*/ 	.word	0x00034528
        /*0794*/ 	.short	0x010a
        /*0796*/ 	.byte	0x06
	.zero		1


	//   ....[75]....
        /*0798*/ 	.word	0x00009120
        /*079c*/ 	.word	0x000000ff
        /*07a0*/ 	.word	0x00034400
        /*07a4*/ 	.short	0x010a
        /*07a6*/ 	.byte	0x07
	.zero		1


	//   ....[76]....
        /*07a8*/ 	.word	0x00009240
        /*07ac*/ 	.word	0x000000ff
        /*07b0*/ 	.word	0x00000000
        /*07b4*/ 	.short	0x0101
        /*07b6*/ 	.byte	0x07
	.zero		1


	//   ....[77]....
        /*07b8*/ 	.word	0x00009430
        /*07bc*/ 	.word	0x000000ff
        /*07c0*/ 	.word	0x00034500
        /*07c4*/ 	.short	0x010a
        /*07c6*/ 	.byte	0x06
	.zero		1


	//   ....[78]....
        /*07c8*/ 	.word	0x000094f0
        /*07cc*/ 	.word	0x000000ff
        /*07d0*/ 	.word	0x000344e0
        /*07d4*/ 	.short	0x010b
        /*07d6*/ 	.byte	0x06
	.zero		1


	//   ....[79]....
        /*07d8*/ 	.word	0x00009550
        /*07dc*/ 	.word	0x000000ff
        /*07e0*/ 	.word	0x00000000
        /*07e4*/ 	.short	0x0101
        /*07e6*/ 	.byte	0x07
	.zero		1


	//   ....[80]....
        /*07e8*/ 	.word	0x00009580
        /*07ec*/ 	.word	0x000000ff
        /*07f0*/ 	.word	0x00034508
        /*07f4*/ 	.short	0x010a
        /*07f6*/ 	.byte	0x06
	.zero		1


	//   ....[81]....
        /*07f8*/ 	.word	0x00009660
        /*07fc*/ 	.word	0x000000ff
        /*0800*/ 	.word	0x000344e8
        /*0804*/ 	.short	0x010b
        /*0806*/ 	.byte	0x06
	.zero		1


	//   ....[82]....
        /*0808*/ 	.word	0x000096d0
        /*080c*/ 	.word	0x000000ff
        /*0810*/ 	.word	0x00000000
        /*0814*/ 	.short	0x0101
        /*0816*/ 	.byte	0x10
	.zero		1


	//   ....[83]....
        /*0818*/ 	.word	0x00009700
        /*081c*/ 	.word	0x000000ff
        /*0820*/ 	.word	0x00034510
        /*0824*/ 	.short	0x010a
        /*0826*/ 	.byte	0x06
	.zero		1


	//   ....[84]....
        /*0828*/ 	.word	0x000097d0
        /*082c*/ 	.word	0x000000ff
        /*0830*/ 	.word	0x000344f0
        /*0834*/ 	.short	0x010b
        /*0836*/ 	.byte	0x06
	.zero		1


	//   ....[85]....
        /*0838*/ 	.word	0x00009830
        /*083c*/ 	.word	0x000000ff
        /*0840*/ 	.word	0x00000000
        /*0844*/ 	.short	0x0101
        /*0846*/ 	.byte	0x21
	.zero		1


	//   ....[86]....
        /*0848*/ 	.word	0x00009860
        /*084c*/ 	.word	0x000000ff
        /*0850*/ 	.word	0x00034518
        /*0854*/ 	.short	0x010a
        /*0856*/ 	.byte	0x06
	.zero		1


	//   ....[87]....
        /*0858*/ 	.word	0x00009930
        /*085c*/ 	.word	0x000000ff
        /*0860*/ 	.word	0x000344f8
        /*0864*/ 	.short	0x010b
        /*0866*/ 	.byte	0x06
	.zero		1


	//   ....[88]....
        /*0868*/ 	.word	0x000099a0
        /*086c*/ 	.word	0x000000ff
        /*0870*/ 	.word	0x00000000
        /*0874*/ 	.short	0x0101
        /*0876*/ 	.byte	0x22
	.zero		1


	//   ....[89]....
        /*0878*/ 	.word	0x000099e0
        /*087c*/ 	.word	0x000000ff
        /*0880*/ 	.word	0x00034500
        /*0884*/ 	.short	0x010a
        /*0886*/ 	.byte	0x06
	.zero		1


	//   ....[90]....
        /*0888*/ 	.word	0x00009aa0
        /*088c*/ 	.word	0x000000ff
        /*0890*/ 	.word	0x000344e0
        /*0894*/ 	.short	0x010b
        /*0896*/ 	.byte	0x06
	.zero		1


	//   ....[91]....
        /*0898*/ 	.word	0x00009ae0
        /*089c*/ 	.word	0x000000ff
        /*08a0*/ 	.word	0x00000000
        /*08a4*/ 	.short	0x0101
        /*08a6*/ 	.byte	0x07
	.zero		1


	//   ....[92]....
        /*08a8*/ 	.word	0x00009b10
        /*08ac*/ 	.word	0x000000ff
        /*08b0*/ 	.word	0x00034508
        /*08b4*/ 	.short	0x010a
        /*08b6*/ 	.byte	0x06
	.zero		1


	//   ....[93]....
        /*08b8*/ 	.word	0x00009be0
        /*08bc*/ 	.word	0x000000ff
        /*08c0*/ 	.word	0x000344e8
        /*08c4*/ 	.short	0x010b
        /*08c6*/ 	.byte	0x06
	.zero		1


	//   ....[94]....
        /*08c8*/ 	.word	0x00009c20
        /*08cc*/ 	.word	0x000000ff
        /*08d0*/ 	.word	0x00000000
        /*08d4*/ 	.short	0x0101
        /*08d6*/ 	.byte	0x10
	.zero		1


	//   ....[95]....
        /*08d8*/ 	.word	0x00009c60
        /*08dc*/ 	.word	0x000000ff
        /*08e0*/ 	.word	0x00034510
        /*08e4*/ 	.short	0x010a
        /*08e6*/ 	.byte	0x06
	.zero		1


	//   ....[96]....
        /*08e8*/ 	.word	0x00009d10
        /*08ec*/ 	.word	0x000000ff
        /*08f0*/ 	.word	0x000344f0
        /*08f4*/ 	.short	0x010b
        /*08f6*/ 	.byte	0x06
	.zero		1


	//   ....[97]....
        /*08f8*/ 	.word	0x00009d50
        /*08fc*/ 	.word	0x000000ff
        /*0900*/ 	.word	0x00000000
        /*0904*/ 	.short	0x0101
        /*0906*/ 	.byte	0x21
	.zero		1


	//   ....[98]....
        /*0908*/ 	.word	0x00009d80
        /*090c*/ 	.word	0x000000ff
        /*0910*/ 	.word	0x00034518
        /*0914*/ 	.short	0x010a
        /*0916*/ 	.byte	0x06
	.zero		1


	//   ....[99]....
        /*0918*/ 	.word	0x00009e50
        /*091c*/ 	.word	0x000000ff
        /*0920*/ 	.word	0x000344f8
        /*0924*/ 	.short	0x010b
        /*0926*/ 	.byte	0x06
	.zero		1


	//   ....[100]....
        /*0928*/ 	.word	0x00009ea0
        /*092c*/ 	.word	0x000000ff
        /*0930*/ 	.word	0x00000000
        /*0934*/ 	.short	0x0101
        /*0936*/ 	.byte	0x22
	.zero		1


	//   ....[101]....
        /*0938*/ 	.word	0x0000a3f0
        /*093c*/ 	.word	0x000000ff
        /*0940*/ 	.word	0x00034500
        /*0944*/ 	.short	0x010a
        /*0946*/ 	.byte	0x06
	.zero		1


	//   ....[102]....
        /*0948*/ 	.word	0x0000a430
        /*094c*/ 	.word	0x000000ff
        /*0950*/ 	.word	0x00034508
        /*0954*/ 	.short	0x010a
        /*0956*/ 	.byte	0x06
	.zero		1


	//   ....[103]....
        /*0958*/ 	.word	0x0000a470
        /*095c*/ 	.word	0x000000ff
        /*0960*/ 	.word	0x00034510
        /*0964*/ 	.short	0x010a
        /*0966*/ 	.byte	0x06
	.zero		1


	//   ....[104]....
        /*0968*/ 	.word	0x0000a4e0
        /*096c*/ 	.word	0x00000003
        /*0970*/ 	.word	0x00034518
        /*0974*/ 	.short	0x010a
        /*0976*/ 	.byte	0x3f
	.zero		1


	//   ....[105]....
        /*0978*/ 	.word	0x0000b1c0
        /*097c*/ 	.word	0x0000000a
        /*0980*/ 	.word	0x000344b0
        /*0984*/ 	.short	0x010a
        /*0986*/ 	.byte	0x3f
	.zero		1


	//   ....[106]....
        /*0988*/ 	.word	0x0000b460
        /*098c*/ 	.word	0x000000ff
        /*0990*/ 	.word	0x00034528
        /*0994*/ 	.short	0x0101
        /*0996*/ 	.byte	0x0c
	.zero		1


	//   ....[107]....
        /*0998*/ 	.word	0x0000b520
        /*099c*/ 	.word	0x00000005
        /*09a0*/ 	.word	0x00034400
        /*09a4*/ 	.short	0x010a
        /*09a6*/ 	.byte	0x3f
	.zero		1


	//   ....[108]....
        /*09a8*/ 	.word	0x0000b660
        /*09ac*/ 	.word	0x00000004
        /*09b0*/ 	.word	0x00000000
        /*09b4*/ 	.short	0x0101
        /*09b6*/ 	.byte	0x3f
	.zero		1


	//   ....[109]....
        /*09b8*/ 	.word	0x0000bea0
        /*09bc*/ 	.word	0x00000007
        /*09c0*/ 	.word	0x00000000
        /*09c4*/ 	.short	0x010a
        /*09c6*/ 	.byte	0x3f
	.zero		1


	//   ....[110]....
        /*09c8*/ 	.word	0x0000bf20
        /*09cc*/ 	.word	0x00000006
        /*09d0*/ 	.word	0x00000000
        /*09d4*/ 	.short	0x010a
        /*09d6*/ 	.byte	0x3f
	.zero		1


	//   ....[111]....
        /*09d8*/ 	.word	0x0000bfb0
        /*09dc*/ 	.word	0x00000007
        /*09e0*/ 	.word	0x00000000
        /*09e4*/ 	.short	0x010a
        /*09e6*/ 	.byte	0x3f
	.zero		1


	//   ....[112]....
        /*09e8*/ 	.word	0x0000c040
        /*09ec*/ 	.word	0x00000006
        /*09f0*/ 	.word	0x00000000
        /*09f4*/ 	.short	0x010a
        /*09f6*/ 	.byte	0x3f
	.zero		1


	//   ....[113]....
        /*09f8*/ 	.word	0x0000c0d0
        /*09fc*/ 	.word	0x00000007
        /*0a00*/ 	.word	0x00000000
        /*0a04*/ 	.short	0x010a
        /*0a06*/ 	.byte	0x3f
	.zero		1


	//   ....[114]....
        /*0a08*/ 	.word	0x0000c160
        /*0a0c*/ 	.word	0x00000005
        /*0a10*/ 	.word	0x00000000
        /*0a14*/ 	.short	0x010a
        /*0a16*/ 	.byte	0x3f
	.zero		1


	//   ....[115]....
        /*0a18*/ 	.word	0x0000dde0
        /*0a1c*/ 	.word	0x00000011
        /*0a20*/ 	.word	0x00034440
        /*0a24*/ 	.short	0x010a
        /*0a26*/ 	.byte	0x3f
	.zero		1


	//   ....[116]....
        /*0a28*/ 	.word	0x0000df00
        /*0a2c*/ 	.word	0x00000011
        /*0a30*/ 	.word	0x00034400
        /*0a34*/ 	.short	0x0101
        /*0a36*/ 	.byte	0x3f
	.zero		1


	//   ....[117]....
        /*0a38*/ 	.word	0x0000dfd0
        /*0a3c*/ 	.word	0x00000005
        /*0a40*/ 	.word	0x00034440
        /*0a44*/ 	.short	0x010a
        /*0a46*/ 	.byte	0x3f
	.zero		1


	//   ....[118]....
        /*0a48*/ 	.word	0x0000e080
        /*0a4c*/ 	.word	0x00000007
        /*0a50*/ 	.word	0x00034440
        /*0a54*/ 	.short	0x010a
        /*0a56*/ 	.byte	0x3f
	.zero		1


	//   ....[119]....
        /*0a58*/ 	.word	0x0000e130
        /*0a5c*/ 	.word	0x00000007
        /*0a60*/ 	.word	0x00034440
        /*0a64*/ 	.short	0x010a
        /*0a66*/ 	.byte	0x3f
	.zero		1


	//   ....[120]....
        /*0a68*/ 	.word	0x0000e1e0
        /*0a6c*/ 	.word	0x00000007
        /*0a70*/ 	.word	0x00034440
        /*0a74*/ 	.short	0x010a
        /*0a76*/ 	.byte	0x3f
	.zero		1


	//   ....[121]....
        /*0a78*/ 	.word	0x0000e290
        /*0a7c*/ 	.word	0x00000007
        /*0a80*/ 	.word	0x00034440
        /*0a84*/ 	.short	0x010a
        /*0a86*/ 	.byte	0x3f
	.zero		1


	//   ....[122]....
        /*0a88*/ 	.word	0x0000e340
        /*0a8c*/ 	.word	0x00000007
        /*0a90*/ 	.word	0x00034440
        /*0a94*/ 	.short	0x010a
        /*0a96*/ 	.byte	0x3f
	.zero		1


	//   ....[123]....
        /*0a98*/ 	.word	0x0000e3f0
        /*0a9c*/ 	.word	0x00000007
        /*0aa0*/ 	.word	0x00034440
        /*0aa4*/ 	.short	0x010a
        /*0aa6*/ 	.byte	0x3f
	.zero		1


	//   ....[124]....
        /*0aa8*/ 	.word	0x0000e4a0
        /*0aac*/ 	.word	0x00000003
        /*0ab0*/ 	.word	0x00034440
        /*0ab4*/ 	.short	0x010a
        /*0ab6*/ 	.byte	0x3f
	.zero		1


	//   ....[125]....
        /*0ab8*/ 	.word	0x0000e500
        /*0abc*/ 	.word	0x00000003
        /*0ac0*/ 	.word	0x00034400
        /*0ac4*/ 	.short	0x010a
        /*0ac6*/ 	.byte	0x3f
	.zero		1


	//   ....[126]....
        /*0ac8*/ 	.word	0x0000e570
        /*0acc*/ 	.word	0x00000005
        /*0ad0*/ 	.word	0x00000000
        /*0ad4*/ 	.short	0x010a
        /*0ad6*/ 	.byte	0x3f
	.zero		1


	//   ....[127]....
        /*0ad8*/ 	.word	0x0000e5d0
        /*0adc*/ 	.word	0x00000005
        /*0ae0*/ 	.word	0x00034480
        /*0ae4*/ 	.short	0x010a
        /*0ae6*/ 	.byte	0x3f
	.zero		1


	//   ....[128]....
        /*0ae8*/ 	.word	0x0000e630
        /*0aec*/ 	.word	0x00000005
        /*0af0*/ 	.word	0x00034480
        /*0af4*/ 	.short	0x010a
        /*0af6*/ 	.byte	0x3f
	.zero		1


	//   ....[129]....
        /*0af8*/ 	.word	0x0000e6a0
        /*0afc*/ 	.word	0x00000005
        /*0b00*/ 	.word	0x00000010
        /*0b04*/ 	.short	0x010a
        /*0b06*/ 	.byte	0x3f
	.zero		1


	//   ....[130]....
        /*0b08*/ 	.word	0x0000e760
        /*0b0c*/ 	.word	0x00000005
        /*0b10*/ 	.word	0x000344e0
        /*0b14*/ 	.short	0x010a
        /*0b16*/ 	.byte	0x3f
	.zero		1


	//   ....[131]....
        /*0b18*/ 	.word	0x0000e7c0
        /*0b1c*/ 	.word	0x0000000f
        /*0b20*/ 	.word	0x000344e8
        /*0b24*/ 	.short	0x010a
        /*0b26*/ 	.byte	0x3f
	.zero		1


	//   ....[132]....
        /*0b28*/ 	.word	0x0000e820
        /*0b2c*/ 	.word	0x0000000f
        /*0b30*/ 	.word	0x000344f0
        /*0b34*/ 	.short	0x010a
        /*0b36*/ 	.byte	0x3f
	.zero		1


	//   ....[133]....
        /*0b38*/ 	.word	0x0000e880
        /*0b3c*/ 	.word	0x0000000f
        /*0b40*/ 	.word	0x000344f8
        /*0b44*/ 	.short	0x010a
        /*0b46*/ 	.byte	0x3f
	.zero		1


	//   ....[134]....
        /*0b48*/ 	.word	0x0000e8e0
        /*0b4c*/ 	.word	0x0000000f
        /*0b50*/ 	.word	0x000344e0
        /*0b54*/ 	.short	0x010a
        /*0b56*/ 	.byte	0x3f
	.zero		1


	//   ....[135]....
        /*0b58*/ 	.word	0x0000e940
        /*0b5c*/ 	.word	0x0000000f
        /*0b60*/ 	.word	0x000344e8
        /*0b64*/ 	.short	0x010a
        /*0b66*/ 	.byte	0x3f
	.zero		1


	//   ....[136]....
        /*0b68*/ 	.word	0x0000e9a0
        /*0b6c*/ 	.word	0x0000000f
        /*0b70*/ 	.word	0x000344f0
        /*0b74*/ 	.short	0x010a
        /*0b76*/ 	.byte	0x3f
	.zero		1


	//   ....[137]....
        /*0b78*/ 	.word	0x0000ea00
        /*0b7c*/ 	.word	0x0000000f
        /*0b80*/ 	.word	0x000344f8
        /*0b84*/ 	.short	0x010a
        /*0b86*/ 	.byte	0x3f
	.zero		1


	//   ....[138]....
        /*0b88*/ 	.word	0x0000ea60
        /*0b8c*/ 	.word	0x00000003
        /*0b90*/ 	.word	0x00034400
        /*0b94*/ 	.short	0x010a
        /*0b96*/ 	.byte	0x3f
	.zero		1


	//   ....[139]....
        /*0b98*/ 	.word	0x0000eac0
        /*0b9c*/ 	.word	0x00000004
        /*0ba0*/ 	.word	0x00034400
        /*0ba4*/ 	.short	0x010a
        /*0ba6*/ 	.byte	0x3f
	.zero		1


	//   ....[140]....
        /*0ba8*/ 	.word	0x0000eb20
        /*0bac*/ 	.word	0x00000003
        /*0bb0*/ 	.word	0x00034528
        /*0bb4*/ 	.short	0x010a
        /*0bb6*/ 	.byte	0x3f
	.zero		1


	//   ....[141]....
        /*0bb8*/ 	.word	0x0000eb80
        /*0bbc*/ 	.word	0x00000006
        /*0bc0*/ 	.word	0x00034400
        /*0bc4*/ 	.short	0x010a
        /*0bc6*/ 	.byte	0x3f
	.zero		1


	//   ....[142]....
        /*0bc8*/ 	.word	0x0000ebe0
        /*0bcc*/ 	.word	0x00000004
        /*0bd0*/ 	.word	0x00034500
        /*0bd4*/ 	.short	0x010a
        /*0bd6*/ 	.byte	0x3f
	.zero		1


	//   ....[143]....
        /*0bd8*/ 	.word	0x0000ec40
        /*0bdc*/ 	.word	0x00000004
        /*0be0*/ 	.word	0x00034508
        /*0be4*/ 	.short	0x010a
        /*0be6*/ 	.byte	0x3f
	.zero		1


	//   ....[144]....
        /*0be8*/ 	.word	0x0000eca0
        /*0bec*/ 	.word	0x00000004
        /*0bf0*/ 	.word	0x00034510
        /*0bf4*/ 	.short	0x010a
        /*0bf6*/ 	.byte	0x3f
	.zero		1


	//   ....[145]....
        /*0bf8*/ 	.word	0x0000ed00
        /*0bfc*/ 	.word	0x00000004
        /*0c00*/ 	.word	0x00034518
        /*0c04*/ 	.short	0x010a
        /*0c06*/ 	.byte	0x3f
	.zero		1


	//   ....[146]....
        /*0c08*/ 	.word	0x0000ed60
        /*0c0c*/ 	.word	0x00000005
        /*0c10*/ 	.word	0x00034500
        /*0c14*/ 	.short	0x010a
        /*0c16*/ 	.byte	0x3f
	.zero		1


	//   ....[147]....
        /*0c18*/ 	.word	0x0000edc0
        /*0c1c*/ 	.word	0x00000005
        /*0c20*/ 	.word	0x00034508
        /*0c24*/ 	.short	0x010a
        /*0c26*/ 	.byte	0x3f
	.zero		1


	//   ....[148]....
        /*0c28*/ 	.word	0x0000ee20
        /*0c2c*/ 	.word	0x00000005
        /*0c30*/ 	.word	0x00034510
        /*0c34*/ 	.short	0x010a
        /*0c36*/ 	.byte	0x3f
	.zero		1


	//   ....[149]....
        /*0c38*/ 	.word	0x0000ee80
        /*0c3c*/ 	.word	0x00000005
        /*0c40*/ 	.word	0x00034518
        /*0c44*/ 	.short	0x010a
        /*0c46*/ 	.byte	0x3f
	.zero		1


	//   ....[150]....
        /*0c48*/ 	.word	0x0000eee0
        /*0c4c*/ 	.word	0x00000000
        /*0c50*/ 	.word	0x00034500
        /*0c54*/ 	.short	0x010a
        /*0c56*/ 	.byte	0x3f
	.zero		1


	//   ....[151]....
        /*0c58*/ 	.word	0x0000ef40
        /*0c5c*/ 	.word	0x00000000
        /*0c60*/ 	.word	0x00034508
        /*0c64*/ 	.short	0x010a
        /*0c66*/ 	.byte	0x3f
	.zero		1


	//   ....[152]....
        /*0c68*/ 	.word	0x0000efa0
        /*0c6c*/ 	.word	0x00000000
        /*0c70*/ 	.word	0x00034510
        /*0c74*/ 	.short	0x010a
        /*0c76*/ 	.byte	0x3f
	.zero		1


	//   ....[153]....
        /*0c78*/ 	.word	0x0000f070
        /*0c7c*/ 	.word	0x0000000a
        /*0c80*/ 	.word	0x000344b0
        /*0c84*/ 	.short	0x010a
        /*0c86*/ 	.byte	0x3f
	.zero		1


	//   ....[154]....
        /*0c88*/ 	.word	0x0000f0c0
        /*0c8c*/ 	.word	0x00000005
        /*0c90*/ 	.word	0x00034400
        /*0c94*/ 	.short	0x010a
        /*0c96*/ 	.byte	0x3f
	.zero		1


	//   ....[155]....
        /*0c98*/ 	.word	0x0000f2d0
        /*0c9c*/ 	.word	0x00000007
        /*0ca0*/ 	.word	0x00000000
        /*0ca4*/ 	.short	0x010a
        /*0ca6*/ 	.byte	0x3f
	.zero		1


	//   ....[156]....
        /*0ca8*/ 	.word	0x0000f320
        /*0cac*/ 	.word	0x00000006
        /*0cb0*/ 	.word	0x00000000
        /*0cb4*/ 	.short	0x010a
        /*0cb6*/ 	.byte	0x3f
	.zero		1


	//   ....[157]....
        /*0cb8*/ 	.word	0x0000f370
        /*0cbc*/ 	.word	0x00000007
        /*0cc0*/ 	.word	0x00000000
        /*0cc4*/ 	.short	0x010a
        /*0cc6*/ 	.byte	0x3f
	.zero		1


	//   ....[158]....
        /*0cc8*/ 	.word	0x0000f3c0
        /*0ccc*/ 	.word	0x00000006
        /*0cd0*/ 	.word	0x00000000
        /*0cd4*/ 	.short	0x010a
        /*0cd6*/ 	.byte	0x3f
	.zero		1


	//   ....[159]....
        /*0cd8*/ 	.word	0x0000f410
        /*0cdc*/ 	.word	0x00000007
        /*0ce0*/ 	.word	0x00000000
        /*0ce4*/ 	.short	0x010a
        /*0ce6*/ 	.byte	0x3f
	.zero		1


	//   ....[160]....
        /*0ce8*/ 	.word	0x0000f460
        /*0cec*/ 	.word	0x00000011
        /*0cf0*/ 	.word	0x00034440
        /*0cf4*/ 	.short	0x010a
        /*0cf6*/ 	.byte	0x3f
	.zero		1


	//   ....[161]....
        /*0cf8*/ 	.word	0x0000f4b0
        /*0cfc*/ 	.word	0x00000005
        /*0d00*/ 	.word	0x00034440
        /*0d04*/ 	.short	0x010a
        /*0d06*/ 	.byte	0x3f
	.zero		1


	//   ....[162]....
        /*0d08*/ 	.word	0x0000f500
        /*0d0c*/ 	.word	0x00000007
        /*0d10*/ 	.word	0x00034440
        /*0d14*/ 	.short	0x010a
        /*0d16*/ 	.byte	0x3f
	.zero		1


	//   ....[163]....
        /*0d18*/ 	.word	0x0000f550
        /*0d1c*/ 	.word	0x00000007
        /*0d20*/ 	.word	0x00034440
        /*0d24*/ 	.short	0x010a
        /*0d26*/ 	.byte	0x3f
	.zero		1


	//   ....[164]....
        /*0d28*/ 	.word	0x0000f5a0
        /*0d2c*/ 	.word	0x00000007
        /*0d30*/ 	.word	0x00034440
        /*0d34*/ 	.short	0x010a
        /*0d36*/ 	.byte	0x3f
	.zero		1


	//   ....[165]....
        /*0d38*/ 	.word	0x0000f5f0
        /*0d3c*/ 	.word	0x00000007
        /*0d40*/ 	.word	0x00034440
        /*0d44*/ 	.short	0x010a
        /*0d46*/ 	.byte	0x3f
	.zero		1


	//   ....[166]....
        /*0d48*/ 	.word	0x0000f640
        /*0d4c*/ 	.word	0x00000007
        /*0d50*/ 	.word	0x00034440
        /*0d54*/ 	.short	0x010a
        /*0d56*/ 	.byte	0x3f
	.zero		1


	//   ....[167]....
        /*0d58*/ 	.word	0x0000f690
        /*0d5c*/ 	.word	0x00000007
        /*0d60*/ 	.word	0x00034440
        /*0d64*/ 	.short	0x010a
        /*0d66*/ 	.byte	0x3f
	.zero		1


	//----- nvinfo : EIATTR_NUM_MBARRIERS
	.align		4
.L_37:
        /*0d68*/ 	.byte	0x03, 0x38
        /*0d6a*/ 	.short	0x002a


	//----- nvinfo : EIATTR_EXIT_INSTR_OFFSETS
	.align		4
        /*0d6c*/ 	.byte	0x04, 0x1c
        /*0d6e*/ 	.short	(.L_39 - .L_38)


	//   ....[0]....
.L_38:
        /*0d70*/ 	.word	0x00002c10


	//   ....[1]....
        /*0d74*/ 	.word	0x00002ea0


	//   ....[2]....
        /*0d78*/ 	.word	0x00002ff0


	//   ....[3]....
        /*0d7c*/ 	.word	0x000088a0


	//   ....[4]....
        /*0d80*/ 	.word	0x00008940


	//   ....[5]....
        /*0d84*/ 	.word	0x0000a530


	//   ....[6]....
        /*0d88*/ 	.word	0x0000c1b0


	//   ....[7]....
        /*0d8c*/ 	.word	0x0000e4d0


	//----- nvinfo : EIATTR_MAX_THREADS
	.align		4
.L_39:
        /*0d90*/ 	.byte	0x04, 0x05
        /*0d92*/ 	.short	(.L_41 - .L_40)
.L_40:
        /*0d94*/ 	.word	0x00000180
        /*0d98*/ 	.word	0x00000001
        /*0d9c*/ 	.word	0x00000001


	//----- nvinfo : EIATTR_CRS_STACK_SIZE
	.align		4
.L_41:
        /*0da0*/ 	.byte	0x04, 0x1e
        /*0da2*/ 	.short	(.L_43 - .L_42)
.L_42:
        /*0da4*/ 	.word	0x00000000


	//----- nvinfo : EIATTR_CBANK_PARAM_SIZE
	.align		4
.L_43:
        /*0da8*/ 	.byte	0x03, 0x19
        /*0daa*/ 	.short	0x0770


	//----- nvinfo : EIATTR_PARAM_CBANK
	.align		4
        /*0dac*/ 	.byte	0x04, 0x0a
        /*0dae*/ 	.short	(.L_45 - .L_44)
	.align		4
.L_44:
        /*0db0*/ 	.word	index@(.nv.constant0._ZN7cutlass13device_kernelINS_4gemm6kernel13GemmUniversalINS1_17GroupProblemShapeIN4cute5tupleIJiiiEEEEENS1_10collective13CollectiveMmaINS1_39MainloopSm90ArrayTmaGmmaWarpSpecializedILi6ENS6_IJNS5_1CILi1EEESD_SD_EEENS1_40KernelPtrArrayTmaWarpSpecializedPingpongEEENS6_IJNSC_ILi128EEESH_NSC_ILi64EEEEEENS_10bfloat16_tEPNS6_IJlSD_NSC_ILi0EEEEEESK_SN_NS5_8TiledMMAINS5_8MMA_AtomIJNS5_4SM904GMMA28MMA_64x128x16_F32BF16BF16_SSILNSR_5MajorE0ELST_0ELNSR_7ScaleInE1ELSU_1EEEEEENS5_6LayoutISE_NS6_IJSL_SL_SL_EEEEENS6_IJNS5_10UnderscoreES10_S10_EEEEENS5_13SM90_TMA_LOADENS5_14ComposedLayoutINS5_7SwizzleILi3ELi4ELi3EEENS5_18smem_ptr_flag_bitsILi16EEENSX_INS6_IJNSC_ILi8EEESI_EEENS6_IJSI_SD_EEEEEEEvNS5_8identityES13_S1D_vS1E_EENS_8epilogue10collective18CollectiveEpilogueINS1G_30Sm90PtrArrayTmaWarpSpecializedILi4ELi2ELi16ELb1ELb0ELi2EEEJSJ_NS6_IJSI_NSC_ILi32EEEEEENS_6half_tEPNS6_IJSD_lSL_EEES1N_S1P_NS1G_6fusion15FusionCallbacksIS1K_NS1Q_17LinearCombinationIS1N_fS1N_fLNS_15FloatRoundStyleE2EEESJ_S1M_JEEES13_NS14_IS16_S18_NSX_INS6_IJSI_S19_EEENS6_IJSD_SI_EEEEEEENS5_17SM75_U16x8_LDSM_TENS5_14SM90_TMA_STOREES1Z_NS5_17SM90_U16x8_STSM_TENS5_9Copy_AtomIJNS5_17SM90_U32x4_STSM_NES1N_EEEvEEEvvEEEEvNT_6ParamsE)
        /*0db4*/ 	.short	0x0210
        /*0db6*/ 	.short	0x0770


	//----- nvinfo : EIATTR_SW_WAR
	.align		4
.L_45:
        /*0db8*/ 	.byte	0x04, 0x36
        /*0dba*/ 	.short	(.L_47 - .L_46)
.L_46:
        /*0dbc*/ 	.word	0x00000008
.L_47:


//--------------------- .nv.callgraph             --------------------------
	.section	.nv.callgraph,"",@"SHT_CUDA_CALLGRAPH"
	.align	4
	.sectionentsize	8
	.align		4
        /*0000*/ 	.word	0x00000000
	.align		4
        /*0004*/ 	.word	0xffffffff
	.align		4
        /*0008*/ 	.word	index@(_ZN7cutlass13device_kernelINS_4gemm6kernel13GemmUniversalINS1_17GroupProblemShapeIN4cute5tupleIJiiiEEEEENS1_10collective13CollectiveMmaINS1_39MainloopSm90ArrayTmaGmmaWarpSpecializedILi6ENS6_IJNS5_1CILi1EEESD_SD_EEENS1_40KernelPtrArrayTmaWarpSpecializedPingpongEEENS6_IJNSC_ILi128EEESH_NSC_ILi64EEEEEENS_10bfloat16_tEPNS6_IJlSD_NSC_ILi0EEEEEESK_SN_NS5_8TiledMMAINS5_8MMA_AtomIJNS5_4SM904GMMA28MMA_64x128x16_F32BF16BF16_SSILNSR_5MajorE0ELST_0ELNSR_7ScaleInE1ELSU_1EEEEEENS5_6LayoutISE_NS6_IJSL_SL_SL_EEEEENS6_IJNS5_10UnderscoreES10_S10_EEEEENS5_13SM90_TMA_LOADENS5_14ComposedLayoutINS5_7SwizzleILi3ELi4ELi3EEENS5_18smem_ptr_flag_bitsILi16EEENSX_INS6_IJNSC_ILi8EEESI_EEENS6_IJSI_SD_EEEEEEEvNS5_8identityES13_S1D_vS1E_EENS_8epilogue10collective18CollectiveEpilogueINS1G_30Sm90PtrArrayTmaWarpSpecializedILi4ELi2ELi16ELb1ELb0ELi2EEEJSJ_NS6_IJSI_NSC_ILi32EEEEEENS_6half_tEPNS6_IJSD_lSL_EEES1N_S1P_NS1G_6fusion15FusionCallbacksIS1K_NS1Q_17LinearCombinationIS1N_fS1N_fLNS_15FloatRoundStyleE2EEESJ_S1M_JEEES13_NS14_IS16_S18_NSX_INS6_IJSI_S19_EEENS6_IJSD_SI_EEEEEEENS5_17SM75_U16x8_LDSM_TENS5_14SM90_TMA_STOREES1Z_NS5_17SM90_U16x8_STSM_TENS5_9Copy_AtomIJNS5_17SM90_U32x4_STSM_NES1N_EEEvEEEvvEEEEvNT_6ParamsE)
	.align		4
        /*000c*/ 	.word	index@(__assertfail)
	.align		4
        /*0010*/ 	.word	0x00000000
	.align		4
        /*0014*/ 	.word	0xfffffffe
	.align		4
        /*0018*/ 	.word	0x00000000
	.align		4
        /*001c*/ 	.word	0xfffffffd
	.align		4
        /*0020*/ 	.word	0x00000000
	.align		4
        /*0024*/ 	.word	0xfffffffc


//--------------------- .nv.constant4             --------------------------
	.section	.nv.constant4,"a",@progbits
	.align	8
	.align		8
.nv.constant4:
        /*0000*/ 	.dword	__assertfail
	.align		8
        /*0008*/ 	.dword	__unnamed_1
	.align		8
        /*0010*/ 	.dword	_ZN39_INTERNAL_47c241e5_4_k_cu_e0a2adab_25624cuda3std3__45__cpo5beginE
	.align		8
        /*0018*/ 	.dword	_ZN39_INTERNAL_47c241e5_4_k_cu_e0a2adab_25624cuda3std3__45__cpo3endE
	.align		8
        /*0020*/ 	.dword	_ZN39_INTERNAL_47c241e5_4_k_cu_e0a2adab_25624cuda3std3__45__cpo6cbeginE
	.align		8
        /*0028*/ 	.dword	_ZN39_INTERNAL_47c241e5_4_k_cu_e0a2adab_25624cuda3std3__45__cpo4cendE
	.align		8
        /*0030*/ 	.dword	_ZN39_INTERNAL_47c241e5_4_k_cu_e0a2adab_25624cuda3std3__441_GLOBAL__N__47c241e5_4_k_cu_e0a2adab_25626ignoreE
	.align		8
        /*0038*/ 	.dword	_ZN39_INTERNAL_47c241e5_4_k_cu_e0a2adab_25624cuda3std3__419piecewise_constructE
	.align		8
        /*0040*/ 	.dword	_ZN39_INTERNAL_47c241e5_4_k_cu_e0a2adab_25624cuda3std3__48in_placeE
	.align		8
        /*0048*/ 	.dword	_ZN39_INTERNAL_47c241e5_4_k_cu_e0a2adab_25624cuda3std6ranges3__45__cpo4swapE
	.align		8
        /*0050*/ 	.dword	_ZN39_INTERNAL_47c241e5_4_k_cu_e0a2adab_25624cuda3std6ranges3__45__cpo9iter_moveE
	.align		8
        /*0058*/ 	.dword	_ZN39_INTERNAL_47c241e5_4_k_cu_e0a2adab_25624cute7productE
	.align		8
        /*0060*/ 	.dword	_ZN39_INTERNAL_47c241e5_4_k_cu_e0a2adab_25624cute1_E
	.align		8
        /*0068*/ 	.dword	$str$24
	.align		8
        /*0070*/ 	.dword	$str$25


//--------------------- .text._ZN7cutlass13device_kernelINS_4gemm6kernel13GemmUniversalINS1_17GroupProblemShapeIN4cute5tupleIJiiiEEEEENS1_10collective13CollectiveMmaINS1_39MainloopSm90ArrayTmaGmmaWarpSpecializedILi6ENS6_IJNS5_1CILi1EEESD_SD_EEENS1_40KernelPtrArrayTmaWarpSpecializedPingpongEEENS6_IJNSC_ILi128EEESH_NSC_ILi64EEEEEENS_10bfloat16_tEPNS6_IJlSD_NSC_ILi0EEEEEESK_SN_NS5_8TiledMMAINS5_8MMA_AtomIJNS5_4SM904GMMA28MMA_64x128x16_F32BF16BF16_SSILNSR_5MajorE0ELST_0ELNSR_7ScaleInE1ELSU_1EEEEEENS5_6LayoutISE_NS6_IJSL_SL_SL_EEEEENS6_IJNS5_10UnderscoreES10_S10_EEEEENS5_13SM90_TMA_LOADENS5_14ComposedLayoutINS5_7SwizzleILi3ELi4ELi3EEENS5_18smem_ptr_flag_bitsILi16EEENSX_INS6_IJNSC_ILi8EEESI_EEENS6_IJSI_SD_EEEEEEEvNS5_8identityES13_S1D_vS1E_EENS_8epilogue10collective18CollectiveEpilogueINS1G_30Sm90PtrArrayTmaWarpSpecializedILi4ELi2ELi16ELb1ELb0ELi2EEEJSJ_NS6_IJSI_NSC_ILi32EEEEEENS_6half_tEPNS6_IJSD_lSL_EEES1N_S1P_NS1G_6fusion15FusionCallbacksIS1K_NS1Q_17LinearCombinationIS1N_fS1N_fLNS_15FloatRoundStyleE2EEESJ_S1M_JEEES13_NS14_IS16_S18_NSX_INS6_IJSI_S19_EEENS6_IJSD_SI_EEEEEEENS5_17SM75_U16x8_LDSM_TENS5_14SM90_TMA_STOREES1Z_NS5_17SM90_U16x8_STSM_TENS5_9Copy_AtomIJNS5_17SM90_U32x4_STSM_NES1N_EEEvEEEvvEEEEvNT_6ParamsE --------------------------
	.section	.text._ZN7cutlass13device_kernelINS_4gemm6kernel13GemmUniversalINS1_17GroupProblemShapeIN4cute5tupleIJiiiEEEEENS1_10collective13CollectiveMmaINS1_39MainloopSm90ArrayTmaGmmaWarpSpecializedILi6ENS6_IJNS5_1CILi1EEESD_SD_EEENS1_40KernelPtrArrayTmaWarpSpecializedPingpongEEENS6_IJNSC_ILi128EEESH_NSC_ILi64EEEEEENS_10bfloat16_tEPNS6_IJlSD_NSC_ILi0EEEEEESK_SN_NS5_8TiledMMAINS5_8MMA_AtomIJNS5_4SM904GMMA28MMA_64x128x16_F32BF16BF16_SSILNSR_5MajorE0ELST_0ELNSR_7ScaleInE1ELSU_1EEEEEENS5_6LayoutISE_NS6_IJSL_SL_SL_EEEEENS6_IJNS5_10UnderscoreES10_S10_EEEEENS5_13SM90_TMA_LOADENS5_14ComposedLayoutINS5_7SwizzleILi3ELi4ELi3EEENS5_18smem_ptr_flag_bitsILi16EEENSX_INS6_IJNSC_ILi8EEESI_EEENS6_IJSI_SD_EEEEEEEvNS5_8identityES13_S1D_vS1E_EENS_8epilogue10collective18CollectiveEpilogueINS1G_30Sm90PtrArrayTmaWarpSpecializedILi4ELi2ELi16ELb1ELb0ELi2EEEJSJ_NS6_IJSI_NSC_ILi32EEEEEENS_6half_tEPNS6_IJSD_lSL_EEES1N_S1P_NS1G_6fusion15FusionCallbacksIS1K_NS1Q_17LinearCombinationIS1N_fS1N_fLNS_15FloatRoundStyleE2EEESJ_S1M_JEEES13_NS14_IS16_S18_NSX_INS6_IJSI_S19_EEENS6_IJSD_SI_EEEEEEENS5_17SM75_U16x8_LDSM_TENS5_14SM90_TMA_STOREES1Z_NS5_17SM90_U16x8_STSM_TENS5_9Copy_AtomIJNS5_17SM90_U32x4_STSM_NES1N_EEEvEEEvvEEEEvNT_6ParamsE,"ax",@progbits
	.align	128
.text._ZN7cutlass13device_kernelINS_4gemm6kernel13GemmUniversalINS1_17GroupProblemShapeIN4cute5tupleIJiiiEEEEENS1_10collective13CollectiveMmaINS1_39MainloopSm90ArrayTmaGmmaWarpSpecializedILi6ENS6_IJNS5_1CILi1EEESD_SD_EEENS1_40KernelPtrArrayTmaWarpSpecializedPingpongEEENS6_IJNSC_ILi128EEESH_NSC_ILi64EEEEEENS_10bfloat16_tEPNS6_IJlSD_NSC_ILi0EEEEEESK_SN_NS5_8TiledMMAINS5_8MMA_AtomIJNS5_4SM904GMMA28MMA_64x128x16_F32BF16BF16_SSILNSR_5MajorE0ELST_0ELNSR_7ScaleInE1ELSU_1EEEEEENS5_6LayoutISE_NS6_IJSL_SL_SL_EEEEENS6_IJNS5_10UnderscoreES10_S10_EEEEENS5_13SM90_TMA_LOADENS5_14ComposedLayoutINS5_7SwizzleILi3ELi4ELi3EEENS5_18smem_ptr_flag_bitsILi16EEENSX_INS6_IJNSC_ILi8EEESI_EEENS6_IJSI_SD_EEEEEEEvNS5_8identityES13_S1D_vS1E_EENS_8epilogue10collective18CollectiveEpilogueINS1G_30Sm90PtrArrayTmaWarpSpecializedILi4ELi2ELi16ELb1ELb0ELi2EEEJSJ_NS6_IJSI_NSC_ILi32EEEEEENS_6half_tEPNS6_IJSD_lSL_EEES1N_S1P_NS1G_6fusion15FusionCallbacksIS1K_NS1Q_17LinearCombinationIS1N_fS1N_fLNS_15FloatRoundStyleE2EEESJ_S1M_JEEES13_NS14_IS16_S18_NSX_INS6_IJSI_S19_EEENS6_IJSD_SI_EEEEEEENS5_17SM75_U16x8_LDSM_TENS5_14SM90_TMA_STOREES1Z_NS5_17SM90_U16x8_STSM_TENS5_9Copy_AtomIJNS5_17SM90_U32x4_STSM_NES1N_EEEvEEEvvEEEEvNT_6ParamsE:
        .type           _ZN7cutlass13device_kernelINS_4gemm6kernel13GemmUniversalINS1_17GroupProblemShapeIN4cute5tupleIJiiiEEEEENS1_10collective13CollectiveMmaINS1_39MainloopSm90ArrayTmaGmmaWarpSpecializedILi6ENS6_IJNS5_1CILi1EEESD_SD_EEENS1_40KernelPtrArrayTmaWarpSpecializedPingpongEEENS6_IJNSC_ILi128EEESH_NSC_ILi64EEEEEENS_10bfloat16_tEPNS6_IJlSD_NSC_ILi0EEEEEESK_SN_NS5_8TiledMMAINS5_8MMA_AtomIJNS5_4SM904GMMA28MMA_64x128x16_F32BF16BF16_SSILNSR_5MajorE0ELST_0ELNSR_7ScaleInE1ELSU_1EEEEEENS5_6LayoutISE_NS6_IJSL_SL_SL_EEEEENS6_IJNS5_10UnderscoreES10_S10_EEEEENS5_13SM90_TMA_LOADENS5_14ComposedLayoutINS5_7SwizzleILi3ELi4ELi3EEENS5_18smem_ptr_flag_bitsILi16EEENSX_INS6_IJNSC_ILi8EEESI_EEENS6_IJSI_SD_EEEEEEEvNS5_8identityES13_S1D_vS1E_EENS_8epilogue10collective18CollectiveEpilogueINS1G_30Sm90PtrArrayTmaWarpSpecializedILi4ELi2ELi16ELb1ELb0ELi2EEEJSJ_NS6_IJSI_NSC_ILi32EEEEEENS_6half_tEPNS6_IJSD_lSL_EEES1N_S1P_NS1G_6fusion15FusionCallbacksIS1K_NS1Q_17LinearCombinationIS1N_fS1N_fLNS_15FloatRoundStyleE2EEESJ_S1M_JEEES13_NS14_IS16_S18_NSX_INS6_IJSI_S19_EEENS6_IJSD_SI_EEEEEEENS5_17SM75_U16x8_LDSM_TENS5_14SM90_TMA_STOREES1Z_NS5_17SM90_U16x8_STSM_TENS5_9Copy_AtomIJNS5_17SM90_U32x4_STSM_NES1N_EEEvEEEvvEEEEvNT_6ParamsE,@function
        .size           _ZN7cutlass13device_kernelINS_4gemm6kernel13GemmUniversalINS1_17GroupProblemShapeIN4cute5tupleIJiiiEEEEENS1_10collective13CollectiveMmaINS1_39MainloopSm90ArrayTmaGmmaWarpSpecializedILi6ENS6_IJNS5_1CILi1EEESD_SD_EEENS1_40KernelPtrArrayTmaWarpSpecializedPingpongEEENS6_IJNSC_ILi128EEESH_NSC_ILi64EEEEEENS_10bfloat16_tEPNS6_IJlSD_NSC_ILi0EEEEEESK_SN_NS5_8TiledMMAINS5_8MMA_AtomIJNS5_4SM904GMMA28MMA_64x128x16_F32BF16BF16_SSILNSR_5MajorE0ELST_0ELNSR_7ScaleInE1ELSU_1EEEEEENS5_6LayoutISE_NS6_IJSL_SL_SL_EEEEENS6_IJNS5_10UnderscoreES10_S10_EEEEENS5_13SM90_TMA_LOADENS5_14ComposedLayoutINS5_7SwizzleILi3ELi4ELi3EEENS5_18smem_ptr_flag_bitsILi16EEENSX_INS6_IJNSC_ILi8EEESI_EEENS6_IJSI_SD_EEEEEEEvNS5_8identityES13_S1D_vS1E_EENS_8epilogue10collective18CollectiveEpilogueINS1G_30Sm90PtrArrayTmaWarpSpecializedILi4ELi2ELi16ELb1ELb0ELi2EEEJSJ_NS6_IJSI_NSC_ILi32EEEEEENS_6half_tEPNS6_IJSD_lSL_EEES1N_S1P_NS1G_6fusion15FusionCallbacksIS1K_NS1Q_17LinearCombinationIS1N_fS1N_fLNS_15FloatRoundStyleE2EEESJ_S1M_JEEES13_NS14_IS16_S18_NSX_INS6_IJSI_S19_EEENS6_IJSD_SI_EEEEEEENS5_17SM75_U16x8_LDSM_TENS5_14SM90_TMA_STOREES1Z_NS5_17SM90_U16x8_STSM_TENS5_9Copy_AtomIJNS5_17SM90_U32x4_STSM_NES1N_EEEvEEEvvEEEEvNT_6ParamsE,(.L_x_329 - _ZN7cutlass13device_kernelINS_4gemm6kernel13GemmUniversalINS1_17GroupProblemShapeIN4cute5tupleIJiiiEEEEENS1_10collective13CollectiveMmaINS1_39MainloopSm90ArrayTmaGmmaWarpSpecializedILi6ENS6_IJNS5_1CILi1EEESD_SD_EEENS1_40KernelPtrArrayTmaWarpSpecializedPingpongEEENS6_IJNSC_ILi128EEESH_NSC_ILi64EEEEEENS_10bfloat16_tEPNS6_IJlSD_NSC_ILi0EEEEEESK_SN_NS5_8TiledMMAINS5_8MMA_AtomIJNS5_4SM904GMMA28MMA_64x128x16_F32BF16BF16_SSILNSR_5MajorE0ELST_0ELNSR_7ScaleInE1ELSU_1EEEEEENS5_6LayoutISE_NS6_IJSL_SL_SL_EEEEENS6_IJNS5_10UnderscoreES10_S10_EEEEENS5_13SM90_TMA_LOADENS5_14ComposedLayoutINS5_7SwizzleILi3ELi4ELi3EEENS5_18smem_ptr_flag_bitsILi16EEENSX_INS6_IJNSC_ILi8EEESI_EEENS6_IJSI_SD_EEEEEEEvNS5_8identityES13_S1D_vS1E_EENS_8epilogue10collective18CollectiveEpilogueINS1G_30Sm90PtrArrayTmaWarpSpecializedILi4ELi2ELi16ELb1ELb0ELi2EEEJSJ_NS6_IJSI_NSC_ILi32EEEEEENS_6half_tEPNS6_IJSD_lSL_EEES1N_S1P_NS1G_6fusion15FusionCallbacksIS1K_NS1Q_17LinearCombinationIS1N_fS1N_fLNS_15FloatRoundStyleE2EEESJ_S1M_JEEES13_NS14_IS16_S18_NSX_INS6_IJSI_S19_EEENS6_IJSD_SI_EEEEEEENS5_17SM75_U16x8_LDSM_TENS5_14SM90_TMA_STOREES1Z_NS5_17SM90_U16x8_STSM_TENS5_9Copy_AtomIJNS5_17SM90_U32x4_STSM_NES1N_EEEvEEEvvEEEEvNT_6ParamsE)
        .other          _ZN7cutlass13device_kernelINS_4gemm6kernel13GemmUniversalINS1_17GroupProblemShapeIN4cute5tupleIJiiiEEEEENS1_10collective13CollectiveMmaINS1_39MainloopSm90ArrayTmaGmmaWarpSpecializedILi6ENS6_IJNS5_1CILi1EEESD_SD_EEENS1_40KernelPtrArrayTmaWarpSpecializedPingpongEEENS6_IJNSC_ILi128EEESH_NSC_ILi64EEEEEENS_10bfloat16_tEPNS6_IJlSD_NSC_ILi0EEEEEESK_SN_NS5_8TiledMMAINS5_8MMA_AtomIJNS5_4SM904GMMA28MMA_64x128x16_F32BF16BF16_SSILNSR_5MajorE0ELST_0ELNSR_7ScaleInE1ELSU_1EEEEEENS5_6LayoutISE_NS6_IJSL_SL_SL_EEEEENS6_IJNS5_10UnderscoreES10_S10_EEEEENS5_13SM90_TMA_LOADENS5_14ComposedLayoutINS5_7SwizzleILi3ELi4ELi3EEENS5_18smem_ptr_flag_bitsILi16EEENSX_INS6_IJNSC_ILi8EEESI_EEENS6_IJSI_SD_EEEEEEEvNS5_8identityES13_S1D_vS1E_EENS_8epilogue10collective18CollectiveEpilogueINS1G_30Sm90PtrArrayTmaWarpSpecializedILi4ELi2ELi16ELb1ELb0ELi2EEEJSJ_NS6_IJSI_NSC_ILi32EEEEEENS_6half_tEPNS6_IJSD_lSL_EEES1N_S1P_NS1G_6fusion15FusionCallbacksIS1K_NS1Q_17LinearCombinationIS1N_fS1N_fLNS_15FloatRoundStyleE2EEESJ_S1M_JEEES13_NS14_IS16_S18_NSX_INS6_IJSI_S19_EEENS6_IJSD_SI_EEEEEEENS5_17SM75_U16x8_LDSM_TENS5_14SM90_TMA_STOREES1Z_NS5_17SM90_U16x8_STSM_TENS5_9Copy_AtomIJNS5_17SM90_U32x4_STSM_NES1N_EEEvEEEvvEEEEvNT_6ParamsE,@"STO_CUDA_ENTRY STV_DEFAULT"
_ZN7cutlass13device_kernelINS_4gemm6kernel13GemmUniversalINS1_17GroupProblemShapeIN4cute5tupleIJiiiEEEEENS1_10collective13CollectiveMmaINS1_39MainloopSm90ArrayTmaGmmaWarpSpecializedILi6ENS6_IJNS5_1CILi1EEESD_SD_EEENS1_40KernelPtrArrayTmaWarpSpecializedPingpongEEENS6_IJNSC_ILi128EEESH_NSC_ILi64EEEEEENS_10bfloat16_tEPNS6_IJlSD_NSC_ILi0EEEEEESK_SN_NS5_8TiledMMAINS5_8MMA_AtomIJNS5_4SM904GMMA28MMA_64x128x16_F32BF16BF16_SSILNSR_5MajorE0ELST_0ELNSR_7ScaleInE1ELSU_1EEEEEENS5_6LayoutISE_NS6_IJSL_SL_SL_EEEEENS6_IJNS5_10UnderscoreES10_S10_EEEEENS5_13SM90_TMA_LOADENS5_14ComposedLayoutINS5_7SwizzleILi3ELi4ELi3EEENS5_18smem_ptr_flag_bitsILi16EEENSX_INS6_IJNSC_ILi8EEESI_EEENS6_IJSI_SD_EEEEEEEvNS5_8identityES13_S1D_vS1E_EENS_8epilogue10collective18CollectiveEpilogueINS1G_30Sm90PtrArrayTmaWarpSpecializedILi4ELi2ELi16ELb1ELb0ELi2EEEJSJ_NS6_IJSI_NSC_ILi32EEEEEENS_6half_tEPNS6_IJSD_lSL_EEES1N_S1P_NS1G_6fusion15FusionCallbacksIS1K_NS1Q_17LinearCombinationIS1N_fS1N_fLNS_15FloatRoundStyleE2EEESJ_S1M_JEEES13_NS14_IS16_S18_NSX_INS6_IJSI_S19_EEENS6_IJSD_SI_EEEEEEENS5_17SM75_U16x8_LDSM_TENS5_14SM90_TMA_STOREES1Z_NS5_17SM90_U16x8_STSM_TENS5_9Copy_AtomIJNS5_17SM90_U32x4_STSM_NES1N_EEEvEEEvvEEEEvNT_6ParamsE:
[----:B------:R-:W1:Y:S08]  /*0000*/  LDC R1, c[0x0][0x28] ;  /* 0x00000a00ff017b82 */ /* 0x000e700000000800 */
[----:B------:R-:W2:Y:S01]  /*0010*/  LDC.64 R6, c[0x0][0x918] ;  /* 0x00024600ff067b82 */ /* 0x000ea20000000a00 */
[----:B------:R-:W-:Y:S01]  /*0020*/  ULDC.64 UR38, c[0x0][0x208] ;  /* 0x0000820000267ab9 */ /* 0x000fe20000000a00 */
[----:B------:R-:W3:Y:S01]  /*0030*/  S2R R33, SR_TID.X ;  /* 0x0000000000217919 */ /* 0x000ee20000002100 */
[----:B------:R-:W-:Y:S01]  /*0040*/  ULDC UR4, c[0x0][0x910] ;  /* 0x0002440000047ab9 */ /* 0x000fe20000000800 */
[----:B------:R-:W-:Y:S01]  /*0050*/  ULDC.64 UR20, c[0x0][0x8d0] ;  /* 0x0002340000147ab9 */ /* 0x000fe20000000a00 */
[----:B------:R-:W-:Y:S01]  /*0060*/  ULDC.64 UR14, c[0x0][0x8c8] ;  /* 0x00023200000e7ab9 */ /* 0x000fe20000000a00 */
[----:B------:R-:W-:Y:S01]  /*0070*/  ULDC UR5, c[0x0][0x908] ;  /* 0x0002420000057ab9 */ /* 0x000fe20000000800 */
[----:B------:R-:W-:Y:S01]  /*0080*/  CS2R R8, SRZ ;  /* 0x0000000000087805 */ /* 0x000fe2000001ff00 */
[----:B------:R-:W-:Y:S01]  /*0090*/  S2UR UR42, SR_CTAID.X ;  /* 0x00000000002a79c3 */ /* 0x000fe20000002500 */
[----:B------:R-:W-:Y:S01]  /*00a0*/  ULDC.64 UR22, c[0x0][0x8e8] ;  /* 0x00023a0000167ab9 */ /* 0x000fe20000000a00 */
[----:B------:R-:W-:Y:S01]  /*00b0*/  ULDC.64 UR16, c[0x0][0x8e0] ;  /* 0x0002380000107ab9 */ /* 0x000fe20000000a00 */
[----:B--2---:R-:W2:Y:S01]  /*00c0*/  LDG.E R2, desc[UR38][R6.64] ;  /* 0x0000002606027981 */ /* 0x004ea2000c1e1900 */
[----:B------:R-:W-:-:S03]  /*00d0*/  IMAD.U32 R3, RZ, RZ, UR4 ;  /* 0x00000004ff037e24 */ /* 0x000fc6000f8e00ff */
[----:B------:R-:W4:Y:S01]  /*00e0*/  LDG.E R0, desc[UR38][R6.64+0x4] ;  /* 0x0000042606007981 */ /* 0x000f22000c1e1900 */
[----:B---3--:R-:W-:-:S04]  /*00f0*/  LOP3.LUT R34, R33, 0x1f, RZ, 0xc0, !PT ;  /* 0x0000001f21227812 */ /* 0x008fc800078ec0ff */
[----:B------:R-:W-:Y:S01]  /*0100*/  ISETP.GE.AND P0, PT, R34, R3, PT ;  /* 0x000000032200720c */ /* 0x000fe20003f06270 */
[----:B------:R-:W-:-:S04]  /*0110*/  UISETP.NE.U32.AND UP0, UPT, UR20, URZ, UPT ;  /* 0x0000003f1400728c */ /* 0x000fc8000bf05070 */
[----:B------:R-:W-:-:S08]  /*0120*/  UISETP.NE.AND.EX UP0, UPT, UR21, URZ, UPT, UP0 ;  /* 0x0000003f1500728c */ /* 0x000fd0000bf05300 */
[----:B------:R-:W3:Y:S03]  /*0130*/  @!P0 LDC.64 R4, c[0x0][0x918] ;  /* 0x00024600ff048b82 */ /* 0x000ee60000000a00 */
[----:B------:R-:W-:-:S05]  /*0140*/  @UP0 ULDC UR24, c[0x0][0x8dc] ;  /* 0x0002370000180ab9 */ /* 0x000fca0000000800 */
[----:B------:R-:W1:Y:S01]  /*0150*/  S2UR UR4, SR_CTAID.Y ;  /* 0x00000000000479c3 */ /* 0x000e620000002600 */
[----:B------:R-:W-:Y:S01]  /*0160*/  UISETP.NE.AND UP3, UPT, UR5, 0x1, UPT ;  /* 0x000000010500788c */ /* 0x000fe2000bf65270 */
[----:B------:R-:W-:Y:S01]  /*0170*/  UMOV UR43, URZ ;  /* 0x0000003f002b7c82 */ /* 0x000fe20008000000 */
[----:B---3--:R-:W-:-:S09]  /*0180*/  @!P0 IMAD.WIDE.U32 R4, R34, 0xc, R4 ;  /* 0x0000000c22048825 */ /* 0x008fd200078e0004 */
[----:B------:R-:W-:Y:S01]  /*0190*/  @UP3 ULDC UR8, c[0x0][0x10] ;  /* 0x0000040000083ab9 */ /* 0x000fe20000000800 */
[----:B------:R-:W-:Y:S01]  /*01a0*/  @UP3 UMOV UR5, URZ ;  /* 0x0000003f00053c82 */ /* 0x000fe20008000000 */
[----:B------:R3:W5:Y:S04]  /*01b0*/  @!P0 LDG.E R8, desc[UR38][R4.64] ;  /* 0x0000002604088981 */ /* 0x000768000c1e1900 */
[----:B------:R3:W5:Y:S01]  /*01c0*/  @!P0 LDG.E R9, desc[UR38][R4.64+0x4] ;  /* 0x0000042604098981 */ /* 0x000762000c1e1900 */
[----:B------:R-:W-:Y:S01]  /*01d0*/  ISETP.NE.U32.AND P0, PT, RZ, UR22, PT ;  /* 0x00000016ff007c0c */ /* 0x000fe2000bf05070 */
[----:B-1----:R-:W-:-:S03]  /*01e0*/  @UP3 UIMAD.WIDE.U32 UR8, UR42, UR8, UR4 ;  /* 0x000000082a0832a5 */ /* 0x002fc6000f8e0004 */
[----:B------:R-:W-:Y:S01]  /*01f0*/  ISETP.NE.AND.EX P0, PT, RZ, UR23, PT, P0 ;  /* 0x00000017ff007c0c */ /* 0x000fe2000bf05300 */
[----:B------:R-:W-:Y:S01]  /*0200*/  @UP3 UMOV UR7, URZ ;  /* 0x0000003f00073c82 */ /* 0x000fe20008000000 */
[----:B------:R-:W-:Y:S01]  /*0210*/  @!UP3 ULDC UR5, c[0x0][0xc] ;  /* 0x000003000005bab9 */ /* 0x000fe20000000800 */
[----:B------:R-:W-:Y:S02]  /*0220*/  @UP3 UIADD3 UR7, UR9, UR7, URZ ;  /* 0x0000000709073290 */ /* 0x000fe4000fffe03f */
[----:B------:R-:W-:-:S07]  /*0230*/  @!UP3 UIMAD.WIDE.U32 UR4, UR5, UR4, UR42 ;  /* 0x000000040504b2a5 */ /* 0x000fce000f8e002a */
[----:B------:R-:W-:Y:S01]  /*0240*/  @!UP3 UMOV UR7, UR5 ;  /* 0x000000050007bc82 */ /* 0x000fe20008000000 */
[----:B------:R-:W-:Y:S01]  /*0250*/  @!UP3 UMOV UR8, UR4 ;  /* 0x000000040008bc82 */ /* 0x000fe20008000000 */
[----:B--2---:R-:W-:-:S13]  /*0260*/  R2UR UR11, R2 ;  /* 0x00000000020b72ca */ /* 0x004fda00000e0000 */
[----:B------:R-:W-:-:S04]  /*0270*/  UIADD3 UR6, UP1, UR11, UR14, URZ ;  /* 0x0000000e0b067290 */ /* 0x000fc8000ff3e03f */
[----:B------:R-:W-:Y:S02]  /*0280*/  ULEA.HI.X.SX32 UR11, UR11, UR15, 0x1, UP1 ;  /* 0x0000000f0b0b7291 */ /* 0x000fe400088f0e3f */
[----:B------:R-:W-:-:S04]  /*0290*/  UIADD3 UR6, UP1, UR6, -0x1, URZ ;  /* 0xffffffff06067890 */ /* 0x000fc8000ff3e03f */
[----:B------:R-:W-:Y:S02]  /*02a0*/  UIADD3.X UR11, UR11, -0x1, URZ, UP1, !UPT ;  /* 0xffffffff0b0b7890 */ /* 0x000fe40008ffe43f */
[----:B------:R-:W-:Y:S01]  /*02b0*/  @UP0 UIADD3 UR24, UP1, UR6, UR24, URZ ;  /* 0x0000001806180290 */ /* 0x000fe2000ff3e03f */
[----:B----4-:R-:W-:-:S03]  /*02c0*/  R2UR UR27, R0 ;  /* 0x00000000001b72ca */ /* 0x010fc600000e0000 */
[----:B------:R-:W-:-:S04]  /*02d0*/  @UP0 UIADD3.X UR26, URZ, UR11, URZ, UP1, !UPT ;  /* 0x0000000b3f1a0290 */ /* 0x000fc80008ffe43f */
[----:B------:R-:W-:-:S04]  /*02e0*/  @UP0 UIMAD.WIDE.U32 UR12, UR26, UR20, URZ ;  /* 0x000000141a0c02a5 */ /* 0x000fc8000f8e003f */
[----:B------:R-:W-:Y:S02]  /*02f0*/  @UP0 UIMAD.WIDE.U32 UR18, UP1, UR24, UR21, UR12 ;  /* 0x00000015181202a5 */ /* 0x000fe4000f82000c */
[----:B------:R-:W-:Y:S02]  /*0300*/  @UP0 UIMAD.WIDE.U32 UR12, UR24, UR20, URZ ;  /* 0x00000014180c02a5 */ /* 0x000fe4000f8e003f */
[----:B------:R-:W-:Y:S02]  /*0310*/  @UP0 UIADD3.X UR25, URZ, URZ, URZ, UP1, !UPT ;  /* 0x0000003f3f190290 */ /* 0x000fe40008ffe43f */
[----:B------:R-:W-:Y:S01]  /*0320*/  @UP0 UIADD3 URZ, UP1, UR13, UR18, URZ ;  /* 0x000000120d3f0290 */ /* 0x000fe2000ff3e03f */
[----:B------:R-:W-:Y:S01]  /*0330*/  @UP0 UMOV UR24, UR19 ;  /* 0x0000001300180c82 */ /* 0x000fe20008000000 */
[----:B------:R-:W-:Y:S02]  /*0340*/  UIADD3 UR10, UP2, UR27, UR16, URZ ;  /* 0x000000101b0a7290 */ /* 0x000fe4000ff5e03f */
[----:B------:R-:W-:-:S02]  /*0350*/  @UP0 UIMAD.WIDE.U32.X UR12, UR26, UR21, UR24, UP1 ;  /* 0x000000151a0c02a5 */ /* 0x000fc400088e0418 */
[----:B------:R-:W-:Y:S02]  /*0360*/  ULEA.HI.X.SX32 UR9, UR27, UR17, 0x1, UP2 ;  /* 0x000000111b097291 */ /* 0x000fe400090f0e3f */
[----:B------:R-:W-:-:S03]  /*0370*/  UIADD3 UR18, UP1, UR10, -0x1, URZ ;  /* 0xffffffff0a127890 */ /* 0x000fc6000ff3e03f */
[----:B------:R-:W-:Y:S01]  /*0380*/  @UP0 UMOV UR6, UR12 ;  /* 0x0000000c00060c82 */ /* 0x000fe20008000000 */
[----:B------:R-:W-:Y:S01]  /*0390*/  UIADD3.X UR5, UR9, -0x1, URZ, UP1, !UPT ;  /* 0xffffffff09057890 */ /* 0x000fe20008ffe43f */
[----:B------:R-:W-:Y:S01]  /*03a0*/  @UP0 UMOV UR11, UR13 ;  /* 0x0000000d000b0c82 */ /* 0x000fe20008000000 */
[----:B---3--:R-:W-:Y:S10]  /*03b0*/  @!P0 BRA `(.L_x_0) ;  /* 0x00000000002c8947 */ /* 0x008ff40003800000 */
[----:B------:R-:W-:Y:S02]  /*03c0*/  ULDC UR9, c[0x0][0x8f4] ;  /* 0x00023d0000097ab9 */ /* 0x000fe40000000800 */
[----:B------:R-:W-:-:S04]  /*03d0*/  UIADD3 UR9, UP1, UR18, UR9, URZ ;  /* 0x0000000912097290 */ /* 0x000fc8000ff3e03f */
[----:B------:R-:W-:-:S04]  /*03e0*/  UIADD3.X UR10, URZ, UR5, URZ, UP1, !UPT ;  /* 0x000000053f0a7290 */ /* 0x000fc80008ffe43f */
[----:B------:R-:W-:-:S04]  /*03f0*/  UIMAD.WIDE.U32 UR4, UR10, UR22, URZ ;  /* 0x000000160a0472a5 */ /* 0x000fc8000f8e003f */
[----:B------:R-:W-:Y:S02]  /*0400*/  UIMAD.WIDE.U32 UR12, UP1, UR9, UR23, UR4 ;  /* 0x00000017090c72a5 */ /* 0x000fe4000f820004 */
[----:B------:R-:W-:Y:S02]  /*0410*/  UIMAD.WIDE.U32 UR4, UR9, UR22, URZ ;  /* 0x00000016090472a5 */ /* 0x000fe4000f8e003f */
[----:B------:R-:W-:Y:S02]  /*0420*/  UIADD3.X UR19, URZ, URZ, URZ, UP1, !UPT ;  /* 0x0000003f3f137290 */ /* 0x000fe40008ffe43f */
[----:B------:R-:W-:Y:S01]  /*0430*/  UIADD3 URZ, UP1, UR5, UR12, URZ ;  /* 0x0000000c053f7290 */ /* 0x000fe2000ff3e03f */
[----:B------:R-:W-:-:S03]  /*0440*/  UMOV UR18, UR13 ;  /* 0x0000000d00127c82 */ /* 0x000fc60008000000 */
[----:B------:R-:W-:-:S07]  /*0450*/  UIMAD.WIDE.U32.X UR4, UR10, UR23, UR18, UP1 ;  /* 0x000000170a0472a5 */ /* 0x000fce00088e0412 */
[----:B------:R-:W-:-:S05]  /*0460*/  UMOV UR18, UR4 ;  /* 0x0000000400127c82 */ /* 0x000fca0008000000 */
.L_x_0:
[----:B------:R-:W-:Y:S01]  /*0470*/  ULDC UR9, c[0x0][0x934] ;  /* 0x00024d0000097ab9 */ /* 0x000fe20000000800 */
[----:B------:R-:W-:Y:S01]  /*0480*/  ULDC UR10, c[0x0][0x904] ;  /* 0x00024100000a7ab9 */ /* 0x000fe20000000800 */
[----:B------:R-:W-:Y:S01]  /*0490*/  ULDC UR4, c[0x0][0x938] ;  /* 0x00024e0000047ab9 */ /* 0x000fe20000000800 */
[----:B------:R-:W-:Y:S01]  /*04a0*/  USHF.L.U32 UR9, UR9, UR10, URZ ;  /* 0x0000000a09097299 */ /* 0x000fe2000800063f */
[----:B------:R-:W-:Y:S01]  /*04b0*/  SHF.R.U32.HI R13, RZ, 0x5, R33 ;  /* 0x00000005ff0d7819 */ /* 0x000fe20000011621 */
[----:B------:R-:W-:Y:S01]  /*04c0*/  USHF.L.U32 UR10, UR4, UR10, URZ ;  /* 0x0000000a040a7299 */ /* 0x000fe2000800063f */
[----:B------:R-:W-:Y:S01]  /*04d0*/  ULDC UR26, c[0x0][0x8d8] ;  /* 0x00023600001a7ab9 */ /* 0x000fe20000000800 */
[----:B------:R-:W-:Y:S02]  /*04e0*/  ULDC UR30, c[0x0][0x8f0] ;  /* 0x00023c00001e7ab9 */ /* 0x000fe40000000800 */
[----:B------:R-:W-:Y:S01]  /*04f0*/  IMAD.U32 R10, RZ, RZ, UR9 ;  /* 0x00000009ff0a7e24 */ /* 0x000fe2000f8e00ff */
[----:B------:R-:W-:Y:S01]  /*0500*/  USHF.R.U64 UR11, UR6, UR26, UR11 ;  /* 0x0000001a060b7299 */ /* 0x000fe2000800120b */
[----:B------:R-:W-:Y:S01]  /*0510*/  IMAD.U32 R11, RZ, RZ, UR10 ;  /* 0x0000000aff0b7e24 */ /* 0x000fe2000f8e00ff */
[----:B------:R-:W-:-:S02]  /*0520*/  USHF.R.U64 UR6, UR18, UR30, UR5 ;  /* 0x0000001e12067299 */ /* 0x000fc40008001205 */
[----:B------:R-:W-:Y:S01]  /*0530*/  IABS R0, R10 ;  /* 0x0000000a00007213 */ /* 0x000fe20000000000 */
[----:B------:R-:W-:Y:S01]  /*0540*/  UIADD3 UR11, UR11, -0x1, UR9 ;  /* 0xffffffff0b0b7890 */ /* 0x000fe2000fffe009 */
[----:B------:R-:W-:Y:S01]  /*0550*/  IABS R2, R11 ;  /* 0x0000000b00027213 */ /* 0x000fe20000000000 */
[----:B------:R-:W-:Y:S01]  /*0560*/  UIADD3 UR6, UR6, -0x1, UR10 ;  /* 0xffffffff06067890 */ /* 0x000fe2000fffe00a */
[----:B------:R-:W-:Y:S01]  /*0570*/  R2UR UR28, R0 ;  /* 0x00000000001c72ca */ /* 0x000fe200000e0000 */
[----:B------:R-:W-:Y:S01]  /*0580*/  UMOV UR4, URZ ;  /* 0x0000003f00047c82 */ /* 0x000fe20008000000 */
[----:B------:R-:W-:Y:S01]  /*0590*/  UISETP.GE.AND UP5, UPT, UR11, URZ, UPT ;  /* 0x0000003f0b00728c */ /* 0x000fe2000bfa6270 */
[----:B------:R-:W-:Y:S01]  /*05a0*/  IMAD.MOV.U32 R0, RZ, RZ, R2 ;  /* 0x000000ffff007224 */ /* 0x000fe200078e0002 */
[----:B------:R-:W-:Y:S01]  /*05b0*/  UISETP.NE.AND UP4, UPT, UR9, URZ, UPT ;  /* 0x0000003f0900728c */ /* 0x000fe2000bf85270 */
[----:B------:R-:W-:-:S03]  /*05c0*/  UMOV UR59, 0x1 ;  /* 0x00000001003b7882 */ /* 0x000fc60000000000 */
[----:B------:R-:W-:-:S05]  /*05d0*/  R2UR UR27, R0 ;  /* 0x00000000001b72ca */ /* 0x000fca00000e0000 */
[----:B------:R-:W1:Y:S08]  /*05e0*/  I2F.RP R0, UR28 ;  /* 0x0000001c00007d06 */ /* 0x000e700008209400 */
[----:B------:R-:W2:Y:S08]  /*05f0*/  I2F.RP R4, UR27 ;  /* 0x0000001b00047d06 */ /* 0x000eb00008209400 */
[----:B-1----:R-:W1:Y:S08]  /*0600*/  MUFU.RCP R0, R0 ;  /* 0x0000000000007308 */ /* 0x002e700000001000 */
[----:B--2---:R-:W2:Y:S01]  /*0610*/  MUFU.RCP R4, R4 ;  /* 0x0000000400047308 */ /* 0x004ea20000001000 */
[----:B-1----:R-:W-:-:S02]  /*0620*/  VIADD R2, R0, 0xffffffe ;  /* 0x0ffffffe00027836 */ /* 0x002fc40000000000 */
[----:B------:R-:W-:-:S05]  /*0630*/  IMAD.U32 R0, RZ, RZ, UR11 ;  /* 0x0000000bff007e24 */ /* 0x000fca000f8e00ff */
[----:B------:R-:W1:Y:S01]  /*0640*/  F2I.FTZ.U32.TRUNC.NTZ R2, R2 ;  /* 0x0000000200027305 */ /* 0x000e62000021f000 */
[----:B------:R-:W-:Y:S01]  /*0650*/  IABS R0, R0 ;  /* 0x0000000000007213 */ /* 0x000fe20000000000 */
[----:B--2---:R-:W-:Y:S01]  /*0660*/  VIADD R5, R4, 0xffffffe ;  /* 0x0ffffffe04057836 */ /* 0x004fe20000000000 */
[----:B------:R-:W-:Y:S02]  /*0670*/  IABS R4, R10 ;  /* 0x0000000a00047213 */ /* 0x000fe40000000000 */
[----:B------:R-:W-:-:S03]  /*0680*/  R2UR UR29, R0 ;  /* 0x00000000001d72ca */ /* 0x000fc600000e0000 */
[----:B------:R-:W2:Y:S01]  /*0690*/  F2I.FTZ.U32.TRUNC.NTZ R5, R5 ;  /* 0x0000000500057305 */ /* 0x000ea2000021f000 */
[----:B------:R-:W-:Y:S01]  /*06a0*/  IMAD.MOV R4, RZ, RZ, -R4 ;  /* 0x000000ffff047224 */ /* 0x000fe200078e0a04 */
[----:B-1----:R-:W-:Y:S01]  /*06b0*/  R2UR UR5, R2 ;  /* 0x00000000020572ca */ /* 0x002fe200000e0000 */
[----:B------:R-:W-:Y:S01]  /*06c0*/  IMAD.U32 R2, RZ, RZ, UR6 ;  /* 0x00000006ff027e24 */ /* 0x000fe2000f8e00ff */
[----:B--2---:R-:W-:-:S04]  /*06d0*/  R2UR UR13, R5 ;  /* 0x00000000050d72ca */ /* 0x004fc800000e0000 */
[----:B------:R-:W-:Y:S02]  /*06e0*/  IABS R5, R2 ;  /* 0x0000000200057213 */ /* 0x000fe40000000000 */
[----:B------:R-:W-:-:S05]  /*06f0*/  MOV R2, R4 ;  /* 0x0000000400027202 */ /* 0x000fca0000000f00 */
[----:B------:R-:W-:Y:S01]  /*0700*/  UIADD3 UR12, URZ, -UR5, URZ ;  /* 0x800000053f0c7290 */ /* 0x000fe2000fffe03f */
[----:B------:R-:W-:Y:S01]  /*0710*/  IABS R4, R11 ;  /* 0x0000000b00047213 */ /* 0x000fe20000000000 */
[----:B------:R-:W-:Y:S01]  /*0720*/  IMAD.MOV.U32 R0, RZ, RZ, R5 ;  /* 0x000000ffff007224 */ /* 0x000fe200078e0005 */
[----:B------:R-:W-:Y:S01]  /*0730*/  R2UR UR31, R2 ;  /* 0x00000000021f72ca */ /* 0x000fe200000e0000 */
[----:B------:R-:W-:Y:S01]  /*0740*/  UIMAD UR12, UR12, UR28, URZ ;  /* 0x0000001c0c0c72a4 */ /* 0x000fe2000f8e023f */
[----:B------:R-:W1:Y:S01]  /*0750*/  SHFL.IDX PT, R2, R13, RZ, 0x1f ;  /* 0x00001fff0d027589 */ /* 0x000e6200000e0000 */
[----:B------:R-:W-:Y:S01]  /*0760*/  IMAD.MOV R4, RZ, RZ, -R4 ;  /* 0x000000ffff047224 */ /* 0x000fe200078e0a04 */
[----:B------:R-:W-:Y:S01]  /*0770*/  R2UR UR33, R0 ;  /* 0x00000000002172ca */ /* 0x000fe200000e0000 */
[----:B------:R-:W-:Y:S02]  /*0780*/  UIADD3 UR18, URZ, -UR13, URZ ;  /* 0x8000000d3f127290 */ /* 0x000fe4000fffe03f */
[----:B------:R-:W-:Y:S01]  /*0790*/  UIMAD.WIDE.U32 UR4, UR5, UR12, UR4 ;  /* 0x0000000c050472a5 */ /* 0x000fe2000f8e0004 */
[----:B------:R-:W-:Y:S01]  /*07a0*/  IMAD.MOV.U32 R0, RZ, RZ, R4 ;  /* 0x000000ffff007224 */ /* 0x000fe200078e0004 */
[----:B------:R-:W-:Y:S01]  /*07b0*/  UIMAD UR18, UR18, UR27, URZ ;  /* 0x0000001b121272a4 */ /* 0x000fe2000f8e023f */
[----:B------:R-:W-:-:S03]  /*07c0*/  UMOV UR12, URZ ;  /* 0x0000003f000c7c82 */ /* 0x000fc60008000000 */
[----:B------:R-:W-:Y:S01]  /*07d0*/  UIMAD.WIDE.U32 UR18, UR13, UR18, UR12 ;  /* 0x000000120d1272a5 */ /* 0x000fe2000f8e000c */
[----:B------:R-:W-:Y:S01]  /*07e0*/  R2UR UR32, R0 ;  /* 0x00000000002072ca */ /* 0x000fe200000e0000 */
[----:B------:R-:W-:Y:S01]  /*07f0*/  ULOP3.LUT UR12, URZ, UR9, URZ, 0x33, !UPT ;  /* 0x000000093f0c7292 */ /* 0x000fe2000f8e333f */
[----:B------:R-:W-:Y:S01]  /*0800*/  SHF.R.U32.HI R0, RZ, 0x7, R33 ;  /* 0x00000007ff007819 */ /* 0x000fe20000011621 */
[----:B------:R-:W-:Y:S01]  /*0810*/  UMOV UR13, UR5 ;  /* 0x00000005000d7c82 */ /* 0x000fe20008000000 */
[----:B------:R-:W-:Y:S02]  /*0820*/  UIMAD.WIDE.U32 UR24, UR19, UR33, URZ ;  /* 0x00000021131872a5 */ /* 0x000fe4000f8e003f */
[----:B------:R-:W-:Y:S02]  /*0830*/  UIMAD.WIDE.U32 UR4, UR13, UR29, URZ ;  /* 0x0000001d0d0472a5 */ /* 0x000fe4000f8e003f */
[----:B------:R-:W2:Y:S02]  /*0840*/  SHFL.IDX PT, R0, R0, RZ, 0x1f ;  /* 0x00001fff00007589 */ /* 0x000ea400000e0000 */
[----:B------:R-:W-:Y:S01]  /*0850*/  UIMAD UR5, UR5, UR31, UR29 ;  /* 0x0000001f050572a4 */ /* 0x000fe2000f8e021d */
[----:B-1----:R-:W-:-:S02]  /*0860*/  R2UR UR29, R2 ;  /* 0x00000000021d72ca */ /* 0x002fc400000e0000 */
[----:B------:R-:W-:Y:S02]  /*0870*/  UIMAD UR25, UR25, UR32, UR33 ;  /* 0x00000020191972a4 */ /* 0x000fe4000f8e0221 */
[----:B------:R-:W-:Y:S02]  /*0880*/  UISETP.GT.U32.AND UP1, UPT, UR28, UR5, UPT ;  /* 0x000000051c00728c */ /* 0x000fe4000bf24070 */
[----:B------:R-:W-:Y:S02]  /*0890*/  UISETP.GT.U32.AND UP2, UPT, UR27, UR25, UPT ;  /* 0x000000191b00728c */ /* 0x000fe4000bf44070 */
[----:B------:R-:W-:-:S05]  /*08a0*/  ULOP3.LUT UR33, URZ, UR10, URZ, 0x33, !UPT ;  /* 0x0000000a3f217292 */ /* 0x000fca000f8e333f */
[----:B------:R-:W-:Y:S02]  /*08b0*/  USHF.R.S32.HI UR4, URZ, 0x1f, UR29 ;  /* 0x0000001f3f047899 */ /* 0x000fe4000801141d */
[----:B------:R-:W-:Y:S01]  /*08c0*/  ISETP.NE.AND P1, PT, RZ, UR29, PT ;  /* 0x0000001dff007c0c */ /* 0x000fe2000bf25270 */
[----:B------:R-:W-:Y:S02]  /*08d0*/  @!UP1 UIADD3 UR5, UR5, -UR28, URZ ;  /* 0x8000001c05059290 */ /* 0x000fe4000fffe03f */
[----:B------:R-:W-:Y:S02]  /*08e0*/  @!UP2 UIADD3 UR25, UR25, -UR27, URZ ;  /* 0x8000001b1919a290 */ /* 0x000fe4000fffe03f */
[----:B------:R-:W-:Y:S01]  /*08f0*/  UISETP.GT.U32.AND UP6, UPT, UR28, UR5, UPT ;  /* 0x000000051c00728c */ /* 0x000fe2000bfc4070 */
[----:B--2---:R-:W-:Y:S01]  /*0900*/  R2UR UR18, R0 ;  /* 0x00000000001272ca */ /* 0x004fe200000e0000 */
[----:B------:R-:W-:Y:S02]  /*0910*/  UISETP.GT.U32.AND UP1, UPT, UR27, UR25, UPT ;  /* 0x000000191b00728c */ /* 0x000fe4000bf24070 */
[----:B------:R-:W-:-:S02]  /*0920*/  UISETP.NE.AND UP2, UPT, UR10, URZ, UPT ;  /* 0x0000003f0a00728c */ /* 0x000fc4000bf45270 */
[----:B------:R-:W-:-:S04]  /*0930*/  ULEA.HI UR4, UR4, UR29, URZ, 0x2 ;  /* 0x0000001d04047291 */ /* 0x000fc8000f8f103f */
[----:B------:R-:W-:Y:S02]  /*0940*/  ULOP3.LUT UR4, UR4, 0xfffffffc, URZ, 0xc0, !UPT ;  /* 0xfffffffc04047892 */ /* 0x000fe4000f8ec03f */
[----:B------:R-:W-:Y:S02]  /*0950*/  @!UP6 UIADD3 UR5, UR5, -UR28, URZ ;  /* 0x8000001c0505e290 */ /* 0x000fe4000fffe03f */
[----:B------:R-:W-:Y:S02]  /*0960*/  UISETP.GE.AND UP6, UPT, UR6, URZ, UPT ;  /* 0x0000003f0600728c */ /* 0x000fe4000bfc6270 */
[----:B------:R-:W-:Y:S02]  /*0970*/  @!UP1 UIADD3 UR25, UR25, -UR27, URZ ;  /* 0x8000001b19199290 */ /* 0x000fe4000fffe03f */
[----:B------:R-:W-:Y:S02]  /*0980*/  @!UP5 UIADD3 UR5, -UR5, URZ, URZ ;  /* 0x0000003f0505d290 */ /* 0x000fe4000fffe13f */
[----:B------:R-:W-:-:S02]  /*0990*/  UIADD3 UR43, UR29, -UR4, URZ ;  /* 0x800000041d2b7290 */ /* 0x000fc4000fffe03f */
[----:B------:R-:W-:Y:S02]  /*09a0*/  USEL UR5, UR12, UR5, !UP4 ;  /* 0x000000050c057287 */ /* 0x000fe4000e000000 */
[----:B------:R-:W-:Y:S02]  /*09b0*/  UISETP.NE.AND UP1, UPT, UR18, URZ, UPT ;  /* 0x0000003f1200728c */ /* 0x000fe4000bf25270 */
[----:B------:R-:W-:Y:S02]  /*09c0*/  @!UP6 UIADD3 UR25, -UR25, URZ, URZ ;  /* 0x0000003f1919e290 */ /* 0x000fe4000fffe13f */
[----:B------:R-:W-:Y:S02]  /*09d0*/  UIADD3 UR5, UR11, -UR5, URZ ;  /* 0x800000050b057290 */ /* 0x000fe4000fffe03f */
[----:B------:R-:W-:Y:S02]  /*09e0*/  USEL UR25, UR33, UR25, !UP2 ;  /* 0x0000001921197287 */ /* 0x000fe4000d000000 */
[----:B------:R-:W-:-:S02]  /*09f0*/  UISETP.EQ.AND UP5, UPT, UR43, 0x3, !UP1 ;  /* 0x000000032b00788c */ /* 0x000fc4000cfa2270 */
[----:B------:R-:W-:Y:S02]  /*0a00*/  UIADD3 UR25, UR6, -UR25, URZ ;  /* 0x8000001906197290 */ /* 0x000fe4000fffe03f */
[----:B------:R-:W-:Y:S02]  /*0a10*/  USEL UR59, UR59, 0x2, UP5 ;  /* 0x000000023b3b7887 */ /* 0x000fe4000a800000 */
[----:B------:R-:W-:Y:S02]  /*0a20*/  UIMAD UR24, UR5, UR25, URZ ;  /* 0x00000019051872a4 */ /* 0x000fe4000f8e023f */
[----:B------:R-:W-:Y:S02]  /*0a30*/  USEL UR4, UR25, UR5, !UP3 ;  /* 0x0000000519047287 */ /* 0x000fe4000d800000 */
[----:B------:R-:W-:Y:S02]  /*0a40*/  USHF.R.S32.HI UR25, URZ, 0x1f, UR24 ;  /* 0x0000001f3f197899 */ /* 0x000fe40008011418 */
[----:B------:R-:W-:Y:S01]  /*0a50*/  USHF.R.S32.HI UR5, URZ, 0x1f, UR4 ;  /* 0x0000001f3f057899 */ /* 0x000fe20008011404 */
[----:B------:R-:W-:-:S02]  /*0a60*/  IMAD.U32 R6, RZ, RZ, UR24 ;  /* 0x00000018ff067e24 */ /* 0x000fc4000f8e00ff */
[----:B------:R-:W-:Y:S02]  /*0a70*/  IMAD.U32 R4, RZ, RZ, UR4 ;  /* 0x00000004ff047e24 */ /* 0x000fe4000f8e00ff */
[----:B------:R-:W-:Y:S02]  /*0a80*/  IMAD.U32 R7, RZ, RZ, UR25 ;  /* 0x00000019ff077e24 */ /* 0x000fe4000f8e00ff */
[----:B------:R-:W-:Y:S01]  /*0a90*/  IMAD.U32 R5, RZ, RZ, UR5 ;  /* 0x00000005ff057e24 */ /* 0x000fe2000f8e00ff */
[----:B------:R-:W-:Y:S06]  /*0aa0*/  @P1 BRA `(.L_x_1) ;  /* 0x0000000000841947 */ /* 0x000fec0003800000 */
[----:B------:R-:W-:Y:S01]  /*0ab0*/  ELECT P1, URZ, PT ;  /* 0x00000000003f782f */ /* 0x000fe20003820000 */
[----:B------:R-:W-:-:S12]  /*0ac0*/  BSSY B0, `(.L_x_1) ;  /* 0x000001f000007945 */ /* 0x000fd80003800000 */
[----:B------:R-:W-:Y:S05]  /*0ad0*/  @!P1 BRA `(.L_x_2) ;  /* 0x0000000000749947 */ /* 0x000fea0003800000 */
[----:B------:R-:W1:Y:S01]  /*0ae0*/  S2UR UR6, SR_CgaCtaId ;  /* 0x00000000000679c3 */ /* 0x000e620000008800 */
[----:B------:R-:W-:Y:S01]  /*0af0*/  UMOV UR4, 0x400 ;  /* 0x0000040000047882 */ /* 0x000fe20000000000 */
[----:B------:R-:W-:Y:S01]  /*0b00*/  UMOV UR5, 0x1 ;  /* 0x0000000100057882 */ /* 0x000fe20000000000 */
[----:B------:R-:W-:Y:S02]  /*0b10*/  UMOV UR24, 0x140 ;  /* 0x0000014000187882 */ /* 0x000fe40000000000 */
[----:B------:R-:W-:-:S04]  /*0b20*/  UIADD3 UR24, -UR24, 0x100000, URZ ;  /* 0x0010000018187890 */ /* 0x000fc8000fffe13f */
[----:B------:R-:W-:Y:S02]  /*0b30*/  USHF.L.U32 UR25, UR24, 0xb, URZ ;  /* 0x0000000b18197899 */ /* 0x000fe4000800063f */
[----:B------:R-:W-:Y:S02]  /*0b40*/  USHF.L.U32 UR24, UR24, 0x1, URZ ;  /* 0x0000000118187899 */ /* 0x000fe4000800063f */
[----:B-1----:R-:W-:Y:S02]  /*0b50*/  ULEA UR6, UR6, UR4, 0x18 ;  /* 0x0000000406067291 */ /* 0x002fe4000f8ec03f */
[----:B------:R-:W-:-:S04]  /*0b60*/  UIADD3 UR4, -UR5, 0x100000, URZ ;  /* 0x0010000005047890 */ /* 0x000fc8000fffe13f */
[----:B------:R-:W-:Y:S02]  /*0b70*/  USHF.L.U32 UR5, UR4, 0xb, URZ ;  /* 0x0000000b04057899 */ /* 0x000fe4000800063f */
[----:B------:R-:W-:Y:S01]  /*0b80*/  USHF.L.U32 UR4, UR4, 0x1, URZ ;  /* 0x0000000104047899 */ /* 0x000fe2000800063f */
[----:B------:R-:W1:Y:S11]  /*0b90*/  FENCE.VIEW.ASYNC.S ;  /* 0x00000000000073c6 */ /* 0x000e760000000000 */
[----:B-1----:R1:W2:Y:S01]  /*0ba0*/  SYNCS.EXCH.64 URZ, [UR6+0x34400], UR4 ;  /* 0x03440004063f75b2 */ /* 0x0022a20008000100 */
[----:B------:R1:W3:Y:S01]  /*0bb0*/  SYNCS.EXCH.64 URZ, [UR6+0x34440], UR24 ;  /* 0x03444018063f75b2 */ /* 0x0002e20008000100 */
[----:B------:R1:W4:Y:S01]  /*0bc0*/  SYNCS.EXCH.64 URZ, [UR6+0x34408], UR4 ;  /* 0x03440804063f75b2 */ /* 0x0003220008000100 */
[----:B------:R1:W1:Y:S01]  /*0bd0*/  SYNCS.EXCH.64 URZ, [UR6+0x34448], UR24 ;  /* 0x03444818063f75b2 */ /* 0x0002620008000100 */
        /* <DEDUP_REMOVED lines=12> */
[----:B------:R-:W-:Y:S01]  /*0ca0*/  NOP ;  /* 0x0000000000007918 */ /* 0x000fe20000000000 */
.L_x_2:
[----:B-1----:R-:W-:Y:S05]  /*0cb0*/  BSYNC B0 ;  /* 0x0000000000007941 */ /* 0x002fea0003800000 */
.L_x_1:
[----:B------:R-:W1:Y:S01]  /*0cc0*/  SHFL.IDX PT, R0, R13, RZ, 0x1f ;  /* 0x00001fff0d007589 */ /* 0x000e6200000e0000 */
[----:B------:R-:W-:Y:S01]  /*0cd0*/  UIADD3 UR29, UR18, -0x1, URZ ;  /* 0xffffffff121d7890 */ /* 0x000fe2000fffe03f */
[----:B------:R-:W-:Y:S01]  /*0ce0*/  NOP ;  /* 0x0000000000007918 */ /* 0x000fe20000000000 */
[----:B------:R-:W-:Y:S02]  /*0cf0*/  UISETP.LT.U32.AND UP6, UPT, UR43, 0x2, !UP1 ;  /* 0x000000022b00788c */ /* 0x000fe4000cfc1070 */
[----:B------:R-:W-:Y:S02]  /*0d00*/  UISETP.GE.U32.AND UP5, UPT, UR29, 0x2, UPT ;  /* 0x000000021d00788c */ /* 0x000fe4000bfa6070 */
[----:B------:R-:W-:-:S04]  /*0d10*/  USEL UR47, URZ, 0x1, !UP6 ;  /* 0x000000013f2f7887 */ /* 0x000fc8000f000000 */
[----:B------:R-:W-:Y:S01]  /*0d20*/  USEL UR47, UR47, 0x2, UP5 ;  /* 0x000000022f2f7887 */ /* 0x000fe2000a800000 */
[----:B-1----:R-:W-:-:S13]  /*0d30*/  ISETP.NE.AND P1, PT, R0, RZ, PT ;  /* 0x000000ff0000720c */ /* 0x002fda0003f25270 */
[----:B------:R-:W-:Y:S05]  /*0d40*/  @P1 BRA `(.L_x_3) ;  /* 0x0000000000681947 */ /* 0x000fea0003800000 */
[----:B------:R-:W1:Y:S01]  /*0d50*/  S2UR UR5, SR_CgaCtaId ;  /* 0x00000000000579c3 */ /* 0x000e620000008800 */
[----:B------:R-:W-:Y:S01]  /*0d60*/  UMOV UR4, 0x400 ;  /* 0x0000040000047882 */ /* 0x000fe20000000000 */
[----:B------:R-:W-:Y:S01]  /*0d70*/  UMOV UR24, 0x1 ;  /* 0x0000000100187882 */ /* 0x000fe20000000000 */
[----:B------:R-:W-:Y:S01]  /*0d80*/  UMOV UR11, 0x80 ;  /* 0x00000080000b7882 */ /* 0x000fe20000000000 */
[----:B------:R-:W-:-:S04]  /*0d90*/  UIADD3 UR24, -UR24, 0x100000, URZ ;  /* 0x0010000018187890 */ /* 0x000fc8000fffe13f */
[----:B------:R-:W-:Y:S02]  /*0da0*/  USHF.L.U32 UR25, UR24, 0xb, URZ ;  /* 0x0000000b18197899 */ /* 0x000fe4000800063f */
[----:B------:R-:W-:Y:S01]  /*0db0*/  USHF.L.U32 UR24, UR24, 0x1, URZ ;  /* 0x0000000118187899 */ /* 0x000fe2000800063f */
[----:B------:R-:W-:Y:S01]  /*0dc0*/  ELECT P1, URZ, PT ;  /* 0x00000000003f782f */ /* 0x000fe20003820000 */
[----:B-1----:R-:W-:Y:S02]  /*0dd0*/  ULEA UR6, UR5, UR4, 0x18 ;  /* 0x0000000405067291 */ /* 0x002fe4000f8ec03f */
[----:B------:R-:W-:-:S04]  /*0de0*/  UIADD3 UR4, -UR11, 0x100000, URZ ;  /* 0x001000000b047890 */ /* 0x000fc8000fffe13f */
[----:B------:R-:W-:Y:S02]  /*0df0*/  USHF.L.U32 UR5, UR4, 0xb, URZ ;  /* 0x0000000b04057899 */ /* 0x000fe4000800063f */
[----:B------:R-:W-:Y:S01]  /*0e00*/  USHF.L.U32 UR4, UR4, 0x1, URZ ;  /* 0x0000000104047899 */ /* 0x000fe2000800063f */
[----:B------:R-:W1:Y:S03]  /*0e10*/  FENCE.VIEW.ASYNC.S ;  /* 0x00000000000073c6 */ /* 0x000e660000000000 */
[----:B-1----:R1:W1:Y:S08]  /*0e20*/  SYNCS.EXCH.64 URZ, [UR6+0x34480], UR24 ;  /* 0x03448018063f75b2 */ /* 0x0022700008000100 */
        /* <DEDUP_REMOVED lines=12> */
.L_x_3:
[----:B------:R-:W2:Y:S01]  /*0ef0*/  SHFL.IDX PT, R0, R13, RZ, 0x1f ;  /* 0x00001fff0d007589 */ /* 0x000ea200000e0000 */
[----:B------:R-:W-:Y:S01]  /*0f00*/  UISETP.EQ.AND UP6, UPT, UR43, 0x2, !UP1 ;  /* 0x000000022b00788c */ /* 0x000fe2000cfc2270 */
[----:B------:R-:W-:-:S03]  /*0f10*/  NOP ;  /* 0x0000000000007918 */ /* 0x000fc60000000000 */
[----:B------:R-:W-:-:S04]  /*0f20*/  USEL UR61, URZ, 0x1, !UP6 ;  /* 0x000000013f3d7887 */ /* 0x000fc8000f000000 */
[----:B------:R-:W-:Y:S01]  /*0f30*/  USEL UR61, UR61, 0x2, UP5 ;  /* 0x000000023d3d7887 */ /* 0x000fe2000a800000 */
[----:B--2---:R-:W-:-:S13]  /*0f40*/  ISETP.NE.AND P1, PT, R0, RZ, PT ;  /* 0x000000ff0000720c */ /* 0x004fda0003f25270 */
[----:B------:R-:W-:Y:S05]  /*0f50*/  @P1 BRA `(.L_x_4) ;  /* 0x0000000000581947 */ /* 0x000fea0003800000 */
[----:B-1----:R-:W1:Y:S01]  /*0f60*/  S2UR UR5, SR_CgaCtaId ;  /* 0x00000000000579c3 */ /* 0x002e620000008800 */
[----:B------:R-:W-:Y:S01]  /*0f70*/  UMOV UR4, 0x400 ;  /* 0x0000040000047882 */ /* 0x000fe20000000000 */
[----:B------:R-:W-:Y:S01]  /*0f80*/  UMOV UR11, 0x20 ;  /* 0x00000020000b7882 */ /* 0x000fe20000000000 */
[----:B------:R-:W-:Y:S01]  /*0f90*/  UMOV UR24, 0x80 ;  /* 0x0000008000187882 */ /* 0x000fe20000000000 */
[----:B------:R-:W-:Y:S01]  /*0fa0*/  ELECT P1, URZ, PT ;  /* 0x00000000003f782f */ /* 0x000fe20003820000 */
        /* <DEDUP_REMOVED lines=8> */
[----:B-1----:R2:W1:Y:S01]  /*1030*/  SYNCS.EXCH.64 URZ, [UR6+0x344e0], UR4 ;  /* 0x0344e004063f75b2 */ /* 0x0024620008000100 */
[----:B------:R2:W1:Y:S01]  /*1040*/  SYNCS.EXCH.64 URZ, [UR6+0x34500], UR24 ;  /* 0x03450018063f75b2 */ /* 0x0004620008000100 */
[----:B------:R2:W1:Y:S01]  /*1050*/  SYNCS.EXCH.64 URZ, [UR6+0x344e8], UR4 ;  /* 0x0344e804063f75b2 */ /* 0x0004620008000100 */
[----:B------:R2:W1:Y:S01]  /*1060*/  SYNCS.EXCH.64 URZ, [UR6+0x34508], UR24 ;  /* 0x03450818063f75b2 */ /* 0x0004620008000100 */
[----:B------:R2:W1:Y:S01]  /*1070*/  SYNCS.EXCH.64 URZ, [UR6+0x344f0], UR4 ;  /* 0x0344f004063f75b2 */ /* 0x0004620008000100 */
[----:B------:R2:W1:Y:S01]  /*1080*/  SYNCS.EXCH.64 URZ, [UR6+0x34510], UR24 ;  /* 0x03451018063f75b2 */ /* 0x0004620008000100 */
[----:B------:R2:W1:Y:S01]  /*1090*/  SYNCS.EXCH.64 URZ, [UR6+0x344f8], UR4 ;  /* 0x0344f804063f75b2 */ /* 0x0004620008000100 */
[----:B------:R2:W1:Y:S02]  /*10a0*/  SYNCS.EXCH.64 URZ, [UR6+0x34518], UR24 ;  /* 0x03451818063f75b2 */ /* 0x0004640008000100 */
[----:B--2---:R-:W-:Y:S01]  /*10b0*/  NOP ;  /* 0x0000000000007918 */ /* 0x004fe20000000000 */
.L_x_4:
[----:B------:R-:W2:Y:S01]  /*10c0*/  SHFL.IDX PT, R2, R13, RZ, 0x1f ;  /* 0x00001fff0d027589 */ /* 0x000ea200000e0000 */
[----:B------:R-:W-:Y:S01]  /*10d0*/  ELECT P1, URZ, PT ;  /* 0x00000000003f782f */ /* 0x000fe20003820000 */
[----:B------:R-:W3:Y:S01]  /*10e0*/  LDC.64 R14, c[0x0][0x8f8] ;  /* 0x00023e00ff0e7b82 */ /* 0x000ee20000000a00 */
[----:B------:R-:W-:Y:S01]  /*10f0*/  ELECT P2, URZ, PT ;  /* 0x00000000003f782f */ /* 0x000fe20003840000 */
[----:B------:R-:W4:Y:S01]  /*1100*/  SHFL.IDX PT, R0, R13, RZ, 0x1f ;  /* 0x00001fff0d007589 */ /* 0x000f2200000e0000 */
[----:B------:R-:W-:Y:S01]  /*1110*/  UMOV UR11, 0x20 ;  /* 0x00000020000b7882 */ /* 0x000fe20000000000 */
[----:B-1----:R-:W-:Y:S01]  /*1120*/  UMOV UR25, 0x80 ;  /* 0x0000008000197882 */ /* 0x002fe20000000000 */
[----:B------:R-:W-:Y:S01]  /*1130*/  NOP ;  /* 0x0000000000007918 */ /* 0x000fe20000000000 */
[----:B------:R-:W-:Y:S01]  /*1140*/  ULDC UR60, c[0x0][0xc] ;  /* 0x00000300003c7ab9 */ /* 0x000fe20000000800 */
[----:B------:R-:W-:Y:S01]  /*1150*/  IMAD.MOV.U32 R16, RZ, RZ, -0x1 ;  /* 0xffffffffff107424 */ /* 0x000fe200078e00ff */
[----:B------:R-:W-:Y:S01]  /*1160*/  MOV R17, 0xffffffff ;  /* 0xffffffff00117802 */ /* 0x000fe20000000f00 */
[----:B------:R-:W-:Y:S01]  /*1170*/  IMAD.MOV.U32 R18, RZ, RZ, -0x1 ;  /* 0xffffffffff127424 */ /* 0x000fe200078e00ff */
[----:B--2---:R-:W-:-:S02]  /*1180*/  ISETP.NE.OR P1, PT, R2, RZ, !P1 ;  /* 0x000000ff0200720c */ /* 0x004fc40004f25670 */
[----:B----4-:R-:W-:Y:S01]  /*1190*/  ISETP.NE.OR P2, PT, R0, RZ, !P2 ;  /* 0x000000ff0000720c */ /* 0x010fe20005745670 */
[----:B------:R-:W-:-:S10]  /*11a0*/  IMAD.U32 R0, RZ, RZ, UR7 ;  /* 0x00000007ff007e24 */ /* 0x000fd4000f8e00ff */
[----:B------:R-:W-:Y:S02]  /*11b0*/  VOTEU.ALL UP6, P1 ;  /* 0x00000000003f7886 */ /* 0x000fe400008c0000 */
[----:B------:R-:W-:-:S03]  /*11c0*/  VOTEU.ALL UP5, P2 ;  /* 0x00000000003f7886 */ /* 0x000fc600010a0000 */
[----:B------:R-:W1:Y:S01]  /*11d0*/  @!UP6 S2UR UR5, SR_CgaCtaId ;  /* 0x000000000005e9c3 */ /* 0x000e620000008800 */
[----:B------:R-:W-:-:S07]  /*11e0*/  @!UP6 UMOV UR4, 0x400 ;  /* 0x000004000004e882 */ /* 0x000fce0000000000 */
[----:B------:R-:W2:Y:S01]  /*11f0*/  @!UP5 S2UR UR24, SR_CgaCtaId ;  /* 0x000000000018d9c3 */ /* 0x000ea20000008800 */
[----:B-1----:R-:W-:Y:S02]  /*1200*/  @!UP6 ULEA UR6, UR5, UR4, 0x18 ;  /* 0x000000040506e291 */ /* 0x002fe4000f8ec03f */
[----:B------:R-:W-:-:S04]  /*1210*/  @!UP6 UIADD3 UR4, -UR11, 0x100000, URZ ;  /* 0x001000000b04e890 */ /* 0x000fc8000fffe13f */
[----:B------:R-:W-:Y:S02]  /*1220*/  @!UP6 USHF.L.U32 UR5, UR4, 0xb, URZ ;  /* 0x0000000b0405e899 */ /* 0x000fe4000800063f */
[----:B------:R-:W-:Y:S01]  /*1230*/  @!UP6 USHF.L.U32 UR4, UR4, 0x1, URZ ;  /* 0x000000010404e899 */ /* 0x000fe2000800063f */
[----:B------:R-:W-:Y:S01]  /*1240*/  VOTEU.ALL UP6, P1 ;  /* 0x00000000003f7886 */ /* 0x000fe200008c0000 */
[----:B------:R-:W-:Y:S02]  /*1250*/  @!UP5 UMOV UR11, 0x400 ;  /* 0x00000400000bd882 */ /* 0x000fe40000000000 */
[----:B--2---:R-:W-:Y:S02]  /*1260*/  @!UP5 ULEA UR11, UR24, UR11, 0x18 ;  /* 0x0000000b180bd291 */ /* 0x004fe4000f8ec03f */
[----:B------:R-:W-:-:S04]  /*1270*/  @!UP5 UIADD3 UR24, -UR25, 0x100000, URZ ;  /* 0x001000001918d890 */ /* 0x000fc8000fffe13f */
[----:B------:R-:W-:Y:S02]  /*1280*/  @!UP5 USHF.L.U32 UR25, UR24, 0xb, URZ ;  /* 0x0000000b1819d899 */ /* 0x000fe4000800063f */
[----:B------:R-:W-:Y:S01]  /*1290*/  @!UP5 USHF.L.U32 UR24, UR24, 0x1, URZ ;  /* 0x000000011818d899 */ /* 0x000fe2000800063f */
[----:B------:R-:W-:Y:S01]  /*12a0*/  VOTEU.ALL UP5, P1 ;  /* 0x00000000003f7886 */ /* 0x000fe200008a0000 */
[----:B---3--:R-:W-:Y:S01]  /*12b0*/  ISETP.LE.U32.AND P1, PT, R14, UR8, PT ;  /* 0x000000080e007c0c */ /* 0x008fe2000bf23070 */
[----:B------:R-:W1:Y:S02]  /*12c0*/  FENCE.VIEW.ASYNC.S ;  /* 0x00000000000073c6 */ /* 0x000e640000000000 */
[----:B-1----:R-:W1:Y:S01]  /*12d0*/  @!UP6 SYNCS.EXCH.64 URZ, [UR6+0x34520], UR4 ;  /* 0x03452004063fe5b2 */ /* 0x002e620008000100 */
[----:B------:R-:W-:Y:S01]  /*12e0*/  VOTEU.ALL UP6, P2 ;  /* 0x00000000003f7886 */ /* 0x000fe200010c0000 */
[----:B------:R-:W-:Y:S01]  /*12f0*/  ISETP.GE.U32.AND.EX P1, PT, R0, R15, PT, P1 ;  /* 0x0000000f0000720c */ /* 0x000fe20003f26110 */
[----:B------:R2:W1:Y:S01]  /*1300*/  @!UP5 SYNCS.EXCH.64 URZ, [UR6+0x34528], UR4 ;  /* 0x03452804063fd5b2 */ /* 0x0004620008000100 */
[----:B------:R-:W-:Y:S01]  /*1310*/  VOTEU.ALL UP5, P2 ;  /* 0x00000000003f7886 */ /* 0x000fe200010a0000 */
[----:B------:R-:W-:Y:S01]  /*1320*/  NOP ;  /* 0x0000000000007918 */ /* 0x000fe20000000000 */
[----:B--2---:R-:W-:Y:S01]  /*1330*/  ULDC.U8 UR4, c[0x0][0x900] ;  /* 0x0002400000047ab9 */ /* 0x004fe20000000000 */
[----:B------:R-:W-:Y:S01]  /*1340*/  UMOV UR5, URZ ;  /* 0x0000003f00057c82 */ /* 0x000fe20008000000 */
[----:B------:R-:W-:Y:S01]  /*1350*/  ISETP.NE.AND P3, PT, RZ, UR4, PT ;  /* 0x00000004ff007c0c */ /* 0x000fe2000bf65270 */
[----:B------:R-:W-:Y:S01]  /*1360*/  UMOV UR4, URZ ;  /* 0x0000003f00047c82 */ /* 0x000fe20008000000 */
[----:B------:R-:W1:Y:S01]  /*1370*/  @!UP6 SYNCS.EXCH.64 URZ, [UR11+0x34530], UR24 ;  /* 0x034530180b3fe5b2 */ /* 0x000e620008000100 */
[----:B------:R-:W-:Y:S01]  /*1380*/  VOTEU.ALL UP6, P2 ;  /* 0x00000000003f7886 */ /* 0x000fe200010c0000 */
[----:B------:R-:W-:Y:S01]  /*1390*/  UMOV UR6, URZ ;  /* 0x0000003f00067c82 */ /* 0x000fe20008000000 */
[----:B------:R-:W-:Y:S01]  /*13a0*/  P2R R20, PR, RZ, 0x8 ;  /* 0x00000008ff147803 */ /* 0x000fe20000000000 */
[----:B------:R-:W1:Y:S01]  /*13b0*/  @!UP5 SYNCS.EXCH.64 URZ, [UR11+0x34538], UR24 ;  /* 0x034538180b3fd5b2 */ /* 0x000e620008000100 */
[----:B------:R-:W-:Y:S01]  /*13c0*/  VOTEU.ALL UP5, P2 ;  /* 0x00000000003f7886 */ /* 0x000fe200010a0000 */
[----:B------:R-:W1:Y:S04]  /*13d0*/  @!UP6 SYNCS.EXCH.64 URZ, [UR11+0x34540], UR24 ;  /* 0x034540180b3fe5b2 */ /* 0x000e680008000100 */
[----:B------:R2:W1:Y:S01]  /*13e0*/  @!UP5 SYNCS.EXCH.64 URZ, [UR11+0x34548], UR24 ;  /* 0x034548180b3fd5b2 */ /* 0x0004620008000100 */
[----:B------:R-:W-:Y:S01]  /*13f0*/  NOP ;  /* 0x0000000000007918 */ /* 0x000fe20000000000 */
[----:B--2---:R-:W-:Y:S01]  /*1400*/  UMOV UR11, URZ ;  /* 0x0000003f000b7c82 */ /* 0x004fe20008000000 */
[----:B-1----:R-:W-:Y:S06]  /*1410*/  BAR.SYNC.DEFER_BLOCKING 0x0 ;  /* 0x0000000000007b1d */ /* 0x002fec0000010000 */
[----:B------:R-:W-:Y:S05]  /*1420*/  @P3 BRA P1, `(.L_x_5) ;  /* 0x0000001400f43947 */ /* 0x000fea0000800000 */
[----:B------:R-:W-:Y:S01]  /*1430*/  IMAD.U32 R15, RZ, RZ, UR7 ;  /* 0x00000007ff0f7e24 */ /* 0x000fe2000f8e00ff */
[----:B------:R-:W-:Y:S01]  /*1440*/  ISETP.LE.U32.AND P1, PT, R6, UR8, PT ;  /* 0x0000000806007c0c */ /* 0x000fe2000bf23070 */
[----:B------:R-:W-:Y:S01]  /*1450*/  UMOV UR5, URZ ;  /* 0x0000003f00057c82 */ /* 0x000fe20008000000 */
[----:B------:R-:W-:Y:S01]  /*1460*/  UMOV UR6, URZ ;  /* 0x0000003f00067c82 */ /* 0x000fe20008000000 */
[----:B------:R-:W-:Y:S01]  /*1470*/  UMOV UR11, URZ ;  /* 0x0000003f000b7c82 */ /* 0x000fe20008000000 */
[----:B------:R-:W-:Y:S01]  /*1480*/  ISETP.GE.U32.AND.EX P1, PT, R15, R7, PT, P1 ;  /* 0x000000070f00720c */ /* 0x000fe20003f26110 */
[----:B------:R-:W-:-:S12]  /*1490*/  UMOV UR4, URZ ;  /* 0x0000003f00047c82 */ /* 0x000fd80008000000 */
[----:B------:R-:W-:Y:S05]  /*14a0*/  @!P1 BRA `(.L_x_6) ;  /* 0x0000001000c09947 */ /* 0x000fea0003800000 */
[----:B------:R-:W-:Y:S02]  /*14b0*/  VIADD R2, R34, 0x20 ;  /* 0x0000002022027836 */ /* 0x000fe40000000000 */
[----:B------:R-:W-:Y:S02]  /*14c0*/  IMAD.MOV.U32 R0, RZ, RZ, R34 ;  /* 0x000000ffff007224 */ /* 0x000fe400078e0022 */
[----:B-----5:R-:W-:Y:S01]  /*14d0*/  IMAD.MOV.U32 R12, RZ, RZ, R8 ;  /* 0x000000ffff0c7224 */ /* 0x020fe200078e0008 */
[----:B------:R-:W-:Y:S01]  /*14e0*/  ISETP.GE.AND P1, PT, R2, R3, PT ;  /* 0x000000030200720c */ /* 0x000fe20003f26270 */
[----:B------:R-:W-:-:S12]  /*14f0*/  IMAD.MOV.U32 R17, RZ, RZ, R9 ;  /* 0x000000ffff117224 */ /* 0x000fd800078e0009 */
[----:B------:R-:W1:Y:S01]  /*1500*/  @!P1 LDC.64 R14, c[0x0][0x918] ;  /* 0x00024600ff0e9b82 */ /* 0x000e620000000a00 */
[----:B------:R-:W-:Y:S01]  /*1510*/  @!P1 VIADD R7, R0, 0x20 ;  /* 0x0000002000079836 */ /* 0x000fe20000000000 */
[----:B------:R-:W-:Y:S02]  /*1520*/  UIADD3 UR16, UP5, UR16, -0x1, URZ ;  /* 0xffffffff10107890 */ /* 0x000fe4000ffbe03f */
[----:B------:R-:W-:Y:S01]  /*1530*/  UIADD3 UR14, UP6, UR14, -0x1, URZ ;  /* 0xffffffff0e0e7890 */ /* 0x000fe2000ffde03f */
[----:B------:R-:W-:Y:S01]  /*1540*/  BSSY B0, `(.L_x_7) ;  /* 0x000004f000007945 */ /* 0x000fe20003800000 */
[----:B------:R-:W-:Y:S01]  /*1550*/  UIADD3.X UR17, UR17, -0x1, URZ, UP5, !UPT ;  /* 0xffffffff11117890 */ /* 0x000fe2000affe43f */
[----:B-1----:R-:W-:-:S05]  /*1560*/  @!P1 IMAD.WIDE R14, R7, 0xc, R14 ;  /* 0x0000000c070e9825 */ /* 0x002fca00078e020e */
[----:B------:R1:W5:Y:S04]  /*1570*/  @!P1 LDG.E R8, desc[UR38][R14.64] ;  /* 0x000000260e089981 */ /* 0x000368000c1e1900 */
[----:B------:R1:W5:Y:S01]  /*1580*/  @!P1 LDG.E R9, desc[UR38][R14.64+0x4] ;  /* 0x000004260e099981 */ /* 0x000362000c1e1900 */
[----:B------:R-:W-:Y:S01]  /*1590*/  ISETP.GE.AND P1, PT, R0, R3, PT ;  /* 0x000000030000720c */ /* 0x000fe20003f26270 */
[----:B------:R-:W-:Y:S01]  /*15a0*/  UIADD3.X UR15, UR15, -0x1, URZ, UP6, !UPT ;  /* 0xffffffff0f0f7890 */ /* 0x000fe2000b7fe43f */
[----:B------:R-:W-:Y:S01]  /*15b0*/  CS2R R6, SRZ ;  /* 0x0000000000067805 */ /* 0x000fe2000001ff00 */
[----:B------:R-:W-:Y:S01]  /*15c0*/  UIADD3 UR4, UR9, -0x1, URZ ;  /* 0xffffffff09047890 */ /* 0x000fe2000fffe03f */
[----:B------:R-:W-:Y:S01]  /*15d0*/  IMAD.MOV.U32 R27, RZ, RZ, 0x7fffffff ;  /* 0x7fffffffff1b7424 */ /* 0x000fe200078e00ff */
[----:B------:R-:W-:Y:S01]  /*15e0*/  UIADD3 UR5, UR10, -0x1, URZ ;  /* 0xffffffff0a057890 */ /* 0x000fe2000fffe03f */
[----:B------:R-:W-:-:S07]  /*15f0*/  IMAD.MOV.U32 R29, RZ, RZ, RZ ;  /* 0x000000ffff1d7224 */ /* 0x000fce00078e00ff */
[----:B-1----:R-:W-:Y:S05]  /*1600*/  @P1 BRA `(.L_x_8) ;  /* 0x0000000400081947 */ /* 0x002fea0003800000 */
[----:B------:R-:W-:Y:S02]  /*1610*/  PLOP3.LUT P3, PT, PT, PT, UP0, 0x80, 0x0 ;  /* 0x000000000000781c */ /* 0x000fe40003f6f008 */
[C---:B------:R-:W-:Y:S02]  /*1620*/  IADD3 R21, P2, R17.reuse, UR16, RZ ;  /* 0x0000001011157c10 */ /* 0x040fe4000ff5e0ff */
[C---:B------:R-:W-:Y:S02]  /*1630*/  IADD3 R23, P1, R12.reuse, UR14, RZ ;  /* 0x0000000e0c177c10 */ /* 0x040fe4000ff3e0ff */
[----:B------:R-:W-:Y:S02]  /*1640*/  LEA.HI.X.SX32 R22, R17, UR17, 0x1, P2 ;  /* 0x0000001111167c11 */ /* 0x000fe400090f0eff */
[----:B------:R-:W-:-:S05]  /*1650*/  LEA.HI.X.SX32 R12, R12, UR15, 0x1, P1 ;  /* 0x0000000f0c0c7c11 */ /* 0x000fca00088f0eff */
[----:B------:R-:W-:Y:S05]  /*1660*/  @!P3 BRA `(.L_x_9) ;  /* 0x000000000030b947 */ /* 0x000fea0003800000 */
[----:B------:R-:W-:Y:S02]  /*1670*/  ULDC UR6, c[0x0][0x8dc] ;  /* 0x0002370000067ab9 */ /* 0x000fe40000000800 */
[----:B------:R-:W-:-:S04]  /*1680*/  IADD3 R17, P1, R23, UR6, RZ ;  /* 0x0000000617117c10 */ /* 0x000fc8000ff3e0ff */
[----:B------:R-:W-:-:S05]  /*1690*/  IADD3.X R23, RZ, R12, RZ, P1, !PT ;  /* 0x0000000cff177210 */ /* 0x000fca0000ffe4ff */
[----:B------:R-:W-:-:S04]  /*16a0*/  IMAD.WIDE.U32 R4, R23, UR20, RZ ;  /* 0x0000001417047c25 */ /* 0x000fc8000f8e00ff */
[----:B------:R-:W-:-:S04]  /*16b0*/  IMAD.WIDE.U32 R14, P1, R17, UR21, R4 ;  /* 0x00000015110e7c25 */ /* 0x000fc8000f820004 */
[----:B------:R-:W-:-:S04]  /*16c0*/  IMAD.WIDE.U32 R4, R17, UR20, RZ ;  /* 0x0000001411047c25 */ /* 0x000fc8000f8e00ff */
[----:B------:R-:W-:Y:S01]  /*16d0*/  IMAD.X R19, RZ, RZ, RZ, P1 ;  /* 0x000000ffff137224 */ /* 0x000fe200008e06ff */
[----:B------:R-:W-:Y:S01]  /*16e0*/  IADD3 RZ, P1, R5, R14, RZ ;  /* 0x0000000e05ff7210 */ /* 0x000fe20007f3e0ff */
[----:B------:R-:W-:-:S04]  /*16f0*/  IMAD.MOV.U32 R18, RZ, RZ, R15 ;  /* 0x000000ffff127224 */ /* 0x000fc800078e000f */
[----:B------:R-:W-:-:S04]  /*1700*/  IMAD.WIDE.U32.X R4, R23, UR21, R18, P1 ;  /* 0x0000001517047c25 */ /* 0x000fc800088e0412 */
[----:B------:R-:W-:Y:S02]  /*1710*/  IMAD.MOV.U32 R23, RZ, RZ, R4 ;  /* 0x000000ffff177224 */ /* 0x000fe400078e0004 */
[----:B------:R-:W-:-:S07]  /*1720*/  IMAD.MOV.U32 R12, RZ, RZ, R5 ;  /* 0x000000ffff0c7224 */ /* 0x000fce00078e0005 */
.L_x_9:
[----:B------:R-:W-:Y:S05]  /*1730*/  @!P0 BRA `(.L_x_10) ;  /* 0x0000000000308947 */ /* 0x000fea0003800000 */
[----:B------:R-:W-:Y:S02]  /*1740*/  ULDC UR6, c[0x0][0x8f4] ;  /* 0x00023d0000067ab9 */ /* 0x000fe40000000800 */
[----:B------:R-:W-:-:S05]  /*1750*/  IADD3 R17, P1, R21, UR6, RZ ;  /* 0x0000000615117c10 */ /* 0x000fca000ff3e0ff */
[----:B------:R-:W-:-:S04]  /*1760*/  IMAD.X R21, RZ, RZ, R22, P1 ;  /* 0x000000ffff157224 */ /* 0x000fc800008e0616 */
        /* <DEDUP_REMOVED lines=9> */
.L_x_10:
[----:B------:R-:W-:Y:S02]  /*1800*/  SHF.R.U64 R4, R21, UR30, R22 ;  /* 0x0000001e15047c19 */ /* 0x000fe40008001216 */
[----:B------:R-:W-:-:S03]  /*1810*/  SHF.R.U64 R5, R23, UR26, R12 ;  /* 0x0000001a17057c19 */ /* 0x000fc6000800120c */
[----:B------:R-:W-:Y:S01]  /*1820*/  VIADD R14, R4, UR5 ;  /* 0x00000005040e7c36 */ /* 0x000fe20008000000 */
[----:B------:R-:W-:-:S04]  /*1830*/  IADD3 R17, R5, UR4, RZ ;  /* 0x0000000405117c10 */ /* 0x000fc8000fffe0ff */
[----:B------:R-:W-:Y:S02]  /*1840*/  IABS R15, R17 ;  /* 0x00000011000f7213 */ /* 0x000fe40000000000 */
[----:B------:R-:W-:-:S03]  /*1850*/  IABS R12, R14 ;  /* 0x0000000e000c7213 */ /* 0x000fc60000000000 */
[----:B------:R-:W-:-:S04]  /*1860*/  IMAD.HI.U32 R4, R15, UR13, RZ ;  /* 0x0000000d0f047c27 */ /* 0x000fc8000f8e00ff */
[----:B------:R-:W-:-:S04]  /*1870*/  IMAD.HI.U32 R5, R12, UR19, RZ ;  /* 0x000000130c057c27 */ /* 0x000fc8000f8e00ff */
[----:B------:R-:W-:Y:S02]  /*1880*/  IMAD R4, R4, UR31, R15 ;  /* 0x0000001f04047c24 */ /* 0x000fe4000f8e020f */
[----:B------:R-:W-:Y:S02]  /*1890*/  IMAD R5, R5, UR32, R12 ;  /* 0x0000002005057c24 */ /* 0x000fe4000f8e020c */
[----:B------:R-:W-:Y:S01]  /*18a0*/  IMAD.U32 R15, RZ, RZ, UR12 ;  /* 0x0000000cff0f7e24 */ /* 0x000fe2000f8e00ff */
[----:B------:R-:W-:Y:S01]  /*18b0*/  ISETP.LT.U32.AND P1, PT, R4, UR28, PT ;  /* 0x0000001c04007c0c */ /* 0x000fe2000bf21070 */
[----:B------:R-:W-:Y:S01]  /*18c0*/  IMAD.U32 R12, RZ, RZ, UR33 ;  /* 0x00000021ff0c7e24 */ /* 0x000fe2000f8e00ff */
[----:B------:R-:W-:-:S11]  /*18d0*/  ISETP.LT.U32.AND P2, PT, R5, UR27, PT ;  /* 0x0000001b05007c0c */ /* 0x000fd6000bf41070 */
[----:B------:R-:W-:Y:S01]  /*18e0*/  @!P1 VIADD R4, R4, -UR28 ;  /* 0x8000001c04049c36 */ /* 0x000fe20008000000 */
[----:B------:R-:W-:Y:S01]  /*18f0*/  ISETP.GE.AND P1, PT, R14, RZ, PT ;  /* 0x000000ff0e00720c */ /* 0x000fe20003f26270 */
[----:B------:R-:W-:Y:S01]  /*1900*/  @!P2 VIADD R5, R5, -UR27 ;  /* 0x8000001b0505ac36 */ /* 0x000fe20008000000 */
[----:B------:R-:W-:Y:S02]  /*1910*/  ISETP.GE.AND P2, PT, R17, RZ, PT ;  /* 0x000000ff1100720c */ /* 0x000fe40003f46270 */
[----:B------:R-:W-:Y:S02]  /*1920*/  ISETP.LT.U32.AND P3, PT, R4, UR28, PT ;  /* 0x0000001c04007c0c */ /* 0x000fe4000bf61070 */
[----:B------:R-:W-:-:S11]  /*1930*/  ISETP.LT.U32.AND P4, PT, R5, UR27, PT ;  /* 0x0000001b05007c0c */ /* 0x000fd6000bf81070 */
[----:B------:R-:W-:Y:S01]  /*1940*/  @!P3 VIADD R4, R4, -UR28 ;  /* 0x8000001c0404bc36 */ /* 0x000fe20008000000 */
[----:B------:R-:W-:Y:S01]  /*1950*/  PLOP3.LUT P3, PT, PT, PT, UP4, 0x80, 0x0 ;  /* 0x000000000000781c */ /* 0x000fe20003f6f048 */
[----:B------:R-:W-:Y:S01]  /*1960*/  @!P4 VIADD R5, R5, -UR27 ;  /* 0x8000001b0505cc36 */ /* 0x000fe20008000000 */
[----:B------:R-:W-:Y:S01]  /*1970*/  PLOP3.LUT P4, PT, PT, PT, UP2, 0x80, 0x0 ;  /* 0x000000000000781c */ /* 0x000fe20003f8f028 */
[----:B------:R-:W-:Y:S02]  /*1980*/  @!P2 IMAD.MOV R4, RZ, RZ, -R4 ;  /* 0x000000ffff04a224 */ /* 0x000fe400078e0a04 */
[----:B------:R-:W-:Y:S01]  /*1990*/  @!P1 IMAD.MOV R5, RZ, RZ, -R5 ;  /* 0x000000ffff059224 */ /* 0x000fe200078e0a05 */
[----:B------:R-:W-:Y:S02]  /*19a0*/  PLOP3.LUT P1, PT, PT, PT, UP3, 0x80, 0x0 ;  /* 0x000000000000781c */ /* 0x000fe40003f2f038 */
[----:B------:R-:W-:Y:S02]  /*19b0*/  SEL R4, R15, R4, !P3 ;  /* 0x000000040f047207 */ /* 0x000fe40005800000 */
[----:B------:R-:W-:-:S02]  /*19c0*/  SEL R5, R12, R5, !P4 ;  /* 0x000000050c057207 */ /* 0x000fc40006000000 */
[----:B------:R-:W-:-:S03]  /*19d0*/  IADD3 R12, R17, -R4, RZ ;  /* 0x80000004110c7210 */ /* 0x000fc60007ffe0ff */
[----:B------:R-:W-:-:S04]  /*19e0*/  IMAD.IADD R5, R14, 0x1, -R5 ;  /* 0x000000010e057824 */ /* 0x000fc800078e0a05 */
[----:B------:R-:W-:Y:S01]  /*19f0*/  IMAD R27, R12, R5, RZ ;  /* 0x000000050c1b7224 */ /* 0x000fe200078e02ff */
[----:B------:R-:W-:-:S04]  /*1a00*/  SEL R4, R5, R12, !P1 ;  /* 0x0000000c05047207 */ /* 0x000fc80004800000 */
[----:B------:R-:W-:Y:S02]  /*1a10*/  SHF.R.S32.HI R5, RZ, 0x1f, R4 ;  /* 0x0000001fff057819 */ /* 0x000fe40000011404 */
[----:B------:R-:W-:-:S07]  /*1a20*/  SHF.R.S32.HI R29, RZ, 0x1f, R27 ;  /* 0x0000001fff1d7819 */ /* 0x000fce000001141b */
.L_x_8:
[----:B------:R-:W-:Y:S05]  /*1a30*/  BSYNC B0 ;  /* 0x0000000000007941 */ /* 0x000fea0003800000 */
.L_x_7:
[----:B------:R-:W1:Y:S01]  /*1a40*/  SHFL.UP PT, R14, R27, 0x1, RZ ;  /* 0x042000001b0e7989 */ /* 0x000e6200000e00ff */
[C---:B------:R-:W-:Y:S02]  /*1a50*/  ISETP.NE.AND P2, PT, R34.reuse, RZ, PT ;  /* 0x000000ff2200720c */ /* 0x040fe40003f45270 */
[C---:B------:R-:W-:Y:S01]  /*1a60*/  ISETP.GE.U32.AND P3, PT, R34.reuse, 0x2, PT ;  /* 0x000000022200780c */ /* 0x040fe20003f66070 */
[----:B------:R-:W2:Y:S01]  /*1a70*/  SHFL.UP PT, R12, R29, 0x1, RZ ;  /* 0x042000001d0c7989 */ /* 0x000ea200000e00ff */
[C---:B------:R-:W-:Y:S02]  /*1a80*/  ISETP.GE.U32.AND P4, PT, R34.reuse, 0x4, PT ;  /* 0x000000042200780c */ /* 0x040fe40003f86070 */
[C---:B------:R-:W-:Y:S02]  /*1a90*/  ISETP.GE.U32.AND P5, PT, R34.reuse, 0x8, PT ;  /* 0x000000082200780c */ /* 0x040fe40003fa6070 */
[----:B------:R-:W-:Y:S02]  /*1aa0*/  ISETP.GE.U32.AND P6, PT, R34, 0x10, PT ;  /* 0x000000102200780c */ /* 0x000fe40003fc6070 */
[----:B-1----:R-:W-:-:S02]  /*1ab0*/  SEL R14, R14, RZ, P2 ;  /* 0x000000ff0e0e7207 */ /* 0x002fc40001000000 */
[----:B--2---:R-:W-:Y:S02]  /*1ac0*/  SEL R12, R12, RZ, P2 ;  /* 0x000000ff0c0c7207 */ /* 0x004fe40001000000 */
[----:B------:R-:W-:-:S05]  /*1ad0*/  IADD3 R19, P1, R14, R27, RZ ;  /* 0x0000001b0e137210 */ /* 0x000fca0007f3e0ff */
[----:B------:R-:W-:Y:S01]  /*1ae0*/  IMAD.X R21, R12, 0x1, R29, P1 ;  /* 0x000000010c157824 */ /* 0x000fe200008e061d */
[----:B------:R-:W1:Y:S04]  /*1af0*/  SHFL.UP PT, R14, R19, 0x2, RZ ;  /* 0x04400000130e7989 */ /* 0x000e6800000e00ff */
[----:B------:R-:W2:Y:S01]  /*1b00*/  SHFL.UP PT, R12, R21, 0x2, RZ ;  /* 0x04400000150c7989 */ /* 0x000ea200000e00ff */
[----:B-1----:R-:W-:-:S04]  /*1b10*/  SEL R14, R14, RZ, P3 ;  /* 0x000000ff0e0e7207 */ /* 0x002fc80001800000 */
[----:B------:R-:W-:Y:S02]  /*1b20*/  IADD3 R15, P1, R14, R19, RZ ;  /* 0x000000130e0f7210 */ /* 0x000fe40007f3e0ff */
[----:B--2---:R-:W-:-:S03]  /*1b30*/  SEL R12, R12, RZ, P3 ;  /* 0x000000ff0c0c7207 */ /* 0x004fc60001800000 */
[----:B------:R-:W1:Y:S02]  /*1b40*/  SHFL.UP PT, R14, R15, 0x4, RZ ;  /* 0x048000000f0e7989 */ /* 0x000e6400000e00ff */
[----:B------:R-:W-:-:S05]  /*1b50*/  IMAD.X R17, R12, 0x1, R21, P1 ;  /* 0x000000010c117824 */ /* 0x000fca00008e0615 */
        /* <DEDUP_REMOVED lines=15> */
[----:B--2---:R-:W-:-:S05]  /*1c50*/  SEL R12, R12, RZ, P6 ;  /* 0x000000ff0c0c7207 */ /* 0x004fca0003000000 */
[----:B------:R-:W-:Y:S01]  /*1c60*/  IMAD.X R19, R12, 0x1, R17, P1 ;  /* 0x000000010c137824 */ /* 0x000fe200008e0611 */
[----:B------:R-:W-:-:S04]  /*1c70*/  ISETP.GT.U32.AND P1, PT, R18, UR8, PT ;  /* 0x0000000812007c0c */ /* 0x000fc8000bf24070 */
[----:B------:R-:W-:-:S13]  /*1c80*/  ISETP.GT.U32.AND.EX P1, PT, R19, UR7, PT, P1 ;  /* 0x0000000713007c0c */ /* 0x000fda000bf24110 */
[----:B------:R-:W-:-:S04]  /*1c90*/  VOTE.ANY R12, PT, P1 ;  /* 0x00000000000c7806 */ /* 0x000fc800008e0100 */
[----:B------:R-:W-:-:S13]  /*1ca0*/  ISETP.NE.AND P1, PT, R12, RZ, PT ;  /* 0x000000ff0c00720c */ /* 0x000fda0003f25270 */
[----:B------:R-:W-:Y:S05]  /*1cb0*/  @P1 BRA `(.L_x_11) ;  /* 0x00000008006c1947 */ /* 0x000fea0003800000 */
[----:B------:R-:W1:Y:S01]  /*1cc0*/  LDC R3, c[0x0][0x910] ;  /* 0x00024400ff037b82 */ /* 0x000e620000000800 */
[----:B------:R-:W-:Y:S01]  /*1cd0*/  ULDC UR19, c[0x0][0x8f4] ;  /* 0x00023d0000137ab9 */ /* 0x000fe20000000800 */
[----:B------:R-:W-:Y:S01]  /*1ce0*/  ULDC UR6, c[0x0][0x8dc] ;  /* 0x0002370000067ab9 */ /* 0x000fe20000000800 */
[----:B------:R-:W-:Y:S01]  /*1cf0*/  ULDC UR22, c[0x0][0x8d8] ;  /* 0x0002360000167ab9 */ /* 0x000fe20000000800 */
[----:B------:R-:W-:Y:S01]  /*1d00*/  ULDC UR23, c[0x0][0x8f0] ;  /* 0x00023c0000177ab9 */ /* 0x000fe20000000800 */
[----:B------:R-:W-:Y:S01]  /*1d10*/  ULDC.64 UR12, c[0x0][0x8d0] ;  /* 0x00023400000c7ab9 */ /* 0x000fe20000000a00 */
[----:B------:R-:W-:-:S05]  /*1d20*/  ULDC.64 UR20, c[0x0][0x8e8] ;  /* 0x00023a0000147ab9 */ /* 0x000fca0000000a00 */
.L_x_16:
[----:B------:R-:W-:Y:S01]  /*1d30*/  IMAD.MOV.U32 R0, RZ, RZ, R2 ;  /* 0x000000ffff007224 */ /* 0x000fe200078e0002 */
[----:B-----5:R-:W-:Y:S01]  /*1d40*/  MOV R12, R8 ;  /* 0x00000008000c7202 */ /* 0x020fe20000000f00 */
[----:B------:R-:W-:Y:S02]  /*1d50*/  VIADD R2, R2, 0x20 ;  /* 0x0000002002027836 */ /* 0x000fe40000000000 */
[----:B------:R-:W-:-:S03]  /*1d60*/  IMAD.MOV.U32 R17, RZ, RZ, R9 ;  /* 0x000000ffff117224 */ /* 0x000fc600078e0009 */
[----:B-1----:R-:W-:-:S13]  /*1d70*/  ISETP.GE.AND P1, PT, R2, R3, PT ;  /* 0x000000030200720c */ /* 0x002fda0003f26270 */
[----:B------:R-:W1:Y:S01]  /*1d80*/  @!P1 LDC.64 R6, c[0x0][0x918] ;  /* 0x00024600ff069b82 */ /* 0x000e620000000a00 */
[----:B------:R-:W-:Y:S01]  /*1d90*/  @!P1 VIADD R15, R0, 0x20 ;  /* 0x00000020000f9836 */ /* 0x000fe20000000000 */
[----:B------:R-:W-:Y:S01]  /*1da0*/  BSSY B0, `(.L_x_12) ;  /* 0x0000065000007945 */ /* 0x000fe20003800000 */
[----:B------:R-:W-:Y:S02]  /*1db0*/  IMAD.MOV.U32 R27, RZ, RZ, 0x7fffffff ;  /* 0x7fffffffff1b7424 */ /* 0x000fe400078e00ff */
[----:B-1----:R-:W-:-:S05]  /*1dc0*/  @!P1 IMAD.WIDE R14, R15, 0xc, R6 ;  /* 0x0000000c0f0e9825 */ /* 0x002fca00078e0206 */
[----:B------:R1:W5:Y:S04]  /*1dd0*/  @!P1 LDG.E R8, desc[UR38][R14.64] ;  /* 0x000000260e089981 */ /* 0x000368000c1e1900 */
[----:B------:R1:W5:Y:S01]  /*1de0*/  @!P1 LDG.E R9, desc[UR38][R14.64+0x4] ;  /* 0x000004260e099981 */ /* 0x000362000c1e1900 */
[----:B------:R-:W-:Y:S01]  /*1df0*/  ISETP.GE.AND P1, PT, R0, R3, PT ;  /* 0x000000030000720c */ /* 0x000fe20003f26270 */
[----:B------:R-:W-:Y:S02]  /*1e00*/  IMAD.MOV.U32 R29, RZ, RZ, RZ ;  /* 0x000000ffff1d7224 */ /* 0x000fe400078e00ff */
[----:B------:R1:W2:Y:S04]  /*1e10*/  SHFL.IDX PT, R6, R19, 0x1f, 0x1f ;  /* 0x03e01f0013067f89 */ /* 0x0002a800000e0000 */
[----:B------:R1:W3:Y:S06]  /*1e20*/  SHFL.IDX PT, R7, R18, 0x1f, 0x1f ;  /* 0x03e01f0012077f89 */ /* 0x0002ec00000e0000 */
[----:B------:R-:W-:Y:S05]  /*1e30*/  @P1 BRA `(.L_x_13) ;  /* 0x00000004006c1947 */ /* 0x000fea0003800000 */
[----:B------:R-:W-:Y:S02]  /*1e40*/  IABS R25, R11 ;  /* 0x0000000b00197213 */ /* 0x000fe40000000000 */
[C---:B------:R-:W-:Y:S02]  /*1e50*/  IADD3 R21, P1, R12.reuse, UR14, RZ ;  /* 0x0000000e0c157c10 */ /* 0x040fe4000ff3e0ff */
[----:B------:R-:W4:Y:S02]  /*1e60*/  I2F.RP R4, R25 ;  /* 0x0000001900047306 */ /* 0x000f240000209400 */
[----:B------:R-:W-:Y:S02]  /*1e70*/  LEA.HI.X.SX32 R22, R12, UR15, 0x1, P1 ;  /* 0x0000000f0c167c11 */ /* 0x000fe400088f0eff */
[----:B------:R-:W-:-:S04]  /*1e80*/  IADD3 R12, P1, R17, UR16, RZ ;  /* 0x00000010110c7c10 */ /* 0x000fc8000ff3e0ff */
[----:B------:R-:W-:Y:S02]  /*1e90*/  LEA.HI.X.SX32 R17, R17, UR17, 0x1, P1 ;  /* 0x0000001111117c11 */ /* 0x000fe400088f0eff */
[----:B------:R-:W-:Y:S01]  /*1ea0*/  PLOP3.LUT P1, PT, PT, PT, UP0, 0x80, 0x0 ;  /* 0x000000000000781c */ /* 0x000fe20003f2f008 */
[----:B----4-:R-:W4:Y:S02]  /*1eb0*/  MUFU.RCP R4, R4 ;  /* 0x0000000400047308 */ /* 0x010f240000001000 */
[----:B----4-:R-:W-:-:S06]  /*1ec0*/  VIADD R5, R4, 0xffffffe ;  /* 0x0ffffffe04057836 */ /* 0x010fcc0000000000 */
[----:B------:R-:W4:Y:S02]  /*1ed0*/  F2I.FTZ.U32.TRUNC.NTZ R27, R5 ;  /* 0x00000005001b7305 */ /* 0x000f24000021f000 */
[----:B----4-:R-:W-:Y:S02]  /*1ee0*/  IMAD.MOV R24, RZ, RZ, -R27 ;  /* 0x000000ffff187224 */ /* 0x010fe400078e0a1b */
[----:B------:R-:W-:Y:S05]  /*1ef0*/  @!P1 BRA `(.L_x_14) ;  /* 0x00000000002c9947 */ /* 0x000fea0003800000 */
[----:B------:R-:W-:-:S05]  /*1f00*/  IADD3 R21, P1, R21, UR6, RZ ;  /* 0x0000000615157c10 */ /* 0x000fca000ff3e0ff */
[----:B------:R-:W-:-:S04]  /*1f10*/  IMAD.X R23, RZ, RZ, R22, P1 ;  /* 0x000000ffff177224 */ /* 0x000fc800008e0616 */
[----:B------:R-:W-:-:S04]  /*1f20*/  IMAD.WIDE.U32 R4, R23, UR12, RZ ;  /* 0x0000000c17047c25 */ /* 0x000fc8000f8e00ff */
[----:B-1----:R-:W-:-:S04]  /*1f30*/  IMAD.WIDE.U32 R14, P1, R21, UR13, R4 ;  /* 0x0000000d150e7c25 */ /* 0x002fc8000f820004 */
[----:B------:R-:W-:-:S04]  /*1f40*/  IMAD.WIDE.U32 R4, R21, UR12, RZ ;  /* 0x0000000c15047c25 */ /* 0x000fc8000f8e00ff */
[----:B------:R-:W-:Y:S01]  /*1f50*/  IMAD.X R19, RZ, RZ, RZ, P1 ;  /* 0x000000ffff137224 */ /* 0x000fe200008e06ff */
[----:B------:R-:W-:Y:S01]  /*1f60*/  IADD3 RZ, P1, R5, R14, RZ ;  /* 0x0000000e05ff7210 */ /* 0x000fe20007f3e0ff */
[----:B------:R-:W-:-:S04]  /*1f70*/  IMAD.MOV.U32 R18, RZ, RZ, R15 ;  /* 0x000000ffff127224 */ /* 0x000fc800078e000f */
[----:B------:R-:W-:-:S04]  /*1f80*/  IMAD.WIDE.U32.X R4, R23, UR13, R18, P1 ;  /* 0x0000000d17047c25 */ /* 0x000fc800088e0412 */
[----:B------:R-:W-:Y:S01]  /*1f90*/  IMAD.MOV.U32 R21, RZ, RZ, R4 ;  /* 0x000000ffff157224 */ /* 0x000fe200078e0004 */
[----:B------:R-:W-:-:S07]  /*1fa0*/  MOV R22, R5 ;  /* 0x0000000500167202 */ /* 0x000fce0000000f00 */
.L_x_14:
        /* <DEDUP_REMOVED lines=10> */
[----:B------:R-:W-:Y:S02]  /*2050*/  IMAD.MOV.U32 R12, RZ, RZ, R4 ;  /* 0x000000ffff0c7224 */ /* 0x000fe400078e0004 */
[----:B------:R-:W-:-:S07]  /*2060*/  IMAD.MOV.U32 R17, RZ, RZ, R5 ;  /* 0x000000ffff117224 */ /* 0x000fce00078e0005 */
.L_x_15:
[----:B------:R-:W-:Y:S01]  /*2070*/  SHF.R.U64 R12, R12, UR23, R17 ;  /* 0x000000170c0c7c19 */ /* 0x000fe20008001211 */
[----:B------:R-:W-:Y:S01]  /*2080*/  IMAD.MOV.U32 R4, RZ, RZ, R24 ;  /* 0x000000ffff047224 */ /* 0x000fe200078e0018 */
[----:B------:R-:W-:Y:S02]  /*2090*/  IABS R5, R11 ;  /* 0x0000000b00057213 */ /* 0x000fe40000000000 */
[-C--:B-1----:R-:W-:Y:S01]  /*20a0*/  IABS R18, R10.reuse ;  /* 0x0000000a00127213 */ /* 0x082fe20000000000 */
[----:B------:R-:W-:Y:S01]  /*20b0*/  VIADD R15, R12, UR5 ;  /* 0x000000050c0f7c36 */ /* 0x000fe20008000000 */
[----:B------:R-:W-:Y:S01]  /*20c0*/  SHF.R.U64 R21, R21, UR22, R22 ;  /* 0x0000001615157c19 */ /* 0x000fe20008001216 */
[----:B------:R-:W-:Y:S01]  /*20d0*/  IMAD.MOV R17, RZ, RZ, -R5 ;  /* 0x000000ffff117224 */ /* 0x000fe200078e0a05 */
[----:B------:R-:W-:Y:S01]  /*20e0*/  MOV R5, R27 ;  /* 0x0000001b00057202 */ /* 0x000fe20000000f00 */
[----:B------:R-:W-:Y:S01]  /*20f0*/  IMAD R12, R4, R25, RZ ;  /* 0x00000019040c7224 */ /* 0x000fe200078e02ff */
[----:B------:R-:W-:Y:S01]  /*2100*/  IABS R14, R15 ;  /* 0x0000000f000e7213 */ /* 0x000fe20000000000 */
[----:B------:R-:W-:Y:S01]  /*2110*/  IMAD.MOV.U32 R4, RZ, RZ, RZ ;  /* 0x000000ffff047224 */ /* 0x000fe200078e00ff */
[----:B------:R-:W-:-:S03]  /*2120*/  IABS R23, R10 ;  /* 0x0000000a00177213 */ /* 0x000fc60000000000 */
[----:B------:R-:W-:-:S04]  /*2130*/  IMAD.HI.U32 R4, R27, R12, R4 ;  /* 0x0000000c1b047227 */ /* 0x000fc800078e0004 */
[----:B------:R-:W-:Y:S02]  /*2140*/  IMAD.MOV.U32 R12, RZ, RZ, R17 ;  /* 0x000000ffff0c7224 */ /* 0x000fe400078e0011 */
[----:B------:R-:W1:Y:S01]  /*2150*/  I2F.RP R17, R18 ;  /* 0x0000001200117306 */ /* 0x000e620000209400 */
[----:B------:R-:W-:Y:S02]  /*2160*/  IMAD.MOV.U32 R5, RZ, RZ, R14 ;  /* 0x000000ffff057224 */ /* 0x000fe400078e000e */
[----:B------:R-:W-:Y:S02]  /*2170*/  VIADD R14, R21, UR4 ;  /* 0x00000004150e7c36 */ /* 0x000fe40008000000 */
[----:B------:R-:W-:-:S03]  /*2180*/  IMAD.HI.U32 R4, R4, R5, RZ ;  /* 0x0000000504047227 */ /* 0x000fc600078e00ff */
[----:B------:R-:W-:Y:S01]  /*2190*/  IABS R21, R14 ;  /* 0x0000000e00157213 */ /* 0x000fe20000000000 */
[----:B------:R-:W-:-:S05]  /*21a0*/  IMAD R12, R4, R12, R5 ;  /* 0x0000000c040c7224 */ /* 0x000fca00078e0205 */
[----:B------:R-:W-:Y:S01]  /*21b0*/  ISETP.GT.U32.AND P1, PT, R25, R12, PT ;  /* 0x0000000c1900720c */ /* 0x000fe20003f24070 */
[----:B-1----:R-:W1:-:S12]  /*21c0*/  MUFU.RCP R17, R17 ;  /* 0x0000001100117308 */ /* 0x002e580000001000 */
[----:B------:R-:W-:Y:S02]  /*21d0*/  @!P1 IMAD.IADD R12, R12, 0x1, -R25 ;  /* 0x000000010c0c9824 */ /* 0x000fe400078e0a19 */
[----:B-1----:R-:W-:Y:S02]  /*21e0*/  VIADD R4, R17, 0xffffffe ;  /* 0x0ffffffe11047836 */ /* 0x002fe40000000000 */
[----:B------:R-:W-:Y:S02]  /*21f0*/  IMAD.MOV R17, RZ, RZ, -R23 ;  /* 0x000000ffff117224 */ /* 0x000fe400078e0a17 */
[----:B------:R1:W4:Y:S02]  /*2200*/  F2I.FTZ.U32.TRUNC.NTZ R5, R4 ;  /* 0x0000000400057305 */ /* 0x000324000021f000 */
[----:B-1----:R-:W-:Y:S02]  /*2210*/  IMAD.MOV.U32 R4, RZ, RZ, RZ ;  /* 0x000000ffff047224 */ /* 0x002fe400078e00ff */
[----:B----4-:R-:W-:-:S04]  /*2220*/  IMAD.MOV R19, RZ, RZ, -R5 ;  /* 0x000000ffff137224 */ /* 0x010fc800078e0a05 */
[----:B------:R-:W-:-:S04]  /*2230*/  IMAD R19, R19, R18, RZ ;  /* 0x0000001213137224 */ /* 0x000fc800078e02ff */
[----:B------:R-:W-:-:S04]  /*2240*/  IMAD.HI.U32 R22, R5, R19, R4 ;  /* 0x0000001305167227 */ /* 0x000fc800078e0004 */
[----:B------:R-:W-:-:S04]  /*2250*/  IMAD.MOV.U32 R5, RZ, RZ, R21 ;  /* 0x000000ffff057224 */ /* 0x000fc800078e0015 */
[----:B------:R-:W-:-:S04]  /*2260*/  IMAD.HI.U32 R4, R22, R5, RZ ;  /* 0x0000000516047227 */ /* 0x000fc800078e00ff */
[----:B------:R-:W-:-:S05]  /*2270*/  IMAD R5, R4, R17, R5 ;  /* 0x0000001104057224 */ /* 0x000fca00078e0205 */
[----:B------:R-:W-:-:S13]  /*2280*/  ISETP.GT.U32.AND P1, PT, R18, R5, PT ;  /* 0x000000051200720c */ /* 0x000fda0003f24070 */
[----:B------:R-:W-:Y:S02]  /*2290*/  @!P1 IADD3 R5, R5, -R18, RZ ;  /* 0x8000001205059210 */ /* 0x000fe40007ffe0ff */
[----:B------:R-:W-:-:S13]  /*22a0*/  ISETP.GT.U32.AND P1, PT, R25, R12, PT ;  /* 0x0000000c1900720c */ /* 0x000fda0003f24070 */
[----:B------:R-:W-:Y:S01]  /*22b0*/  @!P1 IMAD.IADD R12, R12, 0x1, -R25 ;  /* 0x000000010c0c9824 */ /* 0x000fe200078e0a19 */
[----:B------:R-:W-:-:S03]  /*22c0*/  ISETP.GT.U32.AND P1, PT, R18, R5, PT ;  /* 0x000000051200720c */ /* 0x000fc60003f24070 */
[----:B------:R-:W-:-:S10]  /*22d0*/  IMAD.MOV.U32 R4, RZ, RZ, R12 ;  /* 0x000000ffff047224 */ /* 0x000fd400078e000c */
[----:B------:R-:W-:Y:S01]  /*22e0*/  @!P1 IMAD.IADD R5, R5, 0x1, -R18 ;  /* 0x0000000105059824 */ /* 0x000fe200078e0a12 */
[----:B------:R-:W-:-:S13]  /*22f0*/  ISETP.GE.AND P1, PT, R15, RZ, PT ;  /* 0x000000ff0f00720c */ /* 0x000fda0003f26270 */
[----:B------:R-:W-:Y:S01]  /*2300*/  @!P1 IMAD.MOV R4, RZ, RZ, -R4 ;  /* 0x000000ffff049224 */ /* 0x000fe200078e0a04 */
[----:B------:R-:W-:-:S13]  /*2310*/  ISETP.GE.AND P1, PT, R14, RZ, PT ;  /* 0x000000ff0e00720c */ /* 0x000fda0003f26270 */
[----:B------:R-:W-:Y:S01]  /*2320*/  @!P1 IMAD.MOV R5, RZ, RZ, -R5 ;  /* 0x000000ffff059224 */ /* 0x000fe200078e0a05 */
[----:B------:R-:W-:-:S13]  /*2330*/  ISETP.NE.AND P1, PT, RZ, UR10, PT ;  /* 0x0000000aff007c0c */ /* 0x000fda000bf25270 */
[----:B------:R-:W-:Y:S02]  /*2340*/  @!P1 LOP3.LUT R4, RZ, UR10, RZ, 0x33, !PT ;  /* 0x0000000aff049c12 */ /* 0x000fe4000f8e33ff */
[----:B------:R-:W-:-:S03]  /*2350*/  ISETP.NE.AND P1, PT, RZ, UR9, PT ;  /* 0x00000009ff007c0c */ /* 0x000fc6000bf25270 */
[----:B------:R-:W-:-:S10]  /*2360*/  IMAD.IADD R4, R15, 0x1, -R4 ;  /* 0x000000010f047824 */ /* 0x000fd400078e0a04 */
[----:B------:R-:W-:Y:S02]  /*2370*/  @!P1 LOP3.LUT R5, RZ, UR9, RZ, 0x33, !PT ;  /* 0x00000009ff059c12 */ /* 0x000fe4000f8e33ff */
[----:B------:R-:W-:-:S03]  /*2380*/  PLOP3.LUT P1, PT, PT, PT, UP3, 0x80, 0x0 ;  /* 0x000000000000781c */ /* 0x000fc60003f2f038 */
[----:B------:R-:W-:-:S04]  /*2390*/  IMAD.IADD R5, R14, 0x1, -R5 ;  /* 0x000000010e057824 */ /* 0x000fc800078e0a05 */
[CC--:B------:R-:W-:Y:S01]  /*23a0*/  IMAD R27, R4.reuse, R5.reuse, RZ ;  /* 0x00000005041b7224 */ /* 0x0c0fe200078e02ff */
[----:B------:R-:W-:-:S04]  /*23b0*/  SEL R15, R4, R5, !P1 ;  /* 0x00000005040f7207 */ /* 0x000fc80004800000 */
[--C-:B------:R-:W-:Y:S01]  /*23c0*/  SHF.R.S32.HI R5, RZ, 0x1f, R15.reuse ;  /* 0x0000001fff057819 */ /* 0x100fe2000001140f */
[----:B------:R-:W-:Y:S01]  /*23d0*/  IMAD.MOV.U32 R4, RZ, RZ, R15 ;  /* 0x000000ffff047224 */ /* 0x000fe200078e000f */
[----:B------:R-:W-:-:S07]  /*23e0*/  SHF.R.S32.HI R29, RZ, 0x1f, R27 ;  /* 0x0000001fff1d7819 */ /* 0x000fce000001141b */
.L_x_13:
[----:B------:R-:W-:Y:S05]  /*23f0*/  BSYNC B0 ;  /* 0x0000000000007941 */ /* 0x000fea0003800000 */
.L_x_12:
[----:B-1----:R-:W1:Y:S04]  /*2400*/  SHFL.UP PT, R14, R27, 0x1, RZ ;  /* 0x042000001b0e7989 */ /* 0x002e6800000e00ff */
[----:B------:R-:W4:Y:S01]  /*2410*/  SHFL.UP PT, R12, R29, 0x1, RZ ;  /* 0x042000001d0c7989 */ /* 0x000f2200000e00ff */
[----:B-1----:R-:W-:Y:S02]  /*2420*/  SEL R14, R14, RZ, P2 ;  /* 0x000000ff0e0e7207 */ /* 0x002fe40001000000 */
[----:B----4-:R-:W-:Y:S02]  /*2430*/  SEL R12, R12, RZ, P2 ;  /* 0x000000ff0c0c7207 */ /* 0x010fe40001000000 */
[----:B------:R-:W-:-:S05]  /*2440*/  IADD3 R17, P1, R14, R27, RZ ;  /* 0x0000001b0e117210 */ /* 0x000fca0007f3e0ff */
[----:B------:R-:W-:Y:S01]  /*2450*/  IMAD.X R25, R12, 0x1, R29, P1 ;  /* 0x000000010c197824 */ /* 0x000fe200008e061d */
[----:B------:R-:W1:Y:S04]  /*2460*/  SHFL.UP PT, R14, R17, 0x2, RZ ;  /* 0x04400000110e7989 */ /* 0x000e6800000e00ff */
[----:B------:R-:W4:Y:S01]  /*2470*/  SHFL.UP PT, R12, R25, 0x2, RZ ;  /* 0x04400000190c7989 */ /* 0x000f2200000e00ff */
[----:B-1----:R-:W-:Y:S02]  /*2480*/  SEL R14, R14, RZ, P3 ;  /* 0x000000ff0e0e7207 */ /* 0x002fe40001800000 */
[----:B----4-:R-:W-:Y:S02]  /*2490*/  SEL R12, R12, RZ, P3 ;  /* 0x000000ff0c0c7207 */ /* 0x010fe40001800000 */
[----:B------:R-:W-:-:S04]  /*24a0*/  IADD3 R19, P1, R14, R17, RZ ;  /* 0x000000110e137210 */ /* 0x000fc80007f3e0ff */
[----:B------:R-:W-:Y:S01]  /*24b0*/  IADD3.X R23, R12, R25, RZ, P1, !PT ;  /* 0x000000190c177210 */ /* 0x000fe20000ffe4ff */
[----:B------:R-:W1:Y:S04]  /*24c0*/  SHFL.UP PT, R14, R19, 0x4, RZ ;  /* 0x04800000130e7989 */ /* 0x000e6800000e00ff */
        /* <DEDUP_REMOVED lines=17> */
[----:B---3--:R-:W-:-:S05]  /*25e0*/  IADD3 R18, P1, R14, R7, RZ ;  /* 0x000000070e127210 */ /* 0x008fca0007f3e0ff */
[----:B--2---:R-:W-:Y:S01]  /*25f0*/  IMAD.X R19, R15, 0x1, R6, P1 ;  /* 0x000000010f137824 */ /* 0x004fe200008e0606 */
[----:B------:R-:W-:-:S04]  /*2600*/  ISETP.GT.U32.AND P1, PT, R18, UR8, PT ;  /* 0x0000000812007c0c */ /* 0x000fc8000bf24070 */
[----:B------:R-:W-:-:S13]  /*2610*/  ISETP.GT.U32.AND.EX P1, PT, R19, UR7, PT, P1 ;  /* 0x0000000713007c0c */ /* 0x000fda000bf24110 */
[----:B------:R-:W-:-:S04]  /*2620*/  VOTE.ANY R12, PT, P1 ;  /* 0x00000000000c7806 */ /* 0x000fc800008e0100 */
[----:B------:R-:W-:-:S13]  /*2630*/  ISETP.NE.AND P1, PT, R12, RZ, PT ;  /* 0x000000ff0c00720c */ /* 0x000fda0003f25270 */
[----:B------:R-:W-:Y:S05]  /*2640*/  @!P1 BRA `(.L_x_16) ;  /* 0xfffffff400b89947 */ /* 0x000fea000383ffff */
[----:B------:R-:W-:Y:S02]  /*2650*/  IMAD.MOV.U32 R18, RZ, RZ, R14 ;  /* 0x000000ffff127224 */ /* 0x000fe400078e000e */
[----:B------:R-:W-:-:S07]  /*2660*/  IMAD.MOV.U32 R19, RZ, RZ, R15 ;  /* 0x000000ffff137224 */ /* 0x000fce00078e000f */
.L_x_11:
[----:B------:R-:W1:Y:S08]  /*2670*/  BREV R12, R12 ;  /* 0x0000000c000c7301 */ /* 0x000e700000000000 */
[----:B-1----:R-:W1:Y:S02]  /*2680*/  FLO.U32.SH R17, R12 ;  /* 0x0000000c00117300 */ /* 0x002e6400000e0400 */
[----:B-1----:R-:W1:Y:S02]  /*2690*/  SHFL.IDX PT, R0, R0, R17, 0x1f ;  /* 0x00001f1100007589 */ /* 0x002e6400000e0000 */
[----:B-1----:R-:W-:-:S13]  /*26a0*/  R2UR UR4, R0 ;  /* 0x00000000000472ca */ /* 0x002fda00000e0000 */
[----:B------:R-:W-:-:S05]  /*26b0*/  VIADD R2, R34, UR4 ;  /* 0x0000000422027c36 */ /* 0x000fca0008000000 */
[----:B------:R-:W-:-:S13]  /*26c0*/  ISETP.GE.AND P1, PT, R2, R3, PT ;  /* 0x000000030200720c */ /* 0x000fda0003f26270 */
[----:B------:R-:W1:Y:S02]  /*26d0*/  @!P1 LDC.64 R14, c[0x0][0x918] ;  /* 0x00024600ff0e9b82 */ /* 0x000e640000000a00 */
[----:B-1----:R-:W-:-:S05]  /*26e0*/  @!P1 IMAD.WIDE R14, R2, 0xc, R14 ;  /* 0x0000000c020e9825 */ /* 0x002fca00078e020e */
[----:B-----5:R1:W5:Y:S04]  /*26f0*/  @!P1 LDG.E R8, desc[UR38][R14.64] ;  /* 0x000000260e089981 */ /* 0x020368000c1e1900 */
[----:B------:R1:W5:Y:S01]  /*2700*/  @!P1 LDG.E R9, desc[UR38][R14.64+0x4] ;  /* 0x000004260e099981 */ /* 0x000362000c1e1900 */
[----:B------:R-:W-:-:S03]  /*2710*/  IADD3 R2, P1, P2, R18, R7, -R27 ;  /* 0x0000000712027210 */ /* 0x000fc60007a3e81b */
[----:B------:R-:W-:Y:S01]  /*2720*/  SHFL.IDX PT, R7, R29, R17, 0x1f ;  /* 0x00001f111d077589 */ /* 0x000fe200000e0000 */
[----:B------:R-:W-:-:S03]  /*2730*/  IADD3.X R18, R19, R6, ~R29, P1, P2 ;  /* 0x0000000613127210 */ /* 0x000fc60000fe4c1d */
[----:B------:R-:W2:Y:S04]  /*2740*/  SHFL.IDX PT, R2, R2, R17, 0x1f ;  /* 0x00001f1102027589 */ /* 0x000ea800000e0000 */
[----:B------:R-:W3:Y:S04]  /*2750*/  SHFL.IDX PT, R18, R18, R17, 0x1f ;  /* 0x00001f1112127589 */ /* 0x000ee800000e0000 */
[----:B------:R1:W4:Y:S04]  /*2760*/  SHFL.IDX PT, R6, R27, R17, 0x1f ;  /* 0x00001f111b067589 */ /* 0x00032800000e0000 */
[----:B------:R1:W1:Y:S04]  /*2770*/  SHFL.IDX PT, R5, R5, R17, 0x1f ;  /* 0x00001f1105057589 */ /* 0x00026800000e0000 */
[----:B------:R1:W1:Y:S01]  /*2780*/  SHFL.IDX PT, R4, R4, R17, 0x1f ;  /* 0x00001f1104047589 */ /* 0x00026200000e0000 */
[----:B--2---:R-:W-:-:S02]  /*2790*/  R2UR UR5, R2 ;  /* 0x00000000020572ca */ /* 0x004fc400000e0000 */
[----:B---3--:R-:W-:-:S15]  /*27a0*/  R2UR UR6, R18 ;  /* 0x00000000120672ca */ /* 0x008fde00000e0000 */
.L_x_6:
[----:B------:R-:W-:Y:S01]  /*27b0*/  ISETP.LE.AND P1, PT, R3, UR4, PT ;  /* 0x0000000403007c0c */ /* 0x000fe2000bf23270 */
[----:B-1----:R-:W-:Y:S02]  /*27c0*/  IMAD.MOV.U32 R17, RZ, RZ, -0x1 ;  /* 0xffffffffff117424 */ /* 0x002fe400078e00ff */
[----:B------:R-:W-:-:S10]  /*27d0*/  IMAD.MOV.U32 R18, RZ, RZ, -0x1 ;  /* 0xffffffffff127424 */ /* 0x000fd400078e00ff */
[----:B------:R-:W-:Y:S05]  /*27e0*/  @P1 BRA `(.L_x_5) ;  /* 0x0000000400041947 */ /* 0x000fea0003800000 */
[----:B------:R-:W-:Y:S01]  /*27f0*/  UIADD3 UR14, UP2, -UR5, UR8, URZ ;  /* 0x00000008050e7290 */ /* 0x000fe2000ff5e13f */
[----:B------:R-:W1:Y:S01]  /*2800*/  S2UR UR17, SR_CTAID.Y ;  /* 0x00000000001179c3 */ /* 0x000e620000002600 */
[----:B------:R-:W-:Y:S01]  /*2810*/  ULDC UR16, c[0x0][0x8c0] ;  /* 0x0002300000107ab9 */ /* 0x000fe20000000800 */
[----:B------:R-:W-:Y:S01]  /*2820*/  ULDC UR20, c[0x0][0x8b0] ;  /* 0x00022c0000147ab9 */ /* 0x000fe20000000800 */
[----:B------:R-:W-:Y:S01]  /*2830*/  UIADD3.X UR11, ~UR6, UR7, URZ, UP2, !UPT ;  /* 0x00000007060b7290 */ /* 0x000fe200097fe53f */
[--C-:B------:R-:W-:Y:S01]  /*2840*/  SHF.R.U32.HI R23, RZ, UR20, R5.reuse ;  /* 0x00000014ff177c19 */ /* 0x100fe20008011605 */
[----:B------:R-:W-:Y:S01]  /*2850*/  ULDC UR19, c[0x0][0x904] ;  /* 0x0002410000137ab9 */ /* 0x000fe20000000800 */
[----:B------:R-:W-:Y:S01]  /*2860*/  ULDC UR12, c[0x0][0x8a8] ;  /* 0x00022a00000c7ab9 */ /* 0x000fe20000000800 */
[----:B------:R-:W-:Y:S01]  /*2870*/  USHF.R.U32.HI UR15, URZ, UR16, UR11 ;  /* 0x000000103f0f7299 */ /* 0x000fe2000801160b */
[----:B------:R-:W-:Y:S01]  /*2880*/  SHF.R.U64 R16, R4, UR20, R5 ;  /* 0x0000001404107c19 */ /* 0x000fe20008001205 */
[----:B------:R-:W-:-:S02]  /*2890*/  USHF.R.U64 UR14, UR14, UR16, UR11 ;  /* 0x000000100e0e7299 */ /* 0x000fc4000800120b */
[----:B------:R-:W-:Y:S02]  /*28a0*/  USHF.R.U32.HI UR13, URZ, UR20, UR15 ;  /* 0x000000143f0d7299 */ /* 0x000fe4000801160f */
[----:B------:R-:W-:Y:S02]  /*28b0*/  UIADD3 UR12, UR12, -0x1, URZ ;  /* 0xffffffff0c0c7890 */ /* 0x000fe4000fffe03f */
[----:B------:R-:W-:Y:S02]  /*28c0*/  USHF.R.U32.HI UR21, URZ, UR19, UR13 ;  /* 0x000000133f157299 */ /* 0x000fe4000801160d */
[----:B------:R-:W-:Y:S02]  /*28d0*/  USHF.R.U64 UR15, UR14, UR20, UR15 ;  /* 0x000000140e0f7299 */ /* 0x000fe4000800120f */
[----:B------:R-:W-:Y:S02]  /*28e0*/  ULOP3.LUT UR14, UR14, UR12, URZ, 0xc0, !UPT ;  /* 0x0000000c0e0e7292 */ /* 0x000fe4000f8ec03f */
[----:B------:R-:W-:Y:S01]  /*28f0*/  LOP3.LUT R0, R23, UR21, RZ, 0xfc, !PT ;  /* 0x0000001517007c12 */ /* 0x000fe2000f8efcff */
[----:B------:R-:W-:-:S02]  /*2900*/  USHF.R.U64 UR13, UR15, UR19, UR13 ;  /* 0x000000130f0d7299 */ /* 0x000fc4000800120d */
[----:B-1----:R-:W-:Y:S01]  /*2910*/  USEL UR11, UR42, UR17, !UP3 ;  /* 0x000000112a0b7287 */ /* 0x002fe2000d800000 */
[----:B------:R-:W-:-:S13]  /*2920*/  ISETP.NE.U32.AND P1, PT, R0, RZ, PT ;  /* 0x000000ff0000720c */ /* 0x000fda0003f25070 */
[----:B------:R-:W-:Y:S05]  /*2930*/  @!P1 BRA `(.L_x_17) ;  /* 0x0000000000149947 */ /* 0x000fea0003800000 */
[----:B------:R-:W-:-:S07]  /*2940*/  MOV R12, 0x2960 ;  /* 0x00002960000c7802 */ /* 0x000fce0000000f00 */
[----:B----45:R-:W-:Y:S05]  /*2950*/  CALL.REL.NOINC `($__internal_0_$__cuda_sm20_div_u64) ;  /* 0x000000cc00607944 */ /* 0x030fea0003c00000 */
[----:B------:R-:W-:-:S05]  /*2960*/  IADD3 R12, -R0, RZ, RZ ;  /* 0x000000ff000c7210 */ /* 0x000fca0007ffe1ff */
[----:B------:R-:W-:Y:S01]  /*2970*/  IMAD R12, R16, R12, UR13 ;  /* 0x0000000d100c7e24 */ /* 0x000fe2000f8e020c */
[----:B------:R-:W-:Y:S06]  /*2980*/  BRA `(.L_x_18) ;  /* 0x0000000000507947 */ /* 0x000fec0003800000 */
.L_x_17:
[----:B------:R-:W1:Y:S01]  /*2990*/  I2F.U32.RP R0, R16 ;  /* 0x0000001000007306 */ /* 0x000e620000209000 */
[----:B------:R-:W-:-:S07]  /*29a0*/  ISETP.NE.U32.AND P3, PT, R16, RZ, PT ;  /* 0x000000ff1000720c */ /* 0x000fce0003f65070 */
[----:B-1----:R-:W1:Y:S02]  /*29b0*/  MUFU.RCP R0, R0 ;  /* 0x0000000000007308 */ /* 0x002e640000001000 */
[----:B-1----:R-:W-:-:S06]  /*29c0*/  VIADD R2, R0, 0xffffffe ;  /* 0x0ffffffe00027836 */ /* 0x002fcc0000000000 */
[----:B------:R1:W2:Y:S02]  /*29d0*/  F2I.FTZ.U32.TRUNC.NTZ R3, R2 ;  /* 0x0000000200037305 */ /* 0x0002a4000021f000 */
[----:B-1----:R-:W-:Y:S02]  /*29e0*/  IMAD.MOV.U32 R2, RZ, RZ, RZ ;  /* 0x000000ffff027224 */ /* 0x002fe400078e00ff */
[----:B--2---:R-:W-:-:S04]  /*29f0*/  IMAD.MOV R15, RZ, RZ, -R3 ;  /* 0x000000ffff0f7224 */ /* 0x004fc800078e0a03 */
[----:B------:R-:W-:-:S04]  /*2a00*/  IMAD R15, R15, R16, RZ ;  /* 0x000000100f0f7224 */ /* 0x000fc800078e02ff */
[----:B------:R-:W-:-:S06]  /*2a10*/  IMAD.HI.U32 R3, R3, R15, R2 ;  /* 0x0000000f03037227 */ /* 0x000fcc00078e0002 */
[----:B------:R-:W-:-:S04]  /*2a20*/  IMAD.HI.U32 R0, R3, UR13, RZ ;  /* 0x0000000d03007c27 */ /* 0x000fc8000f8e00ff */
[----:B------:R-:W-:-:S04]  /*2a30*/  IMAD.MOV R3, RZ, RZ, -R0 ;  /* 0x000000ffff037224 */ /* 0x000fc800078e0a00 */
[----:B------:R-:W-:-:S05]  /*2a40*/  IMAD R3, R16, R3, UR13 ;  /* 0x0000000d10037e24 */ /* 0x000fca000f8e0203 */
[----:B------:R-:W-:-:S13]  /*2a50*/  ISETP.GE.U32.AND P1, PT, R3, R16, PT ;  /* 0x000000100300720c */ /* 0x000fda0003f26070 */
[----:B------:R-:W-:Y:S02]  /*2a60*/  @P1 IMAD.IADD R3, R3, 0x1, -R16 ;  /* 0x0000000103031824 */ /* 0x000fe400078e0a10 */
[----:B------:R-:W-:-:S03]  /*2a70*/  @P1 VIADD R0, R0, 0x1 ;  /* 0x0000000100001836 */ /* 0x000fc60000000000 */
[----:B------:R-:W-:-:S13]  /*2a80*/  ISETP.GE.U32.AND P2, PT, R3, R16, PT ;  /* 0x000000100300720c */ /* 0x000fda0003f46070 */
[----:B------:R-:W-:Y:S01]  /*2a90*/  @P2 VIADD R0, R0, 0x1 ;  /* 0x0000000100002836 */ /* 0x000fe20000000000 */
[----:B------:R-:W-:-:S05]  /*2aa0*/  @!P3 LOP3.LUT R0, RZ, R16, RZ, 0x33, !PT ;  /* 0x00000010ff00b212 */ /* 0x000fca00078e33ff */
[----:B------:R-:W-:-:S04]  /*2ab0*/  IMAD.MOV R12, RZ, RZ, -R0 ;  /* 0x000000ffff0c7224 */ /* 0x000fc800078e0a00 */
[----:B------:R-:W-:-:S07]  /*2ac0*/  IMAD R12, R16, R12, UR13 ;  /* 0x0000000d100c7e24 */ /* 0x000fce000f8e020c */
.L_x_18:
[----:B------:R-:W1:Y:S01]  /*2ad0*/  LDC R15, c[0x0][0x8a8] ;  /* 0x00022a00ff0f7b82 */ /* 0x000e620000000800 */
[----:B------:R-:W-:Y:S01]  /*2ae0*/  ULDC UR13, c[0x0][0x904] ;  /* 0x00024100000d7ab9 */ /* 0x000fe20000000800 */
[----:B------:R-:W-:Y:S01]  /*2af0*/  UMOV UR12, 0xffffffff ;  /* 0xffffffff000c7882 */ /* 0x000fe20000000000 */
[----:B------:R-:W-:Y:S01]  /*2b00*/  PLOP3.LUT P1, PT, PT, PT, UP3, 0x80, 0x0 ;  /* 0x000000000000781c */ /* 0x000fe20003f2f038 */
[----:B------:R-:W-:-:S04]  /*2b10*/  USHF.L.U32 UR12, UR12, UR13, URZ ;  /* 0x0000000d0c0c7299 */ /* 0x000fc8000800063f */
[----:B------:R-:W2:Y:S02]  /*2b20*/  LDC R17, c[0x0][0x8b8] ;  /* 0x00022e00ff117b82 */ /* 0x000ea40000000800 */
[----:B------:R-:W-:Y:S01]  /*2b30*/  LOP3.LUT R2, RZ, UR12, RZ, 0x33, !PT ;  /* 0x0000000cff027c12 */ /* 0x000fe2000f8e33ff */
[----:B------:R-:W-:Y:S02]  /*2b40*/  UMOV UR12, 0x1 ;  /* 0x00000001000c7882 */ /* 0x000fe40000000000 */
[----:B------:R-:W-:Y:S01]  /*2b50*/  USHF.L.U32 UR12, UR12, UR13, URZ ;  /* 0x0000000d0c0c7299 */ /* 0x000fe2000800063f */
[----:B------:R-:W-:Y:S02]  /*2b60*/  LOP3.LUT R3, R2, UR15, RZ, 0xc0, !PT ;  /* 0x0000000f02037c12 */ /* 0x000fe4000f8ec0ff */
[----:B------:R-:W-:Y:S02]  /*2b70*/  @P1 IMAD.U32 R18, RZ, RZ, UR4 ;  /* 0x00000004ff121e24 */ /* 0x000fe4000f8e00ff */
[----:B------:R-:W-:-:S02]  /*2b80*/  @!P1 IMAD.U32 R18, RZ, RZ, UR4 ;  /* 0x00000004ff129e24 */ /* 0x000fc4000f8e00ff */
[----:B------:R-:W-:Y:S02]  /*2b90*/  IMAD R0, R0, UR12, R3 ;  /* 0x0000000c00007c24 */ /* 0x000fe4000f8e0203 */
[----:B-1----:R-:W-:-:S05]  /*2ba0*/  IMAD R12, R12, R15, UR14 ;  /* 0x0000000e0c0c7e24 */ /* 0x002fca000f8e020f */
[----:B------:R-:W-:Y:S01]  /*2bb0*/  @P1 MOV R16, R12 ;  /* 0x0000000c00101202 */ /* 0x000fe20000000f00 */
[----:B--2---:R-:W-:Y:S01]  /*2bc0*/  IMAD R17, R0, R17, UR11 ;  /* 0x0000000b00117e24 */ /* 0x004fe2000f8e0211 */
[----:B------:R-:W-:-:S03]  /*2bd0*/  UMOV UR11, 0x1 ;  /* 0x00000001000b7882 */ /* 0x000fc60000000000 */
[----:B------:R-:W-:Y:S02]  /*2be0*/  @!P1 IMAD.MOV.U32 R16, RZ, RZ, R17 ;  /* 0x000000ffff109224 */ /* 0x000fe400078e0011 */
[----:B------:R-:W-:-:S07]  /*2bf0*/  @!P1 IMAD.MOV.U32 R17, RZ, RZ, R12 ;  /* 0x000000ffff119224 */ /* 0x000fce00078e000c */
.L_x_5:
[----:B------:R-:W-:-:S13]  /*2c00*/  ISETP.NE.AND P1, PT, RZ, UR11, PT ;  /* 0x0000000bff007c0c */ /* 0x000fda000bf25270 */
[----:B------:R-:W-:Y:S05]  /*2c10*/  @!P1 EXIT ;  /* 0x000000000000994d */ /* 0x000fea0003800000 */
[----:B------:R-:W1:Y:S02]  /*2c20*/  LDC.64 R24, c[0x0][0x290] ;  /* 0x0000a400ff187b82 */ /* 0x000e640000000a00 */
[----:B-1----:R-:W-:-:S05]  /*2c30*/  IMAD.WIDE R14, R18, 0xc, R24 ;  /* 0x0000000c120e7825 */ /* 0x002fca00078e0218 */
[----:B------:R1:W5:Y:S01]  /*2c40*/  LDG.E R19, desc[UR38][R14.64+0x8] ;  /* 0x000008260e137981 */ /* 0x000362000c1e1900 */
[----:B------:R-:W-:Y:S01]  /*2c50*/  UISETP.NE.AND UP2, UPT, UR18, 0x2, UPT ;  /* 0x000000021200788c */ /* 0x000fe2000bf45270 */
[----:B------:R-:W2:Y:S01]  /*2c60*/  S2UR UR58, SR_CgaCtaId ;  /* 0x00000000003a79c3 */ /* 0x000ea20000008800 */
[----:B------:R-:W-:Y:S01]  /*2c70*/  UMOV UR40, URZ ;  /* 0x0000003f00287c82 */ /* 0x000fe20008000000 */
[----:B------:R-:W-:Y:S01]  /*2c80*/  UMOV UR41, URZ ;  /* 0x0000003f00297c82 */ /* 0x000fe20008000000 */
[--C-:B------:R-:W-:Y:S01]  /*2c90*/  SHF.R.S32.HI R23, RZ, 0x1f, R18.reuse ;  /* 0x0000001fff177819 */ /* 0x100fe20000011412 */
[----:B------:R-:W-:Y:S01]  /*2ca0*/  IMAD.MOV.U32 R2, RZ, RZ, RZ ;  /* 0x000000ffff027224 */ /* 0x000fe200078e00ff */
[----:B------:R-:W-:Y:S01]  /*2cb0*/  PLOP3.LUT P1, PT, PT, PT, UP2, 0x80, 0x0 ;  /* 0x000000000000781c */ /* 0x000fe20003f2f028 */
[----:B------:R-:W-:-:S12]  /*2cc0*/  IMAD.MOV.U32 R22, RZ, RZ, R18 ;  /* 0x000000ffff167224 */ /* 0x000fd800078e0012 */
[----:B-1----:R-:W-:Y:S05]  /*2cd0*/  @P1 BRA `(.L_x_19) ;  /* 0x0000000000a01947 */ /* 0x002fea0003800000 */
[----:B-----5:R-:W-:Y:S01]  /*2ce0*/  R2UR UR11, R19 ;  /* 0x00000000130b72ca */ /* 0x020fe200000e0000 */
[----:B------:R-:W-:-:S04]  /*2cf0*/  ULOP3.LUT UR13, UR59, 0x1, URZ, 0xfc, !UPT ;  /* 0x000000013b0d7892 */ /* 0x000fc8000f8efc3f */
[----:B------:R-:W-:-:S06]  /*2d00*/  UISETP.NE.AND UP2, UPT, UR13, 0x3, UPT ;  /* 0x000000030d00788c */ /* 0x000fcc000bf45270 */
[----:B------:R-:W-:Y:S02]  /*2d10*/  PLOP3.LUT P2, PT, PT, PT, UP2, 0x80, 0x0 ;  /* 0x000000000000781c */ /* 0x000fe40003f4f028 */
[----:B------:R-:W-:-:S04]  /*2d20*/  UIADD3 UR11, UR11, 0x3f, URZ ;  /* 0x0000003f0b0b7890 */ /* 0x000fc8000fffe03f */
[----:B------:R-:W-:-:S04]  /*2d30*/  USHF.R.S32.HI UR12, URZ, 0x1f, UR11 ;  /* 0x0000001f3f0c7899 */ /* 0x000fc8000801140b */
[----:B------:R-:W-:-:S04]  /*2d40*/  ULEA.HI UR12, UR12, UR11, URZ, 0x6 ;  /* 0x0000000b0c0c7291 */ /* 0x000fc8000f8f303f */
[----:B------:R-:W-:Y:S01]  /*2d50*/  USHF.R.S32.HI UR40, URZ, 0x6, UR12 ;  /* 0x000000063f287899 */ /* 0x000fe2000801140c */
[----:B------:R-:W-:Y:S11]  /*2d60*/  @!P2 BRA `(.L_x_20) ;  /* 0x000000000004a947 */ /* 0x000ff60003800000 */
[----:B--2---:R-:W-:Y:S01]  /*2d70*/  BPT.TRAP 0x1 ;  /* 0x000000040000795c */ /* 0x004fe20000300000 */
.L_x_20:
[----:B------:R-:W-:Y:S01]  /*2d80*/  UMOV UR11, 0x400 ;  /* 0x00000400000b7882 */ /* 0x000fe20000000000 */
[----:B------:R-:W-:Y:S01]  /*2d90*/  SHF.L.U32 R0, RZ, 0x1f, RZ ;  /* 0x0000001fff007819 */ /* 0x000fe200000006ff */
[----:B--2---:R-:W-:-:S09]  /*2da0*/  ULEA UR11, UR58, UR11, 0x18 ;  /* 0x0000000b3a0b7291 */ /* 0x004fd2000f8ec03f */
[----:B------:R-:W1:Y:S02]  /*2db0*/  SYNCS.PHASECHK.TRANS64.TRYWAIT P1, [UR11+0x34400], R0 ;  /* 0x03440000ff0075a7 */ /* 0x000e64000802014b */
[----:B-1----:R-:W-:Y:S05]  /*2dc0*/  @!P1 BRA `(.L_x_21) ;  /* 0x000000b400c89947 */ /* 0x002fea0003800000 */
.L_x_272:
[----:B------:R-:W2:Y:S01]  /*2dd0*/  LDS.128 R16, [UR11+0x34550] ;  /* 0x0345500bff107984 */ /* 0x000ea20008000c00 */
[----:B------:R-:W-:Y:S01]  /*2de0*/  @!PT LDS RZ, [RZ] ;  /* 0x00000000fffff984 */ /* 0x000fe20000000800 */
[----:B------:R-:W-:Y:S01]  /*2df0*/  @!PT LDS RZ, [RZ] ;  /* 0x00000000fffff984 */ /* 0x000fe20000000800 */
[----:B------:R-:W-:Y:S01]  /*2e00*/  @!PT LDS RZ, [RZ] ;  /* 0x00000000fffff984 */ /* 0x000fe20000000800 */
[----:B------:R-:W-:Y:S01]  /*2e10*/  @!PT LDS RZ, [RZ] ;  /* 0x00000000fffff984 */ /* 0x000fe20000000800 */
[----:B------:R3:W-:Y:S06]  /*2e20*/  MEMBAR.ALL.CTA ;  /* 0x0000000000007992 */ /* 0x0007ec0000008000 */
[----:B---3--:R-:W3:Y:S01]  /*2e30*/  FENCE.VIEW.ASYNC.S ;  /* 0x00000000000073c6 */ /* 0x008ee20000000000 */
[----:B------:R-:W-:Y:S05]  /*2e40*/  @!P2 BRA `(.L_x_22) ;  /* 0x000000000004a947 */ /* 0x000fea0003800000 */
[----:B------:R-:W-:Y:S01]  /*2e50*/  BPT.TRAP 0x1 ;  /* 0x000000040000795c */ /* 0x000fe20000300000 */
.L_x_22:
[----:B------:R-:W-:Y:S01]  /*2e60*/  UIADD3 UR11, UR11, 0x34440, URZ ;  /* 0x000344400b0b7890 */ /* 0x000fe2000fffe03f */
[----:B--2---:R-:W-:-:S03]  /*2e70*/  ISETP.NE.AND P1, PT, R19, RZ, PT ;  /* 0x000000ff1300720c */ /* 0x004fc60003f25270 */
[----:B------:R-:W-:-:S09]  /*2e80*/  UPRMT UR11, UR58, 0x654, UR11 ;  /* 0x000006543a0b7896 */ /* 0x000fd2000800000b */
[----:B---3--:R-:W-:Y:S01]  /*2e90*/  SYNCS.ARRIVE.TRANS64.RED.A1T0 RZ, [UR11], RZ ;  /* 0x000000ffffff79a7 */ /* 0x008fe2000810040b */
[----:B------:R-:W-:Y:S05]  /*2ea0*/  @!P1 EXIT ;  /* 0x000000000000994d */ /* 0x000fea0003800000 */
[----:B------:R-:W-:-:S05]  /*2eb0*/  IMAD.WIDE R14, R18, 0xc, R24 ;  /* 0x0000000c120e7825 */ /* 0x000fca00078e0218 */
[----:B------:R3:W5:Y:S01]  /*2ec0*/  LDG.E R19, desc[UR38][R14.64+0x8] ;  /* 0x000008260e137981 */ /* 0x000762000c1e1900 */
[----:B------:R-:W-:Y:S01]  /*2ed0*/  UISETP.GE.U32.AND UP2, UPT, UR40, 0x6, UPT ;  /* 0x000000062800788c */ /* 0x000fe2000bf46070 */
[--C-:B------:R-:W-:Y:S01]  /*2ee0*/  SHF.R.S32.HI R23, RZ, 0x1f, R18.reuse ;  /* 0x0000001fff177819 */ /* 0x100fe20000011412 */
[----:B------:R-:W-:Y:S01]  /*2ef0*/  UIMAD.WIDE.U32 UR12, UR40, -0x55555555, URZ ;  /* 0xaaaaaaab280c78a5 */ /* 0x000fe2000f8e003f */
[----:B------:R-:W-:Y:S01]  /*2f00*/  IMAD.MOV.U32 R2, RZ, RZ, 0x1 ;  /* 0x00000001ff027424 */ /* 0x000fe200078e00ff */
[----:B------:R-:W-:Y:S01]  /*2f10*/  UMOV UR41, URZ ;  /* 0x0000003f00297c82 */ /* 0x000fe20008000000 */
[----:B------:R-:W-:Y:S01]  /*2f20*/  IMAD.MOV.U32 R22, RZ, RZ, R18 ;  /* 0x000000ffff167224 */ /* 0x000fe200078e0012 */
[----:B------:R-:W-:-:S04]  /*2f30*/  USHF.R.U32.HI UR12, URZ, 0x2, UR13 ;  /* 0x000000023f0c7899 */ /* 0x000fc8000801160d */
[----:B------:R-:W-:Y:S02]  /*2f40*/  UIMAD UR40, UR12, -0x6, UR40 ;  /* 0xfffffffa0c2878a4 */ /* 0x000fe4000f8e0228 */
[----:B---3--:R-:W-:-:S12]  /*2f50*/  @UP2 ULOP3.LUT UR41, UR12, 0x1, URZ, 0xc0, !UPT ;  /* 0x000000010c292892 */ /* 0x008fd8000f8ec03f */
.L_x_19:
[----:B------:R-:W-:-:S04]  /*2f60*/  IMAD.WIDE.U32 R14, R22, 0xc, R24 ;  /* 0x0000000c160e7825 */ /* 0x000fc800078e0018 */
[----:B-1----:R-:W-:-:S04]  /*2f70*/  IMAD R3, R23, 0xc, RZ ;  /* 0x0000000c17037824 */ /* 0x002fc800078e02ff */
[----:B------:R-:W-:-:S05]  /*2f80*/  IMAD.IADD R15, R15, 0x1, R3 ;  /* 0x000000010f0f7824 */ /* 0x000fca00078e0203 */
[----:B------:R1:W5:Y:S04]  /*2f90*/  LDG.E R3, desc[UR38][R14.64+0x4] ;  /* 0x000004260e037981 */ /* 0x000368000c1e1900 */
[----:B------:R1:W5:Y:S01]  /*2fa0*/  LDG.E R0, desc[UR38][R14.64] ;  /* 0x000000260e007981 */ /* 0x000362000c1e1900 */
[----:B------:R-:W-:-:S13]  /*2fb0*/  PLOP3.LUT P1, PT, PT, PT, UP1, 0x80, 0x0 ;  /* 0x000000000000781c */ /* 0x000fda0003f2f018 */
[----:B-1----:R-:W-:Y:S05]  /*2fc0*/  @!P1 BRA `(.L_x_23) ;  /* 0x0000005800389947 */ /* 0x002fea0003800000 */
[----:B------:R-:W-:-:S06]  /*2fd0*/  UISETP.GT.U32.AND UP0, UPT, UR29, 0x1, UPT ;  /* 0x000000011d00788c */ /* 0x000fcc000bf04070 */
[----:B------:R-:W-:-:S13]  /*2fe0*/  PLOP3.LUT P0, PT, PT, PT, UP0, 0x80, 0x0 ;  /* 0x000000000000781c */ /* 0x000fda0003f0f008 */
[----:B--2---:R-:W-:Y:S05]  /*2ff0*/  @P0 EXIT ;  /* 0x000000000000094d */ /* 0x004fea0003800000 */
.L_x_24:
[----:B------:R-:W-:-:S08]  /*3000*/  NOP ;  /* 0x0000000000007918 */ /* 0x000fd00000000000 */
[----:B------:R-:W1:Y:S02]  /*3010*/  USETMAXREG.TRY_ALLOC.CTAPOOL UP0, 0xe8 ;  /* 0x000000e8000079c8 */ /* 0x000e640008000600 */
[----:B-1----:R-:W-:-:S13]  /*3020*/  PLOP3.LUT P0, PT, PT, PT, UP0, 0x80, 0x0 ;  /* 0x000000000000781c */ /* 0x002fda0003f0f008 */
[----:B------:R-:W-:Y:S05]  /*3030*/  @!P0 BRA `(.L_x_24) ;  /* 0xfffffffc00f08947 */ /* 0x000fea000383ffff */
[----:B------:R-:W1:Y:S01]  /*3040*/  SHFL.IDX PT, R13, R13, RZ, 0x1f ;  /* 0x00001fff0d0d7589 */ /* 0x000e6200000e0000 */
[----:B------:R-:W2:Y:S01]  /*3050*/  S2UR UR4, SR_CTAID.Y ;  /* 0x00000000000479c3 */ /* 0x000ea20000002600 */
[----:B------:R-:W-:Y:S01]  /*3060*/  UMOV UR36, URZ ;  /* 0x0000003f00247c82 */ /* 0x000fe20008000000 */
[----:B------:R-:W-:Y:S01]  /*3070*/  UMOV UR37, URZ ;  /* 0x0000003f00257c82 */ /* 0x000fe20008000000 */
[----:B-1----:R-:W-:Y:S01]  /*3080*/  LOP3.LUT P0, RZ, R13, 0x3, RZ, 0xc0, !PT ;  /* 0x000000030dff7812 */ /* 0x002fe2000780c0ff */
[----:B--2---:R-:W-:-:S12]  /*3090*/  UIMAD UR4, UR4, UR60, UR42 ;  /* 0x0000003c040472a4 */ /* 0x004fd8000f8e022a */
[----:B------:R-:W-:Y:S05]  /*30a0*/  @P0 BRA `(.L_x_25) ;  /* 0x0000000000a40947 */ /* 0x000fea0003800000 */
[----:B------:R-:W-:Y:S01]  /*30b0*/  ELECT P0, URZ, PT ;  /* 0x00000000003f782f */ /* 0x000fe20003800000 */
[----:B------:R-:W-:-:S12]  /*30c0*/  BSSY B0, `(.L_x_26) ;  /* 0x0000020000007945 */ /* 0x000fd80003800000 */
[----:B------:R-:W-:Y:S05]  /*30d0*/  @!P0 BRA `(.L_x_27) ;  /* 0x0000000000788947 */ /* 0x000fea0003800000 */
[----:B------:R-:W1:Y:S01]  /*30e0*/  S2UR UR6, SR_CgaCtaId ;  /* 0x00000000000679c3 */ /* 0x000e620000008800 */
[----:B------:R-:W-:Y:S01]  /*30f0*/  UISETP.NE.AND UP0, UPT, UR18, 0x1, UPT ;  /* 0x000000011200788c */ /* 0x000fe2000bf05270 */
[----:B------:R-:W-:-:S06]  /*3100*/  UMOV UR5, 0x400 ;  /* 0x0000040000057882 */ /* 0x000fcc0000000000 */
[----:B------:R-:W2:Y:S08]  /*3110*/  LDC.64 R4, c[0x0][0x700] ;  /* 0x0001c000ff047b82 */ /* 0x000eb00000000a00 */
[----:B----4-:R-:W2:Y:S08]  /*3120*/  LDC.64 R6, c[0x0][0x708] ;  /* 0x0001c200ff067b82 */ /* 0x010eb00000000a00 */
[----:B-----5:R-:W3:Y:S01]  /*3130*/  LDC.64 R8, c[0x0][0x710] ;  /* 0x0001c400ff087b82 */ /* 0x020ee20000000a00 */
[----:B-1----:R-:W-:-:S04]  /*3140*/  ULEA UR5, UR6, UR5, 0x18 ;  /* 0x0000000506057291 */ /* 0x002fc8000f8ec03f */
[----:B------:R-:W-:Y:S02]  /*3150*/  UIADD3 UR6, UR5, 0x80, URZ ;  /* 0x0000008005067890 */ /* 0x000fe4000fffe03f */
[----:B------:R-:W-:Y:S01]  /*3160*/  @!UP0 UIADD3 UR6, UR5, URZ, URZ ;  /* 0x0000003f05068290 */ /* 0x000fe2000fffe03f */
[----:B------:R-:W3:Y:S08]  /*3170*/  LDC.64 R10, c[0x0][0x718] ;  /* 0x0001c600ff0a7b82 */ /* 0x000ef00000000a00 */
[----:B------:R-:W1:Y:S01]  /*3180*/  LDC.64 R12, c[0x0][0x720] ;  /* 0x0001c800ff0c7b82 */ /* 0x000e620000000a00 */
[----:B--2---:R2:W-:Y:S07]  /*3190*/  STS.128 [UR6+0x34780], R4 ;  /* 0x03478004ff007988 */ /* 0x0045ee0008000c06 */
[----:B------:R-:W1:Y:S08]  /*31a0*/  LDC.64 R14, c[0x0][0x728] ;  /* 0x0001ca00ff0e7b82 */ /* 0x000e700000000a00 */
[----:B------:R-:W4:Y:S01]  /*31b0*/  LDC.64 R20, c[0x0][0x730] ;  /* 0x0001cc00ff147b82 */ /* 0x000f220000000a00 */
[----:B---3--:R2:W-:Y:S07]  /*31c0*/  STS.128 [UR6+0x34790], R8 ;  /* 0x03479008ff007988 */ /* 0x0085ee0008000c06 */
[----:B------:R-:W4:Y:S08]  /*31d0*/  LDC.64 R22, c[0x0][0x738] ;  /* 0x0001ce00ff167b82 */ /* 0x000f300000000a00 */
[----:B------:R-:W3:Y:S01]  /*31e0*/  LDC.64 R24, c[0x0][0x740] ;  /* 0x0001d000ff187b82 */ /* 0x000ee20000000a00 */
[----:B-1----:R2:W-:Y:S07]  /*31f0*/  STS.128 [UR6+0x347a0], R12 ;  /* 0x0347a00cff007988 */ /* 0x0025ee0008000c06 */
[----:B------:R-:W3:Y:S08]  /*3200*/  LDC.64 R26, c[0x0][0x748] ;  /* 0x0001d200ff1a7b82 */ /* 0x000ef00000000a00 */
[----:B------:R-:W1:Y:S01]  /*3210*/  LDC.64 R28, c[0x0][0x750] ;  /* 0x0001d400ff1c7b82 */ /* 0x000e620000000a00 */
[----:B----4-:R2:W-:Y:S07]  /*3220*/  STS.128 [UR6+0x347b0], R20 ;  /* 0x0347b014ff007988 */ /* 0x0105ee0008000c06 */
[----:B------:R-:W1:Y:S08]  /*3230*/  LDC.64 R30, c[0x0][0x758] ;  /* 0x0001d600ff1e7b82 */ /* 0x000e700000000a00 */
[----:B------:R-:W4:Y:S01]  /*3240*/  LDC.64 R36, c[0x0][0x760] ;  /* 0x0001d800ff247b82 */ /* 0x000f220000000a00 */
[----:B---3--:R2:W-:Y:S07]  /*3250*/  STS.128 [UR6+0x347c0], R24 ;  /* 0x0347c018ff007988 */ /* 0x0085ee0008000c06 */
[----:B------:R-:W4:Y:S08]  /*3260*/  LDC.64 R38, c[0x0][0x768] ;  /* 0x0001da00ff267b82 */ /* 0x000f300000000a00 */
[----:B------:R-:W3:Y:S01]  /*3270*/  LDC.64 R40, c[0x0][0x770] ;  /* 0x0001dc00ff287b82 */ /* 0x000ee20000000a00 */
[----:B-1----:R2:W-:Y:S07]  /*3280*/  STS.128 [UR6+0x347d0], R28 ;  /* 0x0347d01cff007988 */ /* 0x0025ee0008000c06 */
[----:B------:R-:W3:Y:S01]  /*3290*/  LDC.64 R42, c[0x0][0x778] ;  /* 0x0001de00ff2a7b82 */ /* 0x000ee20000000a00 */
[----:B----4-:R2:W-:Y:S04]  /*32a0*/  STS.128 [UR6+0x347e0], R36 ;  /* 0x0347e024ff007988 */ /* 0x0105e80008000c06 */
[----:B---3--:R2:W-:Y:S02]  /*32b0*/  STS.128 [UR6+0x347f0], R40 ;  /* 0x0347f028ff007988 */ /* 0x0085e40008000c06 */
.L_x_27:
[----:B------:R-:W-:Y:S05]  /*32c0*/  BSYNC B0 ;  /* 0x0000000000007941 */ /* 0x000fea0003800000 */
.L_x_26:
[----:B------:R-:W-:Y:S01]  /*32d0*/  UISETP.NE.AND UP0, UPT, UR18, 0x1, UPT ;  /* 0x000000011200788c */ /* 0x000fe2000bf05270 */
[----:B------:R-:W-:Y:S01]  /*32e0*/  NOP ;  /* 0x0000000000007918 */ /* 0x000fe20000000000 */
[----:B------:R-:W-:Y:S01]  /*32f0*/  ULDC UR5, c[0x0][0x884] ;  /* 0x0002210000057ab9 */ /* 0x000fe20000000800 */
[----:B------:R-:W-:Y:S01]  /*3300*/  ULDC.64 UR36, c[0x0][0x800] ;  /* 0x0002000000247ab9 */ /* 0x000fe20000000a00 */
[----:B------:R-:W-:-:S04]  /*3310*/  USEL UR5, UR5, URZ, UP0 ;  /* 0x0000003f05057287 */ /* 0x000fc80008000000 */
[----:B------:R-:W-:-:S04]  /*3320*/  UIADD3 UR5, UR4, UR5, URZ ;  /* 0x0000000504057290 */ /* 0x000fc8000fffe03f */
[----:B------:R-:W-:-:S12]  /*3330*/  UIMAD.WIDE UR36, UR5, 0x80, UR36 ;  /* 0x00000080052478a5 */ /* 0x000fd8000f8e0224 */
.L_x_25:
[----:B------:R-:W-:-:S13]  /*3340*/  ISETP.NE.AND P0, PT, RZ, UR43, PT ;  /* 0x0000002bff007c0c */ /* 0x000fda000bf05270 */
[----:B------:R-:W-:Y:S05]  /*3350*/  @P0 BRA `(.L_x_28) ;  /* 0x00000004000c0947 */ /* 0x000fea0003800000 */
[----:B------:R-:W-:Y:S01]  /*3360*/  ELECT P0, URZ, PT ;  /* 0x00000000003f782f */ /* 0x000fe20003800000 */
[----:B------:R-:W-:-:S12]  /*3370*/  BSSY B0, `(.L_x_29) ;  /* 0x000002c000007945 */ /* 0x000fd80003800000 */
[----:B------:R-:W-:Y:S05]  /*3380*/  @!P0 BRA `(.L_x_30) ;  /* 0x0000000000a88947 */ /* 0x000fea0003800000 */
[----:B--2-4-:R-:W1:Y:S08]  /*3390*/  LDC.64 R6, c[0x0][0x820] ;  /* 0x00020800ff067b82 */ /* 0x014e700000000a00 */
[----:B------:R-:W2:Y:S01]  /*33a0*/  LDC.64 R4, c[0x0][0x818] ;  /* 0x00020600ff047b82 */ /* 0x000ea20000000a00 */
[----:B-1----:R-:W-:-:S06]  /*33b0*/  IMAD.WIDE R6, R18, 0x8, R6 ;  /* 0x0000000812067825 */ /* 0x002fcc00078e0206 */
[----:B------:R-:W3:Y:S01]  /*33c0*/  LDG.E.64 R6, desc[UR38][R6.64] ;  /* 0x0000002606067981 */ /* 0x000ee2000c1e1b00 */
[----:B--2---:R-:W-:-:S06]  /*33d0*/  IMAD.WIDE R4, R18, 0x8, R4 ;  /* 0x0000000812047825 */ /* 0x004fcc00078e0204 */
[----:B------:R-:W2:Y:S01]  /*33e0*/  LDG.E.64 R4, desc[UR38][R4.64] ;  /* 0x0000002604047981 */ /* 0x000ea2000c1e1b00 */
[----:B------:R-:W1:Y:S01]  /*33f0*/  S2UR UR5, SR_CgaCtaId ;  /* 0x00000000000579c3 */ /* 0x000e620000008800 */
[----:B------:R-:W-:Y:S01]  /*3400*/  UISETP.NE.AND UP0, UPT, UR18, 0x1, UPT ;  /* 0x000000011200788c */ /* 0x000fe2000bf05270 */
[----:B------:R-:W-:Y:S01]  /*3410*/  CS2R R10, SRZ ;  /* 0x00000000000a7805 */ /* 0x000fe2000001ff00 */
[----:B------:R-:W-:Y:S02]  /*3420*/  UMOV UR4, 0x400 ;  /* 0x0000040000047882 */ /* 0x000fe40000000000 */
[----:B-1----:R-:W-:-:S04]  /*3430*/  ULEA UR4, UR5, UR4, 0x18 ;  /* 0x0000000405047291 */ /* 0x002fc8000f8ec03f */
[----:B------:R-:W-:-:S03]  /*3440*/  UIADD3 UR5, UR4, 0x80, URZ ;  /* 0x0000008004057890 */ /* 0x000fc6000fffe03f */
[----:B------:R-:W-:-:S04]  /*3450*/  @!UP0 UIADD3 UR5, UR4, URZ, URZ ;  /* 0x0000003f04058290 */ /* 0x000fc8000fffe03f */
[----:B------:R-:W-:-:S05]  /*3460*/  UIADD3 UR4, UR5, 0x34780, URZ ;  /* 0x0003478005047890 */ /* 0x000fca000fffe03f */
[----:B-----5:R-:W1:Y:S01]  /*3470*/  LDS R8, [UR5+0x3479c] ;  /* 0x03479c05ff087984 */ /* 0x020e620008000800 */
[----:B------:R-:W-:-:S03]  /*3480*/  IMAD.U32 R14, RZ, RZ, UR4 ;  /* 0x00000004ff0e7e24 */ /* 0x000fc6000f8e00ff */
[----:B------:R-:W-:Y:S02]  /*3490*/  STS [UR5+0x347b0], RZ ;  /* 0x0347b0ffff007988 */ /* 0x000fe40008000805 */
[----:B------:R-:W-:-:S05]  /*34a0*/  SHF.R.U64 R14, R14, 0x4, RZ ;  /* 0x000000040e0e7819 */ /* 0x000fca00000012ff */
[----:B------:R-:W-:Y:S04]  /*34b0*/  STS [UR5+0x34790], R14 ;  /* 0x0347900eff007988 */ /* 0x000fe80008000805 */
[----:B------:R-:W-:Y:S01]  /*34c0*/  STS [UR5+0x34794], R14 ;  /* 0x0347940eff007988 */ /* 0x000fe20008000805 */
[C---:B---3--:R-:W-:Y:S02]  /*34d0*/  SHF.L.U64.HI R13, R6.reuse, 0x1, R7 ;  /* 0x00000001060d7819 */ /* 0x048fe40000010207 */
[----:B------:R-:W-:Y:S02]  /*34e0*/  SHF.L.U32 R6, R6, 0x1, RZ ;  /* 0x0000000106067819 */ /* 0x000fe400000006ff */
[----:B------:R-:W-:-:S04]  /*34f0*/  LOP3.LUT R13, R13, 0x1fffffff, RZ, 0xc0, !PT ;  /* 0x1fffffff0d0d7812 */ /* 0x000fc800078ec0ff */
[----:B------:R-:W-:Y:S01]  /*3500*/  SHF.R.U32.HI R7, RZ, 0x4, R13 ;  /* 0x00000004ff077819 */ /* 0x000fe2000001160d */
[----:B--2---:R-:W-:Y:S03]  /*3510*/  STS.64 [UR5+0x34780], R4 ;  /* 0x03478004ff007988 */ /* 0x004fe60008000a05 */
[----:B-1----:R-:W-:-:S05]  /*3520*/  LOP3.LUT R8, R8, 0xf, R7, 0xb8, !PT ;  /* 0x0000000f08087812 */ /* 0x002fca00078eb807 */
[----:B------:R1:W-:Y:S04]  /*3530*/  STS [UR5+0x3479c], R8 ;  /* 0x03479c08ff007988 */ /* 0x0003e80008000805 */
[----:B------:R-:W2:Y:S01]  /*3540*/  LDS R7, [UR5+0x3479c] ;  /* 0x03479c05ff077984 */ /* 0x000ea20008000800 */
[----:B-1----:R-:W-:Y:S01]  /*3550*/  VIADD R8, R0, 0xffffffff ;  /* 0xffffffff00087836 */ /* 0x002fe20000000000 */
[----:B------:R-:W-:-:S04]  /*3560*/  LOP3.LUT R0, R6, 0xfffffffe, RZ, 0xc0, !PT ;  /* 0xfffffffe06007812 */ /* 0x000fc800078ec0ff */
[----:B------:R-:W-:-:S05]  /*3570*/  SHF.R.U64 R0, R0, 0x4, R13 ;  /* 0x0000000400007819 */ /* 0x000fca000000120d */
[----:B------:R-:W-:Y:S01]  /*3580*/  STS [UR5+0x3478c], R0 ;  /* 0x03478c00ff007988 */ /* 0x000fe20008000805 */
[----:B--2---:R-:W-:-:S05]  /*3590*/  LOP3.LUT R7, R7, 0xf0, RZ, 0xb8, !PT ;  /* 0x000000f007077812 */ /* 0x004fca00078eb8ff */
[----:B------:R-:W-:Y:S04]  /*35a0*/  STS [UR5+0x3479c], R7 ;  /* 0x03479c07ff007988 */ /* 0x000fe80008000805 */
[----:B------:R-:W1:Y:S02]  /*35b0*/  LDS R9, [UR5+0x3479c] ;  /* 0x03479c05ff097984 */ /* 0x000e640008000800 */
[----:B-1----:R-:W-:Y:S01]  /*35c0*/  LOP3.LUT R15, R9, 0xf00, RZ, 0xb8, !PT ;  /* 0x00000f00090f7812 */ /* 0x002fe200078eb8ff */
[----:B------:R-:W-:-:S04]  /*35d0*/  VIADD R9, R3, 0xffffffff ;  /* 0xffffffff03097836 */ /* 0x000fc80000000000 */
[----:B------:R-:W-:Y:S04]  /*35e0*/  STS.64 [UR5+0x34798], R14 ;  /* 0x0347980eff007988 */ /* 0x000fe80008000a05 */
[----:B------:R-:W1:Y:S04]  /*35f0*/  LDS R12, [UR5+0x3479c] ;  /* 0x03479c05ff0c7984 */ /* 0x000e680008000800 */
[----:B------:R3:W-:Y:S01]  /*3600*/  STS.128 [UR5+0x347a0], R8 ;  /* 0x0347a008ff007988 */ /* 0x0007e20008000c05 */
[----:B-1----:R-:W-:-:S05]  /*3610*/  LOP3.LUT R12, R12, 0xf000, RZ, 0xb8, !PT ;  /* 0x0000f0000c0c7812 */ /* 0x002fca00078eb8ff */
[----:B------:R3:W-:Y:S02]  /*3620*/  STS [UR5+0x3479c], R12 ;  /* 0x03479c0cff007988 */ /* 0x0007e40008000805 */
.L_x_30:
[----:B------:R-:W-:Y:S05]  /*3630*/  BSYNC B0 ;  /* 0x0000000000007941 */ /* 0x000fea0003800000 */
.L_x_29:
[----:B------:R-:W-:Y:S01]  /*3640*/  ELECT P0, URZ, PT ;  /* 0x00000000003f782f */ /* 0x000fe20003800000 */
[----:B------:R-:W-:Y:S01]  /*3650*/  NOP ;  /* 0x0000000000007918 */ /* 0x000fe20000000000 */
[----:B------:R-:W-:Y:S11]  /*3660*/  BSSY B0, `(.L_x_31) ;  /* 0x0000004000007945 */ /* 0x000ff60003800000 */
[----:B------:R-:W-:Y:S05]  /*3670*/  @!P0 BRA `(.L_x_32) ;  /* 0x0000000000088947 */ /* 0x000fea0003800000 */
[----:B------:R0:W-:Y:S01]  /*3680*/  UTMACMDFLUSH ;  /* 0x00000000000079b7 */ /* 0x0001e20000000000 */
[----:B------:R-:W-:-:S04]  /*3690*/  DEPBAR.LE SB0, 0x0 ;  /* 0x000080000000791a */ /* 0x000fc80000000000 */
.L_x_32:
[----:B------:R-:W-:Y:S05]  /*36a0*/  BSYNC B0 ;  /* 0x0000000000007941 */ /* 0x000fea0003800000 */
.L_x_31:
[----:B------:R-:W1:Y:S01]  /*36b0*/  S2UR UR5, SR_CgaCtaId ;  /* 0x00000000000579c3 */ /* 0x000e620000008800 */
[----:B-----5:R-:W2:Y:S01]  /*36c0*/  S2R R0, SR_LANEID ;  /* 0x0000000000007919 */ /* 0x020ea20000000000 */
[----:B------:R-:W-:Y:S01]  /*36d0*/  UISETP.NE.AND UP0, UPT, UR18, 0x1, UPT ;  /* 0x000000011200788c */ /* 0x000fe2000bf05270 */
[----:B------:R-:W-:Y:S02]  /*36e0*/  UMOV UR4, 0x400 ;  /* 0x0000040000047882 */ /* 0x000fe40000000000 */
[----:B-1----:R-:W-:-:S04]  /*36f0*/  ULEA UR4, UR5, UR4, 0x18 ;  /* 0x0000000405047291 */ /* 0x002fc8000f8ec03f */
[----:B------:R-:W-:-:S04]  /*3700*/  UIADD3 UR5, UR4, 0x80, URZ ;  /* 0x0000008004057890 */ /* 0x000fc8000fffe03f */
[----:B------:R-:W-:Y:S01]  /*3710*/  @!UP0 UIADD3 UR5, UR4, URZ, URZ ;  /* 0x0000003f04058290 */ /* 0x000fe2000fffe03f */
[----:B--2---:R-:W-:-:S05]  /*3720*/  IMAD.SHL.U32 R0, R0, 0x4, RZ ;  /* 0x0000000400007824 */ /* 0x004fca00078e00ff */
[----:B------:R-:W-:Y:S01]  /*3730*/  IMAD.U32 R3, RZ, RZ, UR5 ;  /* 0x00000005ff037e24 */ /* 0x000fe2000f8e00ff */
[----:B------:R-:W-:-:S04]  /*3740*/  IADD3 R4, P0, R0, UR36, RZ ;  /* 0x0000002400047c10 */ /* 0x000fc8000ff1e0ff */
[----:B------:R-:W-:Y:S01]  /*3750*/  IADD3 R3, R0, 0x34780, R3 ;  /* 0x0003478000037810 */ /* 0x000fe20007ffe003 */
[----:B------:R-:W-:-:S05]  /*3760*/  IMAD.X R5, RZ, RZ, UR37, P0 ;  /* 0x00000025ff057e24 */ /* 0x000fca00080e06ff */
[----:B------:R-:W1:Y:S04]  /*3770*/  LDS R3, [R3] ;  /* 0x0000000003037984 */ /* 0x000e680000000800 */
[----:B-1----:R1:W5:Y:S02]  /*3780*/  ATOMG.E.EXCH.STRONG.GPU PT, RZ, [R4], R3 ;  /* 0x0000000304ff73a8 */ /* 0x00236400041ee100 */
.L_x_28:
[----:B-----5:R-:W-:Y:S01]  /*3790*/  SHF.R.S32.HI R0, RZ, 0x1f, R33 ;  /* 0x0000001fff007819 */ /* 0x020fe20000011421 */
[----:B------:R-:W3:Y:S01]  /*37a0*/  S2UR UR57, SR_CgaCtaId ;  /* 0x00000000003979c3 */ /* 0x000ee20000008800 */
[----:B------:R-:W-:Y:S01]  /*37b0*/  UMOV UR50, 0x400 ;  /* 0x0000040000327882 */ /* 0x000fe20000000000 */
[----:B------:R-:W-:Y:S01]  /*37c0*/  UISETP.NE.AND UP1, UPT, UR18, 0x1, UPT ;  /* 0x000000011200788c */ /* 0x000fe2000bf25270 */
[----:B------:R-:W-:Y:S01]  /*37d0*/  LEA.HI R0, R0, R33, RZ, 0x7 ;  /* 0x0000002100007211 */ /* 0x000fe200078f38ff */
[----:B------:R-:W-:Y:S01]  /*37e0*/  USHF.L.U32 UR48, UR29, 0x3, URZ ;  /* 0x000000031d307899 */ /* 0x000fe2000800063f */
[----:B--2---:R-:W-:Y:S01]  /*37f0*/  IMAD.MOV.U32 R23, RZ, RZ, RZ ;  /* 0x000000ffff177224 */ /* 0x004fe200078e00ff */
[----:B------:R-:W-:Y:S01]  /*3800*/  UISETP.NE.AND UP0, UPT, UR29, URZ, UPT ;  /* 0x0000003f1d00728c */ /* 0x000fe2000bf05270 */
[----:B------:R-:W-:Y:S01]  /*3810*/  LOP3.LUT R0, R0, 0xffffff80, RZ, 0xc0, !PT ;  /* 0xffffff8000007812 */ /* 0x000fe200078ec0ff */
[----:B------:R-:W-:Y:S02]  /*3820*/  ULOP3.LUT UR54, UR48, 0x8, URZ, 0xc0, !UPT ;  /* 0x0000000830367892 */ /* 0x000fe4000f8ec03f */
[----:B------:R-:W-:-:S02]  /*3830*/  USEL UR4, URZ, 0x1, UP0 ;  /* 0x000000013f047887 */ /* 0x000fc40008000000 */
[----:B------:R-:W-:Y:S01]  /*3840*/  IMAD.IADD R0, R33, 0x1, -R0 ;  /* 0x0000000121007824 */ /* 0x000fe200078e0a00 */
[----:B------:R-:W-:Y:S02]  /*3850*/  ULOP3.LUT UR49, UR47, 0x1, URZ, 0xfc, !UPT ;  /* 0x000000012f317892 */ /* 0x000fe4000f8efc3f */
[----:B------:R-:W-:Y:S01]  /*3860*/  ULOP3.LUT UR53, UR59, 0x1, URZ, 0xfc, !UPT ;  /* 0x000000013b357892 */ /* 0x000fe2000f8efc3f */
[C---:B-1----:R-:W-:Y:S01]  /*3870*/  IMAD.SHL.U32 R3, R0.reuse, 0x40, RZ ;  /* 0x0000004000037824 */ /* 0x042fe200078e00ff */
[----:B------:R-:W-:Y:S01]  /*3880*/  SHF.R.S32.HI R5, RZ, 0x1f, R0 ;  /* 0x0000001fff057819 */ /* 0x000fe20000011400 */
[----:B------:R-:W-:Y:S01]  /*3890*/  IMAD.U32 R154, RZ, RZ, UR4 ;  /* 0x00000004ff9a7e24 */ /* 0x000fe2000f8e00ff */
[----:B------:R-:W-:Y:S01]  /*38a0*/  ULOP3.LUT UR55, UR61, 0x1, URZ, 0xfc, !UPT ;  /* 0x000000013d377892 */ /* 0x000fe2000f8efc3f */
[----:B------:R-:W-:Y:S01]  /*38b0*/  VIADD R152, R0, 0x1f ;  /* 0x0000001f00987836 */ /* 0x000fe20000000000 */
[-C--:B------:R-:W-:Y:S01]  /*38c0*/  LEA.HI R4, R5, R0.reuse, RZ, 0x5 ;  /* 0x0000000005047211 */ /* 0x080fe200078f28ff */
[----:B------:R-:W-:Y:S01]  /*38d0*/  ULOP3.LUT UR56, UR48, 0x8, URZ, 0xc, !UPT ;  /* 0x0000000830387892 */ /* 0x000fe2000f8e0c3f */
[----:B----4-:R-:W-:Y:S01]  /*38e0*/  LOP3.LUT R6, R3, 0x40, RZ, 0xc0, !PT ;  /* 0x0000004003067812 */ /* 0x010fe200078ec0ff */
[----:B---3--:R-:W-:Y:S01]  /*38f0*/  ULEA UR50, UR57, UR50, 0x18 ;  /* 0x0000003239327291 */ /* 0x008fe2000f8ec03f */
[----:B------:R-:W-:Y:S01]  /*3900*/  SHF.R.U32.HI R3, RZ, 0x1, R4 ;  /* 0x00000001ff037819 */ /* 0x000fe20000011604 */
[----:B------:R-:W-:Y:S01]  /*3910*/  ULOP3.LUT UR54, UR54, 0x18, URZ, 0x3c, !UPT ;  /* 0x0000001836367892 */ /* 0x000fe2000f8e3c3f */
[CC--:B------:R-:W-:Y:S01]  /*3920*/  LEA.HI R4, R5.reuse, R0.reuse, RZ, 0x3 ;  /* 0x0000000005047211 */ /* 0x0c0fe200078f18ff */
[----:B------:R-:W-:Y:S01]  /*3930*/  UIADD3 UR51, UR50, 0x34530, URZ ;  /* 0x0003453032337890 */ /* 0x000fe2000fffe03f */
[----:B------:R-:W-:Y:S01]  /*3940*/  LOP3.LUT R7, R6, 0x30, R3, 0xf8, !PT ;  /* 0x0000003006077812 */ /* 0x000fe200078ef803 */
[----:B------:R-:W-:Y:S01]  /*3950*/  UIADD3 UR52, UR50, 0x80, URZ ;  /* 0x0000008032347890 */ /* 0x000fe2000fffe03f */
[-C--:B------:R-:W-:Y:S01]  /*3960*/  LEA.HI R3, R0, R0.reuse, RZ, 0x1 ;  /* 0x0000000000037211 */ /* 0x080fe200078f08ff */
[----:B------:R-:W-:Y:S01]  /*3970*/  UIADD3 UR5, UR48, UR51, URZ ;  /* 0x0000003330057290 */ /* 0x000fe2000fffe03f */
[----:B------:R-:W-:Y:S01]  /*3980*/  LEA.HI R5, R5, R0, RZ, 0x4 ;  /* 0x0000000005057211 */ /* 0x000fe200078f20ff */
[----:B------:R-:W-:Y:S01]  /*3990*/  @!UP1 UIADD3 UR52, UR50, URZ, URZ ;  /* 0x0000003f32349290 */ /* 0x000fe2000fffe03f */
[----:B------:R-:W-:-:S02]  /*39a0*/  SHF.R.S32.HI R3, RZ, 0x1, R3 ;  /* 0x00000001ff037819 */ /* 0x000fc40000011403 */
[----:B------:R-:W-:Y:S01]  /*39b0*/  SHF.R.S32.HI R8, RZ, 0x4, R5 ;  /* 0x00000004ff087819 */ /* 0x000fe20000011405 */
[----:B------:R-:W-:Y:S01]  /*39c0*/  UIADD3 UR52, UR52, 0x34780, URZ ;  /* 0x0003478034347890 */ /* 0x000fe2000fffe03f */
[----:B------:R-:W-:Y:S01]  /*39d0*/  LOP3.LUT R4, R7, 0x8, R4, 0xf8, !PT ;  /* 0x0000000807047812 */ /* 0x000fe200078ef804 */
[----:B------:R-:W-:Y:S01]  /*39e0*/  IMAD.SHL.U32 R3, R3, 0x80, RZ ;  /* 0x0000008003037824 */ /* 0x000fe200078e00ff */
[----:B------:R-:W-:-:S04]  /*39f0*/  LEA.HI R5, R5, R8, RZ, 0x1 ;  /* 0x0000000805057211 */ /* 0x000fc800078f08ff */
[----:B------:R-:W-:Y:S02]  /*3a00*/  LOP3.LUT R3, R3, 0x180, RZ, 0xc0, !PT ;  /* 0x0000018003037812 */ /* 0x000fe400078ec0ff */
[----:B------:R-:W-:Y:S02]  /*3a10*/  LOP3.LUT R5, R5, 0x7ffffe, RZ, 0xc0, !PT ;  /* 0x007ffffe05057812 */ /* 0x000fe400078ec0ff */
[----:B------:R-:W-:-:S03]  /*3a20*/  LOP3.LUT R6, R3, R6, RZ, 0xfc, !PT ;  /* 0x0000000603067212 */ /* 0x000fc600078efcff */
[----:B------:R-:W-:Y:S01]  /*3a30*/  IMAD.IADD R5, R8, 0x1, -R5 ;  /* 0x0000000108057824 */ /* 0x000fe200078e0a05 */
[----:B------:R-:W-:-:S04]  /*3a40*/  SHF.R.U32.HI R6, RZ, 0x3, R6 ;  /* 0x00000003ff067819 */ /* 0x000fc80000011606 */
[----:B------:R-:W-:Y:S01]  /*3a50*/  LOP3.LUT R4, R6, R4, R3, 0x1e, !PT ;  /* 0x0000000406047212 */ /* 0x000fe200078e1e03 */
[----:B------:R-:W-:Y:S01]  /*3a60*/  IMAD.U32 R6, RZ, RZ, UR5 ;  /* 0x00000005ff067e24 */ /* 0x000fe2000f8e00ff */
[----:B------:R-:W-:-:S03]  /*3a70*/  MOV R3, 0x1 ;  /* 0x0000000100037802 */ /* 0x000fc60000000f00 */
[----:B------:R-:W-:-:S07]  /*3a80*/  IMAD R22, R5, 0x200, R4 ;  /* 0x0000020005167824 */ /* 0x000fce00078e0204 */
.L_x_116:
[----:B-12---:R-:W1:Y:S02]  /*3a90*/  LDC.64 R4, c[0x0][0x290] ;  /* 0x0000a400ff047b82 */ /* 0x006e640000000a00 */
[----:B-1----:R-:W-:-:S05]  /*3aa0*/  IMAD.WIDE R4, R18, 0xc, R4 ;  /* 0x0000000c12047825 */ /* 0x002fca00078e0204 */
[----:B------:R-:W2:Y:S01]  /*3ab0*/  LDG.E R8, desc[UR38][R4.64+0x8] ;  /* 0x0000082604087981 */ /* 0x000ea2000c1e1900 */
[----:B------:R-:W-:Y:S01]  /*3ac0*/  SHF.L.U32 R6, R154, 0x1f, RZ ;  /* 0x0000001f9a067819 */ /* 0x000fe200000006ff */
[----:B------:R-:W-:Y:S02]  /*3ad0*/  IMAD.U32 R9, RZ, RZ, UR51 ;  /* 0x00000033ff097e24 */ /* 0x000fe4000f8e00ff */
[----:B------:R-:W-:Y:S02]  /*3ae0*/  IMAD.MOV.U32 R153, RZ, RZ, R18 ;  /* 0x000000ffff997224 */ /* 0x000fe400078e0012 */
[----:B------:R-:W1:Y:S01]  /*3af0*/  SYNCS.PHASECHK.TRANS64.TRYWAIT P0, [R9+UR48], R6 ;  /* 0x00000006090075a7 */ /* 0x000e620008000170 */
[----:B--2---:R-:W-:-:S05]  /*3b00*/  VIADD R0, R8, 0x3f ;  /* 0x0000003f08007836 */ /* 0x004fca0000000000 */
[----:B------:R-:W-:-:S04]  /*3b10*/  SHF.R.S32.HI R7, RZ, 0x1f, R0 ;  /* 0x0000001fff077819 */ /* 0x000fc80000011400 */
[----:B------:R-:W-:Y:S01]  /*3b20*/  LEA.HI R7, R7, R0, RZ, 0x6 ;  /* 0x0000000007077211 */ /* 0x000fe200078f30ff */
[----:B-1----:R-:W-:Y:S06]  /*3b30*/  @!P0 BRA `(.L_x_33) ;  /* 0x000000a800848947 */ /* 0x002fec0003800000 */
.L_x_273:
[----:B------:R-:W-:Y:S01]  /*3b40*/  ISETP.GE.AND P0, PT, R8, 0x1, PT ;  /* 0x000000010800780c */ /* 0x000fe20003f06270 */
[----:B------:R-:W-:Y:S01]  /*3b50*/  UMOV UR9, UR40 ;  /* 0x0000002800097c82 */ /* 0x000fe20008000000 */
[----:B------:R-:W-:Y:S01]  /*3b60*/  UMOV UR8, URZ ;  /* 0x0000003f00087c82 */ /* 0x000fe20008000000 */
[----:B------:R-:W-:Y:S01]  /*3b70*/  SHF.R.S32.HI R19, RZ, 0x1f, R18 ;  /* 0x0000001fff137819 */ /* 0x000fe20000011412 */
[----:B-1----:R-:W-:Y:S01]  /*3b80*/  IMAD.U32 R6, RZ, RZ, UR41 ;  /* 0x00000029ff067e24 */ /* 0x002fe2000f8e00ff */
[----:B------:R-:W-:Y:S02]  /*3b90*/  CS2R R86, SRZ ;  /* 0x0000000000567805 */ /* 0x000fe4000001ff00 */
[----:B------:R-:W-:Y:S02]  /*3ba0*/  CS2R R88, SRZ ;  /* 0x0000000000587805 */ /* 0x000fe4000001ff00 */
[----:B------:R-:W-:Y:S02]  /*3bb0*/  CS2R R90, SRZ ;  /* 0x00000000005a7805 */ /* 0x000fe4000001ff00 */
[----:B------:R-:W-:-:S02]  /*3bc0*/  CS2R R92, SRZ ;  /* 0x00000000005c7805 */ /* 0x000fc4000001ff00 */
[----:B------:R-:W-:Y:S02]  /*3bd0*/  CS2R R94, SRZ ;  /* 0x00000000005e7805 */ /* 0x000fe4000001ff00 */
[----:B------:R-:W-:Y:S02]  /*3be0*/  CS2R R96, SRZ ;  /* 0x0000000000607805 */ /* 0x000fe4000001ff00 */
        /* <DEDUP_REMOVED lines=58> */
[----:B------:R-:W-:Y:S01]  /*3f90*/  SHF.R.S32.HI R7, RZ, 0x6, R7 ;  /* 0x00000006ff077819 */ /* 0x000fe20000011407 */
[----:B------:R-:W-:Y:S06]  /*3fa0*/  @!P0 BRA `(.L_x_34) ;  /* 0x0000000400348947 */ /* 0x000fec0003800000 */
[----:B------:R-:W-:-:S06]  /*3fb0*/  UISETP.NE.AND UP0, UPT, UR49, 0x3, UPT ;  /* 0x000000033100788c */ /* 0x000fcc000bf05270 */
[----:B------:R-:W-:-:S13]  /*3fc0*/  PLOP3.LUT P1, PT, PT, PT, UP0, 0x80, 0x0 ;  /* 0x000000000000781c */ /* 0x000fda0003f2f008 */
[----:B------:R-:W-:Y:S05]  /*3fd0*/  @!P1 BRA `(.L_x_35) ;  /* 0x0000000000049947 */ /* 0x000fea0003800000 */
[----:B------:R-:W-:Y:S01]  /*3fe0*/  BPT.TRAP 0x1 ;  /* 0x000000040000795c */ /* 0x000fe20000300000 */
.L_x_35:
[----:B------:R-:W-:Y:S01]  /*3ff0*/  ULEA UR4, UR40, UR50, 0x3 ;  /* 0x0000003228047291 */ /* 0x000fe2000f8e183f */
[----:B------:R-:W-:-:S04]  /*4000*/  MOV R0, UR41 ;  /* 0x0000002900007c02 */ /* 0x000fc80008000f00 */
[----:B------:R-:W-:-:S04]  /*4010*/  SHF.L.U32 R0, R0, 0x1f, RZ ;  /* 0x0000001f00007819 */ /* 0x000fc800000006ff */
[----:B------:R1:W2:Y:S01]  /*4020*/  SYNCS.PHASECHK.TRANS64.TRYWAIT P0, [UR4+0x34480], R0 ;  /* 0x03448000ff0075a7 */ /* 0x0002a20008000144 */
[----:B------:R-:W-:Y:S05]  /*4030*/  @!P1 BRA `(.L_x_36) ;  /* 0x0000000000049947 */ /* 0x000fea0003800000 */
[----:B------:R-:W-:Y:S01]  /*4040*/  BPT.TRAP 0x1 ;  /* 0x000000040000795c */ /* 0x000fe20000300000 */
.L_x_36:
[----:B--2---:R-:W-:Y:S05]  /*4050*/  @P0 BRA `(.L_x_37) ;  /* 0x0000000000080947 */ /* 0x004fea0003800000 */
[----:B------:R-:W2:Y:S02]  /*4060*/  SYNCS.PHASECHK.TRANS64.TRYWAIT P0, [UR4+0x34480], R0 ;  /* 0x03448000ff0075a7 */ /* 0x000ea40008000144 */
[----:B--2---:R-:W-:Y:S05]  /*4070*/  @!P0 BRA `(.L_x_38) ;  /* 0x000000a400508947 */ /* 0x004fea0003800000 */
.L_x_37:
[----:B------:R-:W-:Y:S01]  /*4080*/  UIADD3 UR5, UR50, 0x18000, URZ ;  /* 0x0001800032057890 */ /* 0x000fe2000fffe03f */
[----:B------:R-:W-:Y:S01]  /*4090*/  WARPGROUP.ARRIVE ;  /* 0x00000000000079c5 */ /* 0x000fe20000000000 */
[----:B------:R-:W-:Y:S02]  /*40a0*/  USHF.R.U32.HI UR4, URZ, 0x4, UR50 ;  /* 0x000000043f047899 */ /* 0x000fe40008011632 */
[----:B------:R-:W-:Y:S02]  /*40b0*/  USHF.R.U32.HI UR5, URZ, 0x4, UR5 ;  /* 0x000000043f057899 */ /* 0x000fe40008011605 */
[----:B------:R-:W-:Y:S02]  /*40c0*/  ULOP3.LUT UR4, UR4, 0x3fff, URZ, 0xc0, !UPT ;  /* 0x00003fff04047892 */ /* 0x000fe4000f8ec03f */
[----:B------:R-:W-:Y:S02]  /*40d0*/  ULOP3.LUT UR5, UR5, 0x3fff, URZ, 0xc0, !UPT ;  /* 0x00003fff05057892 */ /* 0x000fe4000f8ec03f */
[----:B------:R-:W-:-:S02]  /*40e0*/  ULOP3.LUT UR4, UR4, 0x10000, URZ, 0xfc, !UPT ;  /* 0x0001000004047892 */ /* 0x000fc4000f8efc3f */
[----:B------:R-:W-:Y:S02]  /*40f0*/  ULOP3.LUT UR5, UR5, 0x10000, URZ, 0xfc, !UPT ;  /* 0x0001000005057892 */ /* 0x000fe4000f8efc3f */
[----:B------:R-:W-:Y:S02]  /*4100*/  ULEA UR8, UR40, UR4, 0xa ;  /* 0x0000000428087291 */ /* 0x000fe4000f8e503f */
[----:B------:R-:W-:Y:S01]  /*4110*/  ULEA UR9, UR40, UR5, 0xa ;  /* 0x0000000528097291 */ /* 0x000fe2000f8e503f */
[----:B------:R-:W-:Y:S02]  /*4120*/  UMOV UR7, 0x40000040 ;  /* 0x4000004000077882 */ /* 0x000fe40000000000 */
[----:B------:R-:W-:Y:S02]  /*4130*/  UMOV UR5, 0x40000040 ;  /* 0x4000004000057882 */ /* 0x000fe40000000000 */
[----:B------:R-:W-:Y:S02]  /*4140*/  UMOV UR4, UR8 ;  /* 0x0000000800047c82 */ /* 0x000fe40008000000 */
[----:B------:R-:W-:-:S02]  /*4150*/  UMOV UR6, UR9 ;  /* 0x0000000900067c82 */ /* 0x000fc40008000000 */
[----:B------:R-:W-:Y:S01]  /*4160*/  HGMMA.64x128x16.F32.BF16 R88, gdesc[UR4], RZ, !UPT, gsb0 ;  /* 0x01e00000045879f0 */ /* 0x000fe2000c0018ff */
[----:B------:R-:W-:Y:S01]  /*4170*/  UIADD3 UR4, UR8, 0x200, URZ ;  /* 0x0000020008047890 */ /* 0x000fe2000fffe03f */
[----:B------:R-:W-:Y:S01]  /*4180*/  UMOV UR5, 0x40000040 ;  /* 0x4000004000057882 */ /* 0x000fe20000000000 */
[----:B------:R-:W-:Y:S02]  /*4190*/  WARPGROUP.DEPBAR.LE gsb0, 0x0 ;  /* 0x00008000000079c5 */ /* 0x000fe40000010000 */
[----:B------:R-:W-:-:S07]  /*41a0*/  WARPGROUP.ARRIVE ;  /* 0x00000000000079c5 */ /* 0x000fce0000000000 */
[----:B------:R-:W-:Y:S01]  /*41b0*/  HGMMA.64x128x16.F32.BF16 R24, gdesc[UR4], RZ, !UPT, gsb0 ;  /* 0x01e00000041879f0 */ /* 0x000fe2000c0018ff */
[----:B------:R-:W-:Y:S02]  /*41c0*/  UIADD3 UR4, UR8, 0x2, URZ ;  /* 0x0000000208047890 */ /* 0x000fe4000fffe03f */
[----:B------:R-:W-:Y:S01]  /*41d0*/  UIADD3 UR6, UR9, 0x2, URZ ;  /* 0x0000000209067890 */ /* 0x000fe2000fffe03f */
[----:B------:R-:W-:Y:S01]  /*41e0*/  UMOV UR5, 0x40000040 ;  /* 0x4000004000057882 */ /* 0x000fe20000000000 */
[----:B------:R-:W-:Y:S01]  /*41f0*/  UMOV UR7, 0x40000040 ;  /* 0x4000004000077882 */ /* 0x000fe20000000000 */
[----:B------:R-:W-:Y:S02]  /*4200*/  WARPGROUP.DEPBAR.LE gsb0, 0x0 ;  /* 0x00008000000079c5 */ /* 0x000fe40000010000 */
[----:B------:R-:W-:-:S06]  /*4210*/  WARPGROUP.ARRIVE ;  /* 0x00000000000079c5 */ /* 0x000fcc0000000000 */
[----:B------:R-:W-:Y:S01]  /*4220*/  HGMMA.64x128x16.F32.BF16 R88, gdesc[UR4], R88, gsb0 ;  /* 0x01e00000045879f0 */ /* 0x000fe20008001858 */
[----:B------:R-:W-:Y:S01]  /*4230*/  UIADD3 UR4, UR8, 0x202, URZ ;  /* 0x0000020208047890 */ /* 0x000fe2000fffe03f */
[----:B------:R-:W-:Y:S01]  /*4240*/  UMOV UR5, 0x40000040 ;  /* 0x4000004000057882 */ /* 0x000fe20000000000 */
[----:B------:R-:W-:Y:S02]  /*4250*/  WARPGROUP.DEPBAR.LE gsb0, 0x0 ;  /* 0x00008000000079c5 */ /* 0x000fe40000010000 */
[----:B------:R-:W-:-:S07]  /*4260*/  WARPGROUP.ARRIVE ;  /* 0x00000000000079c5 */ /* 0x000fce0000000000 */
[----:B------:R-:W-:Y:S01]  /*4270*/  HGMMA.64x128x16.F32.BF16 R24, gdesc[UR4], R24, gsb0 ;  /* 0x01e00000041879f0 */ /* 0x000fe20008001818 */
        /* <DEDUP_REMOVED lines=16> */
[----:B------:R-:W-:-:S04]  /*4380*/  UIADD3 UR9, UR40, 0x1, URZ ;  /* 0x0000000128097890 */ /* 0x000fc8000fffe03f */
[----:B------:R-:W-:-:S04]  /*4390*/  UISETP.NE.AND UP0, UPT, UR9, 0x6, UPT ;  /* 0x000000060900788c */ /* 0x000fc8000bf05270 */
[----:B------:R-:W-:Y:S01]  /*43a0*/  USEL UR9, UR9, URZ, UP0 ;  /* 0x0000003f09097287 */ /* 0x000fe20008000000 */
[----:B------:R-:W-:Y:S02]  /*43b0*/  WARPGROUP.DEPBAR.LE gsb0, 0x0 ;  /* 0x00008000000079c5 */ /* 0x000fe40000010000 */
[----:B------:R-:W-:-:S06]  /*43c0*/  WARPGROUP.ARRIVE ;  /* 0x00000000000079c5 */ /* 0x000fcc0000000000 */
[----:B------:R-:W-:Y:S01]  /*43d0*/  HGMMA.64x128x16.F32.BF16 R88, gdesc[UR4], R88, gsb0 ;  /* 0x01e00000045879f0 */ /* 0x000fe20008001858 */
[----:B------:R-:W-:Y:S01]  /*43e0*/  UIADD3 UR4, UR8, 0x206, URZ ;  /* 0x0000020608047890 */ /* 0x000fe2000fffe03f */
[----:B------:R-:W-:Y:S02]  /*43f0*/  UMOV UR5, 0x40000040 ;  /* 0x4000004000057882 */ /* 0x000fe40000000000 */
[----:B------:R-:W-:Y:S01]  /*4400*/  UMOV UR8, 0x1 ;  /* 0x0000000100087882 */ /* 0x000fe20000000000 */
[----:B------:R-:W-:Y:S02]  /*4410*/  WARPGROUP.DEPBAR.LE gsb0, 0x0 ;  /* 0x00008000000079c5 */ /* 0x000fe40000010000 */
[----:B------:R-:W-:-:S06]  /*4420*/  WARPGROUP.ARRIVE ;  /* 0x00000000000079c5 */ /* 0x000fcc0000000000 */
[----:B------:R-:W-:Y:S01]  /*4430*/  HGMMA.64x128x16.F32.BF16 R24, gdesc[UR4], R24, gsb0 ;  /* 0x01e00000041879f0 */ /* 0x000fe20008001818 */
[----:B------:R-:W-:-:S04]  /*4440*/  USEL UR4, URZ, 0x1, UP0 ;  /* 0x000000013f047887 */ /* 0x000fc80008000000 */
[----:B------:R-:W-:-:S06]  /*4450*/  ULOP3.LUT UR4, UR41, UR4, URZ, 0x3c, !UPT ;  /* 0x0000000429047292 */ /* 0x000fcc000f8e3c3f */
[----:B------:R-:W-:Y:S01]  /*4460*/  IMAD.U32 R6, RZ, RZ, UR4 ;  /* 0x00000004ff067e24 */ /* 0x000fe2000f8e00ff */
[----:B------:R-:W-:-:S06]  /*4470*/  WARPGROUP.DEPBAR.LE gsb0, 0x0 ;  /* 0x00008000000079c5 */ /* 0x000fcc0000010000 */
.L_x_34:
[----:B-12---:R-:W-:-:S05]  /*4480*/  VIMNMX R0, R7, 0x1, PT ;  /* 0x0000000107007848 */ /* 0x006fca0003fe0100 */
[----:B------:R-:W-:-:S05]  /*4490*/  IMAD.IADD R7, R7, 0x1, -R0 ;  /* 0x0000000107077824 */ /* 0x000fca00078e0a00 */
[----:B------:R-:W-:-:S13]  /*44a0*/  ISETP.GE.AND P0, PT, R7, 0x1, PT ;  /* 0x000000010700780c */ /* 0x000fda0003f06270 */
[----:B------:R-:W-:Y:S05]  /*44b0*/  @!P0 BRA `(.L_x_39) ;  /* 0x0000000400748947 */ /* 0x000fea0003800000 */
[----:B------:R-:W-:Y:S01]  /*44c0*/  IMAD.MOV.U32 R0, RZ, RZ, R7 ;  /* 0x000000ffff007224 */ /* 0x000fe200078e0007 */
[----:B------:R-:W-:-:S06]  /*44d0*/  UMOV UR10, UR40 ;  /* 0x00000028000a7c82 */ /* 0x000fcc0008000000 */
.L_x_46:
[----:B------:R-:W-:-:S06]  /*44e0*/  UISETP.NE.AND UP0, UPT, UR49, 0x3, UPT ;  /* 0x000000033100788c */ /* 0x000fcc000bf05270 */
[----:B------:R-:W-:-:S13]  /*44f0*/  PLOP3.LUT P1, PT, PT, PT, UP0, 0x80, 0x0 ;  /* 0x000000000000781c */ /* 0x000fda0003f2f008 */
[----:B-12---:R-:W-:Y:S05]  /*4500*/  @!P1 BRA `(.L_x_40) ;  /* 0x0000000000049947 */ /* 0x006fea0003800000 */
[----:B------:R-:W-:Y:S01]  /*4510*/  BPT.TRAP 0x1 ;  /* 0x000000040000795c */ /* 0x000fe20000300000 */
.L_x_40:
[----:B------:R-:W-:Y:S01]  /*4520*/  ULEA UR4, UR9, UR50, 0x3 ;  /* 0x0000003209047291 */ /* 0x000fe2000f8e183f */
[----:B------:R-:W-:-:S08]  /*4530*/  SHF.L.U32 R4, R6, 0x1f, RZ ;  /* 0x0000001f06047819 */ /* 0x000fd000000006ff */
[----:B------:R1:W2:Y:S01]  /*4540*/  SYNCS.PHASECHK.TRANS64.TRYWAIT P0, [UR4+0x34480], R4 ;  /* 0x03448004ff0075a7 */ /* 0x0002a20008000144 */
[----:B------:R-:W-:Y:S05]  /*4550*/  @!P1 BRA `(.L_x_41) ;  /* 0x0000000000049947 */ /* 0x000fea0003800000 */
[----:B------:R-:W-:Y:S01]  /*4560*/  BPT.TRAP 0x1 ;  /* 0x000000040000795c */ /* 0x000fe20000300000 */
.L_x_41:
[----:B--2---:R-:W-:Y:S05]  /*4570*/  @P0 BRA `(.L_x_42) ;  /* 0x0000000000080947 */ /* 0x004fea0003800000 */
[----:B------:R-:W2:Y:S02]  /*4580*/  SYNCS.PHASECHK.TRANS64.TRYWAIT P0, [UR4+0x34480], R4 ;  /* 0x03448004ff0075a7 */ /* 0x000ea40008000144 */
[----:B--2---:R-:W-:Y:S05]  /*4590*/  @!P0 BRA `(.L_x_43) ;  /* 0x000000a000208947 */ /* 0x004fea0003800000 */
.L_x_42:
        /* <DEDUP_REMOVED lines=8> */
[----:B------:R-:W-:Y:S02]  /*4620*/  UISETP.NE.U32.AND UP0, UPT, UR8, URZ, UPT ;  /* 0x0000003f0800728c */ /* 0x000fe4000bf05070 */
[----:B------:R-:W-:Y:S02]  /*4630*/  ULEA UR11, UR9, UR4, 0xa ;  /* 0x00000004090b7291 */ /* 0x000fe4000f8e503f */
[----:B------:R-:W-:Y:S01]  /*4640*/  ULEA UR12, UR9, UR5, 0xa ;  /* 0x00000005090c7291 */ /* 0x000fe2000f8e503f */
[----:B------:R-:W-:Y:S02]  /*4650*/  UMOV UR7, 0x40000040 ;  /* 0x4000004000077882 */ /* 0x000fe40000000000 */
[----:B------:R-:W-:Y:S02]  /*4660*/  UMOV UR5, 0x40000040 ;  /* 0x4000004000057882 */ /* 0x000fe40000000000 */
[----:B------:R-:W-:-:S02]  /*4670*/  UMOV UR4, UR11 ;  /* 0x0000000b00047c82 */ /* 0x000fc40008000000 */
[----:B------:R-:W-:Y:S02]  /*4680*/  UMOV UR6, UR12 ;  /* 0x0000000c00067c82 */ /* 0x000fe40008000000 */
[----:B------:R-:W-:Y:S01]  /*4690*/  HGMMA.64x128x16.F32.BF16 R88, gdesc[UR4], R88, UP0, gsb0 ;  /* 0x01e00000045879f0 */ /* 0x000fe2000b801858 */
[----:B------:R-:W-:Y:S01]  /*46a0*/  UIADD3 UR4, UR11, 0x200, URZ ;  /* 0x000002000b047890 */ /* 0x000fe2000fffe03f */
[----:B------:R-:W-:Y:S01]  /*46b0*/  UMOV UR5, 0x40000040 ;  /* 0x4000004000057882 */ /* 0x000fe20000000000 */
[----:B------:R-:W-:Y:S02]  /*46c0*/  WARPGROUP.DEPBAR.LE gsb0, 0x0 ;  /* 0x00008000000079c5 */ /* 0x000fe40000010000 */
[----:B------:R-:W-:-:S07]  /*46d0*/  WARPGROUP.ARRIVE ;  /* 0x00000000000079c5 */ /* 0x000fce0000000000 */
[----:B------:R-:W-:Y:S01]  /*46e0*/  HGMMA.64x128x16.F32.BF16 R24, gdesc[UR4], R24, UP0, gsb0 ;  /* 0x01e00000041879f0 */ /* 0x000fe2000b801818 */
[----:B------:R-:W-:Y:S02]  /*46f0*/  UIADD3 UR4, UR11, 0x2, URZ ;  /* 0x000000020b047890 */ /* 0x000fe4000fffe03f */
[----:B------:R-:W-:Y:S01]  /*4700*/  UIADD3 UR6, UR12, 0x2, URZ ;  /* 0x000000020c067890 */ /* 0x000fe2000fffe03f */
[----:B------:R-:W-:Y:S01]  /*4710*/  UMOV UR5, 0x40000040 ;  /* 0x4000004000057882 */ /* 0x000fe20000000000 */
[----:B------:R-:W-:Y:S01]  /*4720*/  UMOV UR7, 0x40000040 ;  /* 0x4000004000077882 */ /* 0x000fe20000000000 */
[----:B------:R-:W-:Y:S02]  /*4730*/  WARPGROUP.DEPBAR.LE gsb0, 0x0 ;  /* 0x00008000000079c5 */ /* 0x000fe40000010000 */
[----:B------:R-:W-:-:S06]  /*4740*/  WARPGROUP.ARRIVE ;  /* 0x00000000000079c5 */ /* 0x000fcc0000000000 */
        /* <DEDUP_REMOVED lines=29> */
[----:B------:R-:W-:Y:S03]  /*4920*/  HGMMA.64x128x16.F32.BF16 R24, gdesc[UR4], R24, UP0, gsb0 ;  /* 0x01e00000041879f0 */ /* 0x000fe6000b801818 */
[----:B------:R-:W-:Y:S02]  /*4930*/  WARPGROUP.DEPBAR.LE gsb0, 0x0 ;  /* 0x00008000000079c5 */ /* 0x000fe40000010000 */
[----:B------:R-:W-:Y:S05]  /*4940*/  @!P1 BRA `(.L_x_44) ;  /* 0x0000000000049947 */ /* 0x000fea0003800000 */
[----:B------:R-:W-:Y:S01]  /*4950*/  BPT.TRAP 0x1 ;  /* 0x000000040000795c */ /* 0x000fe20000300000 */
.L_x_44:
[----:B------:R-:W-:Y:S02]  /*4960*/  UISETP.GT.U32.AND UP0, UPT, UR47, 0x1, UPT ;  /* 0x000000012f00788c */ /* 0x000fe4000bf04070 */
[----:B------:R-:W-:-:S04]  /*4970*/  ULEA UR4, UR10, UR50, 0x3 ;  /* 0x000000320a047291 */ /* 0x000fc8000f8e183f */
[----:B------:R-:W-:Y:S01]  /*4980*/  UIADD3 UR4, UR4, 0x344b0, URZ ;  /* 0x000344b004047890 */ /* 0x000fe2000fffe03f */
[----:B------:R-:W-:-:S03]  /*4990*/  PLOP3.LUT P0, PT, PT, PT, UP0, 0x80, 0x0 ;  /* 0x000000000000781c */ /* 0x000fc60003f0f008 */
[----:B------:R-:W-:-:S09]  /*49a0*/  UPRMT UR4, URZ, 0x654, UR4 ;  /* 0x000006543f047896 */ /* 0x000fd20008000004 */
[----:B------:R-:W-:Y:S01]  /*49b0*/  SYNCS.ARRIVE.TRANS64.RED.A1T0 RZ, [UR4], RZ ;  /* 0x000000ffffff79a7 */ /* 0x000fe20008100404 */
[----:B------:R-:W-:Y:S05]  /*49c0*/  @P0 BRA `(.L_x_45) ;  /* 0x0000000000040947 */ /* 0x000fea0003800000 */
[----:B------:R-:W-:Y:S01]  /*49d0*/  BPT.TRAP 0x1 ;  /* 0x000000040000795c */ /* 0x000fe20000300000 */
.L_x_45:
[----:B------:R-:W-:Y:S01]  /*49e0*/  UIADD3 UR9, UR9, 0x1, URZ ;  /* 0x0000000109097890 */ /* 0x000fe2000fffe03f */
[C---:B------:R-:W-:Y:S01]  /*49f0*/  ISETP.GT.AND P0, PT, R0.reuse, 0x1, PT ;  /* 0x000000010000780c */ /* 0x040fe20003f04270 */
[----:B------:R-:W-:Y:S01]  /*4a00*/  UIADD3 UR10, UR10, 0x1, URZ ;  /* 0x000000010a0a7890 */ /* 0x000fe2000fffe03f */
[----:B------:R-:W-:Y:S01]  /*4a10*/  VIADD R0, R0, 0xffffffff ;  /* 0xffffffff00007836 */ /* 0x000fe20000000000 */
[----:B------:R-:W-:Y:S02]  /*4a20*/  UISETP.NE.AND UP0, UPT, UR9, 0x6, UPT ;  /* 0x000000060900788c */ /* 0x000fe4000bf05270 */
[----:B------:R-:W-:Y:S02]  /*4a30*/  UISETP.NE.AND UP1, UPT, UR10, 0x6, UPT ;  /* 0x000000060a00788c */ /* 0x000fe4000bf25270 */
[----:B------:R-:W-:Y:S02]  /*4a40*/  USEL UR4, URZ, 0x1, UP0 ;  /* 0x000000013f047887 */ /* 0x000fe40008000000 */
[----:B------:R-:W-:-:S02]  /*4a50*/  USEL UR9, UR9, URZ, UP0 ;  /* 0x0000003f09097287 */ /* 0x000fc40008000000 */
[----:B------:R-:W-:Y:S02]  /*4a60*/  USEL UR10, UR10, URZ, UP1 ;  /* 0x0000003f0a0a7287 */ /* 0x000fe40008800000 */
[----:B------:R-:W-:Y:S01]  /*4a70*/  LOP3.LUT R6, R6, UR4, RZ, 0x3c, !PT ;  /* 0x0000000406067c12 */ /* 0x000fe2000f8e3cff */
[----:B------:R-:W-:Y:S09]  /*4a80*/  @P0 BRA `(.L_x_46) ;  /* 0xfffffff800940947 */ /* 0x000ff2000383ffff */
.L_x_39:
[----:B------:R-:W-:Y:S01]  /*4a90*/  ISETP.GE.AND P0, PT, R8, 0x1, PT ;  /* 0x000000010800780c */ /* 0x000fe20003f06270 */
[----:B------:R-:W-:-:S04]  /*4aa0*/  IMAD.U32 R0, RZ, RZ, UR56 ;  /* 0x00000038ff007e24 */ /* 0x000fc8000f8e00ff */
[----:B------:R3:W-:Y:S08]  /*4ab0*/  SYNCS.ARRIVE.TRANS64.A1T0 RZ, [R0+UR51], RZ ;  /* 0x000000ff00ff79a7 */ /* 0x0007f00008100033 */
[----:B---3--:R-:W-:Y:S05]  /*4ac0*/  @!P0 BRA `(.L_x_47) ;  /* 0x0000000000408947 */ /* 0x008fea0003800000 */
[----:B------:R-:W-:-:S06]  /*4ad0*/  UISETP.NE.AND UP0, UPT, UR49, 0x3, UPT ;  /* 0x000000033100788c */ /* 0x000fcc000bf05270 */
[----:B------:R-:W-:-:S13]  /*4ae0*/  PLOP3.LUT P0, PT, PT, PT, UP0, 0x80, 0x0 ;  /* 0x000000000000781c */ /* 0x000fda0003f0f008 */
[----:B------:R-:W-:Y:S05]  /*4af0*/  @!P0 BRA `(.L_x_48) ;  /* 0x0000000000048947 */ /* 0x000fea0003800000 */
[----:B------:R-:W-:Y:S01]  /*4b00*/  BPT.TRAP 0x1 ;  /* 0x000000040000795c */ /* 0x000fe20000300000 */
.L_x_48:
[----:B------:R-:W-:Y:S01]  /*4b10*/  VIADD R0, R7, UR40 ;  /* 0x0000002807007c36 */ /* 0x000fe20008000000 */
[----:B------:R-:W-:-:S03]  /*4b20*/  UISETP.GT.U32.AND UP0, UPT, UR47, 0x1, UPT ;  /* 0x000000012f00788c */ /* 0x000fc6000bf04070 */
[----:B-12---:R-:W-:-:S03]  /*4b30*/  IMAD.WIDE.U32 R4, R0, -0x55555555, RZ ;  /* 0xaaaaaaab00047825 */ /* 0x006fc600078e00ff */
[----:B------:R-:W-:Y:S02]  /*4b40*/  PLOP3.LUT P0, PT, PT, PT, UP0, 0x80, 0x0 ;  /* 0x000000000000781c */ /* 0x000fe40003f0f008 */
[----:B------:R-:W-:-:S05]  /*4b50*/  SHF.R.U32.HI R5, RZ, 0x2, R5 ;  /* 0x00000002ff057819 */ /* 0x000fca0000011605 */
[----:B------:R-:W-:-:S05]  /*4b60*/  IMAD R0, R5, -0x6, R0 ;  /* 0xfffffffa05007824 */ /* 0x000fca00078e0200 */
[----:B------:R-:W-:-:S05]  /*4b70*/  LEA R0, R0, UR50, 0x3 ;  /* 0x0000003200007c11 */ /* 0x000fca000f8e18ff */
[----:B------:R-:W-:-:S05]  /*4b80*/  VIADD R0, R0, 0x344b0 ;  /* 0x000344b000007836 */ /* 0x000fca0000000000 */
[----:B------:R-:W-:-:S04]  /*4b90*/  PRMT R0, RZ, 0x654, R0 ;  /* 0x00000654ff007816 */ /* 0x000fc80000000000 */
[----:B------:R3:W-:Y:S01]  /*4ba0*/  SYNCS.ARRIVE.TRANS64.RED.A1T0 RZ, [R0+URZ], RZ ;  /* 0x000000ff00ff79a7 */ /* 0x0007e2000810043f */
[----:B------:R-:W-:Y:S05]  /*4bb0*/  @P0 BRA `(.L_x_47) ;  /* 0x0000000000040947 */ /* 0x000fea0003800000 */
[----:B------:R-:W-:Y:S01]  /*4bc0*/  BPT.TRAP 0x1 ;  /* 0x000000040000795c */ /* 0x000fe20000300000 */
.L_x_47:
[----:B---3--:R-:W-:Y:S02]  /*4bd0*/  SHF.L.U32 R0, R154, 0x1f, RZ ;  /* 0x0000001f9a007819 */ /* 0x008fe400000006ff */
[----:B------:R-:W-:Y:S02]  /*4be0*/  R2UR UR4, R8 ;  /* 0x00000000080472ca */ /* 0x000fe400000e0000 */
[----:B------:R-:W3:Y:S11]  /*4bf0*/  SYNCS.PHASECHK.TRANS64.TRYWAIT P0, [R9+UR48+0x10], R0 ;  /* 0x00001000090075a7 */ /* 0x000ef60008000170 */
[----:B------:R-:W-:-:S04]  /*4c00*/  UIADD3 UR4, UR4, 0x3f, URZ ;  /* 0x0000003f04047890 */ /* 0x000fc8000fffe03f */
[----:B------:R-:W-:-:S04]  /*4c10*/  USHF.R.S32.HI UR5, URZ, 0x1f, UR4 ;  /* 0x0000001f3f057899 */ /* 0x000fc80008011404 */
[----:B------:R-:W-:-:S04]  /*4c20*/  ULEA.HI UR5, UR5, UR4, URZ, 0x6 ;  /* 0x0000000405057291 */ /* 0x000fc8000f8f303f */
[----:B------:R-:W-:Y:S01]  /*4c30*/  USHF.R.S32.HI UR5, URZ, 0x6, UR5 ;  /* 0x000000063f057899 */ /* 0x000fe20008011405 */
[----:B---3--:R-:W-:Y:S11]  /*4c40*/  @!P0 BRA `(.L_x_49) ;  /* 0x00000098008c8947 */ /* 0x008ff60003800000 */
.L_x_274:
[----:B------:R-:W-:Y:S01]  /*4c50*/  UIADD3 UR40, UR5, UR40, URZ ;  /* 0x0000002805287290 */ /* 0x000fe2000fffe03f */
[----:B------:R-:W-:Y:S01]  /*4c60*/  LOP3.LUT P0, RZ, R3, 0xff, RZ, 0xc0, !PT ;  /* 0x000000ff03ff7812 */ /* 0x000fe2000780c0ff */
[----:B------:R-:W-:Y:S02]  /*4c70*/  UISETP.GE.U32.AND UP1, UPT, UR5, 0x6, UPT ;  /* 0x000000060500788c */ /* 0x000fe4000bf26070 */
[----:B------:R-:W-:-:S04]  /*4c80*/  UISETP.GT.U32.AND UP0, UPT, UR40, 0x5, UPT ;  /* 0x000000052800788c */ /* 0x000fc8000bf04070 */
[----:B------:R-:W-:Y:S02]  /*4c90*/  UISETP.LT.U32.AND UP0, UPT, UR5, 0x6, UP0 ;  /* 0x000000060500788c */ /* 0x000fe40008701070 */
[----:B------:R-:W-:Y:S02]  /*4ca0*/  UIMAD.WIDE.U32 UR4, UR40, -0x55555555, URZ ;  /* 0xaaaaaaab280478a5 */ /* 0x000fe4000f8e003f */
[----:B------:R-:W-:Y:S02]  /*4cb0*/  USEL UR6, URZ, 0x1, !UP0 ;  /* 0x000000013f067887 */ /* 0x000fe4000c000000 */
[----:B------:R-:W-:Y:S02]  /*4cc0*/  USHF.R.U32.HI UR4, URZ, 0x2, UR5 ;  /* 0x000000023f047899 */ /* 0x000fe40008011605 */
[----:B------:R-:W-:Y:S02]  /*4cd0*/  ULOP3.LUT UR41, UR41, UR6, URZ, 0x3c, !UPT ;  /* 0x0000000629297292 */ /* 0x000fe4000f8e3c3f */
[----:B------:R-:W-:-:S02]  /*4ce0*/  UIMAD UR40, UR4, -0x6, UR40 ;  /* 0xfffffffa042878a4 */ /* 0x000fc4000f8e0228 */
[----:B------:R-:W-:Y:S01]  /*4cf0*/  @UP1 ULOP3.LUT UR41, UR41, 0x1, UR4, 0x78, !UPT ;  /* 0x0000000129291892 */ /* 0x000fe2000f8e7804 */
[----:B------:R-:W-:Y:S11]  /*4d00*/  @!P0 BRA `(.L_x_50) ;  /* 0x00000000000c8947 */ /* 0x000ff60003800000 */
[----:B------:R-:W-:-:S04]  /*4d10*/  DEPBAR {5,4,3,2,1,0} ;  /* 0x0000003f0000791a */ /* 0x000fc80000000000 */
[----:B------:R3:W-:Y:S02]  /*4d20*/  UTMACCTL.IV [UR36] ;  /* 0x00000000240079b9 */ /* 0x0007e40008000000 */
[----:B---3--:R-:W-:Y:S01]  /*4d30*/  NOP ;  /* 0x0000000000007918 */ /* 0x008fe20000000000 */
.L_x_50:
[----:B------:R-:W-:Y:S01]  /*4d40*/  UIADD3 UR4, UR50, 0x30000, URZ ;  /* 0x0003000032047890 */ /* 0x000fe2000fffe03f */
[----:B------:R-:W-:Y:S02]  /*4d50*/  R2UR UR45, R16 ;  /* 0x00000000102d72ca */ /* 0x000fe400000e0000 */
[----:B------:R-:W-:Y:S01]  /*4d60*/  R2UR UR46, R17 ;  /* 0x00000000112e72ca */ /* 0x000fe200000e0000 */
[----:B------:R-:W-:-:S06]  /*4d70*/  ULOP3.LUT UP0, URZ, UR4, 0x3ff, URZ, 0xc0, !UPT ;  /* 0x000003ff043f7892 */ /* 0x000fcc000f80c03f */
[----:B------:R-:W-:-:S04]  /*4d80*/  PLOP3.LUT P0, PT, PT, PT, UP0, 0x80, 0x0 ;  /* 0x000000000000781c */ /* 0x000fc80003f0f008 */
[----:B------:R-:W-:Y:S02]  /*4d90*/  USHF.L.U32 UR45, UR45, 0x7, URZ ;  /* 0x000000072d2d7899 */ /* 0x000fe4000800063f */
[----:B------:R-:W-:-:S07]  /*4da0*/  USHF.L.U32 UR46, UR46, 0x7, URZ ;  /* 0x000000072e2e7899 */ /* 0x000fce000800063f */
[----:B------:R-:W-:Y:S05]  /*4db0*/  @!P0 BRA `(.L_x_51) ;  /* 0x00000000007c8947 */ /* 0x000fea0003800000 */
[----:B------:R-:W-:Y:S01]  /*4dc0*/  MOV R16, 0x0 ;  /* 0x0000000000107802 */ /* 0x000fe20000000f00 */
[----:B------:R-:W-:Y:S01]  /*4dd0*/  ULDC.64 UR4, c[0x4][0x68] ;  /* 0x01001a0000047ab9 */ /* 0x000fe20000000a00 */
[----:B------:R-:W-:Y:S01]  /*4de0*/  ULDC.64 UR6, c[0x4][0x8] ;  /* 0x0100020000067ab9 */ /* 0x000fe20000000a00 */
[----:B-12---:R-:W-:Y:S01]  /*4df0*/  IMAD.U32 R4, RZ, RZ, UR4 ;  /* 0x00000004ff047e24 */ /* 0x006fe2000f8e00ff */
[----:B------:R1:W2:Y:S01]  /*4e00*/  LDC.64 R14, c[0x4][R16] ;  /* 0x01000000100e7b82 */ /* 0x0002a20000000a00 */
[----:B------:R-:W-:Y:S01]  /*4e10*/  IMAD.U32 R5, RZ, RZ, UR5 ;  /* 0x00000005ff057e24 */ /* 0x000fe2000f8e00ff */
[----:B------:R-:W-:Y:S01]  /*4e20*/  ULDC.64 UR4, c[0x4][0x70] ;  /* 0x01001c0000047ab9 */ /* 0x000fe20000000a00 */
[----:B------:R-:W-:Y:S01]  /*4e30*/  IMAD.U32 R10, RZ, RZ, UR6 ;  /* 0x00000006ff0a7e24 */ /* 0x000fe2000f8e00ff */
[----:B------:R-:W-:Y:S01]  /*4e40*/  MOV R6, UR4 ;  /* 0x0000000400067c02 */ /* 0x000fe20008000f00 */
[----:B------:R-:W-:Y:S02]  /*4e50*/  IMAD.U32 R7, RZ, RZ, UR5 ;  /* 0x00000005ff077e24 */ /* 0x000fe4000f8e00ff */
[----:B------:R-:W-:-:S02]  /*4e60*/  IMAD.U32 R11, RZ, RZ, UR7 ;  /* 0x00000007ff0b7e24 */ /* 0x000fc4000f8e00ff */
[----:B------:R-:W-:Y:S02]  /*4e70*/  IMAD.MOV.U32 R8, RZ, RZ, 0x70 ;  /* 0x00000070ff087424 */ /* 0x000fe400078e00ff */
[----:B------:R-:W-:Y:S02]  /*4e80*/  IMAD.MOV.U32 R12, RZ, RZ, 0x1 ;  /* 0x00000001ff0c7424 */ /* 0x000fe400078e00ff */
[----:B-1----:R-:W-:-:S07]  /*4e90*/  IMAD.MOV.U32 R13, RZ, RZ, RZ ;  /* 0x000000ffff0d7224 */ /* 0x002fce00078e00ff */
[----:B------:R-:W-:-:S07]  /*4ea0*/  LEPC R20, `(.L_x_52) ;  /* 0x000000001014794e */ /* 0x000fce0000000000 */
[----:B--2---:R-:W-:Y:S05]  /*4eb0*/  CALL.ABS.NOINC R14 ;  /* 0x000000000e007343 */ /* 0x004fea0003c00000 */
.L_x_52:
[----:B------:R-:W1:Y:S01]  /*4ec0*/  LDC.64 R16, c[0x4][R16] ;  /* 0x0100000010107b82 */ /* 0x000e620000000a00 */
[----:B------:R-:W-:Y:S01]  /*4ed0*/  ULDC.64 UR4, c[0x4][0x68] ;  /* 0x01001a0000047ab9 */ /* 0x000fe20000000a00 */
[----:B------:R-:W-:Y:S01]  /*4ee0*/  ULDC.64 UR6, c[0x4][0x8] ;  /* 0x0100020000067ab9 */ /* 0x000fe20000000a00 */
[----:B------:R-:W-:Y:S02]  /*4ef0*/  IMAD.U32 R4, RZ, RZ, UR4 ;  /* 0x00000004ff047e24 */ /* 0x000fe4000f8e00ff */
        /* <DEDUP_REMOVED lines=8> */
[----:B------:R-:W-:-:S07]  /*4f80*/  IMAD.MOV.U32 R13, RZ, RZ, RZ ;  /* 0x000000ffff0d7224 */ /* 0x000fce00078e00ff */
[----:B------:R-:W-:-:S07]  /*4f90*/  LEPC R20, `(.L_x_51) ;  /* 0x000000001014794e */ /* 0x000fce0000000000 */
[----:B-1----:R-:W-:Y:S05]  /*4fa0*/  CALL.ABS.NOINC R16 ;  /* 0x0000000010007343 */ /* 0x002fea0003c00000 */
.L_x_51:
[----:B------:R-:W-:Y:S02]  /*4fb0*/  ULDC.64 UR4, c[0x0][0x590] ;  /* 0x0001640000047ab9 */ /* 0x000fe40000000a00 */
[----:B------:R-:W-:-:S04]  /*4fc0*/  ISETP.NE.U32.AND P0, PT, RZ, UR4, PT ;  /* 0x00000004ff007c0c */ /* 0x000fc8000bf05070 */
[----:B------:R-:W-:-:S13]  /*4fd0*/  ISETP.NE.AND.EX P0, PT, RZ, UR5, PT, P0 ;  /* 0x00000005ff007c0c */ /* 0x000fda000bf05300 */
[----:B------:R-:W-:Y:S05]  /*4fe0*/  @!P0 BRA `(.L_x_53) ;  /* 0x0000000000148947 */ /* 0x000fea0003800000 */
[----:B-12---:R-:W-:-:S04]  /*4ff0*/  LEA R4, P0, R18, UR4, 0x3 ;  /* 0x0000000412047c11 */ /* 0x006fc8000f8018ff */
[----:B------:R-:W-:-:S06]  /*5000*/  LEA.HI.X R5, R18, UR5, R19, 0x3, P0 ;  /* 0x0000000512057c11 */ /* 0x000fcc00080f1c13 */
[----:B------:R-:W2:Y:S04]  /*5010*/  LDG.E.64 R4, desc[UR38][R4.64] ;  /* 0x0000002604047981 */ /* 0x000ea8000c1e1b00 */
[----:B--2---:R1:W5:Y:S01]  /*5020*/  LD.E R0, desc[UR38][R4.64] ;  /* 0x0000002604007980 */ /* 0x004362000c101900 */
[----:B------:R-:W-:Y:S05]  /*5030*/  BRA `(.L_x_54) ;  /* 0x0000000000307947 */ /* 0x000fea0003800000 */
.L_x_53:
[----:B------:R-:W-:Y:S02]  /*5040*/  ULDC.64 UR4, c[0x0][0x588] ;  /* 0x0001620000047ab9 */ /* 0x000fe40000000a00 */
[----:B------:R-:W-:-:S04]  /*5050*/  ISETP.NE.U32.AND P0, PT, RZ, UR4, PT ;  /* 0x00000004ff007c0c */ /* 0x000fc8000bf05070 */
[----:B------:R-:W-:-:S13]  /*5060*/  ISETP.NE.AND.EX P0, PT, RZ, UR5, PT, P0 ;  /* 0x00000005ff007c0c */ /* 0x000fda000bf05300 */
[----:B------:R-:W-:Y:S05]  /*5070*/  @!P0 BRA `(.L_x_55) ;  /* 0x0000000000188947 */ /* 0x000fea0003800000 */
[----:B-12---:R-:W1:Y:S01]  /*5080*/  LDC.64 R4, c[0x0][0x588] ;  /* 0x00016200ff047b82 */ /* 0x006e620000000a00 */
[----:B------:R-:W-:Y:S02]  /*5090*/  ULDC UR4, c[0x0][0x598] ;  /* 0x0001660000047ab9 */ /* 0x000fe40000000800 */
[----:B------:R-:W-:-:S04]  /*50a0*/  IMAD R3, R18, UR4, RZ ;  /* 0x0000000412037c24 */ /* 0x000fc8000f8e02ff */
[----:B-1----:R-:W-:-:S05]  /*50b0*/  IMAD.WIDE R4, R3, 0x4, R4 ;  /* 0x0000000403047825 */ /* 0x002fca00078e0204 */
[----:B------:R2:W5:Y:S01]  /*50c0*/  LDG.E R0, desc[UR38][R4.64] ;  /* 0x0000002604007981 */ /* 0x000562000c1e1900 */
[----:B------:R-:W-:Y:S05]  /*50d0*/  BRA `(.L_x_54) ;  /* 0x0000000000087947 */ /* 0x000fea0003800000 */
.L_x_55:
[----:B------:R-:W-:Y:S02]  /*50e0*/  ULDC UR4, c[0x0][0x580] ;  /* 0x0001600000047ab9 */ /* 0x000fe40000000800 */
[----:B--2---:R-:W-:-:S07]  /*50f0*/  IMAD.U32 R0, RZ, RZ, UR4 ;  /* 0x00000004ff007e24 */ /* 0x004fce000f8e00ff */
.L_x_54:
        /* <DEDUP_REMOVED lines=9> */
.L_x_56:
        /* <DEDUP_REMOVED lines=10> */
.L_x_58:
[----:B------:R-:W-:Y:S02]  /*5230*/  ULDC UR4, c[0x0][0x5a8] ;  /* 0x00016a0000047ab9 */ /* 0x000fe40000000800 */
[----:B------:R-:W-:-:S07]  /*5240*/  IMAD.U32 R3, RZ, RZ, UR4 ;  /* 0x00000004ff037e24 */ /* 0x000fce000f8e00ff */
.L_x_57:
[----:B------:R-:W-:Y:S01]  /*5250*/  ISETP.GT.U32.AND P0, PT, R152, 0x3e, PT ;  /* 0x0000003e9800780c */ /* 0x000fe20003f04070 */
[----:B------:R-:W-:Y:S01]  /*5260*/  BSSY B0, `(.L_x_59) ;  /* 0x0000007000007945 */ /* 0x000fe20003800000 */
[----:B------:R-:W-:-:S11]  /*5270*/  PRMT R8, RZ, 0x7610, R8 ;  /* 0x00007610ff087816 */ /* 0x000fd60000000008 */
[----:B------:R-:W-:Y:S05]  /*5280*/  @P0 BRA `(.L_x_60) ;  /* 0x0000000000100947 */ /* 0x000fea0003800000 */
[----:B------:R-:W-:-:S03]  /*5290*/  UMOV UR4, 0xffffffff ;  /* 0xffffffff00047882 */ /* 0x000fc60000000000 */
[----:B------:R-:W-:Y:S05]  /*52a0*/  BRA.DIV UR4, `(.L_x_61) ;  /* 0x0000009604107947 */ /* 0x000fea000b800000 */
[----:B------:R-:W-:-:S13]  /*52b0*/  ELECT P6, URZ, PT ;  /* 0x00000000003f782f */ /* 0x000fda00038c0000 */
.L_x_276:
[----:B------:R-:W-:-:S07]  /*52c0*/  SEL R8, RZ, 0x1, !P6 ;  /* 0x00000001ff087807 */ /* 0x000fce0007000000 */
.L_x_60:
[----:B------:R-:W-:Y:S05]  /*52d0*/  BSYNC B0 ;  /* 0x0000000000007941 */ /* 0x000fea0003800000 */
.L_x_59:
[----:B-123--:R-:W-:-:S05]  /*52e0*/  IMAD.U32 R4, RZ, RZ, UR55 ;  /* 0x00000037ff047e24 */ /* 0x00efca000f8e00ff */
[----:B------:R-:W-:-:S13]  /*52f0*/  ISETP.NE.AND P0, PT, R4, 0x3, PT ;  /* 0x000000030400780c */ /* 0x000fda0003f05270 */
[----:B------:R-:W-:Y:S05]  /*5300*/  @!P0 BRA `(.L_x_62) ;  /* 0x0000000000048947 */ /* 0x000fea0003800000 */
[----:B------:R-:W-:Y:S01]  /*5310*/  BPT.TRAP 0x1 ;  /* 0x000000040000795c */ /* 0x000fe20000300000 */
.L_x_62:
[----:B------:R-:W-:Y:S01]  /*5320*/  SHF.L.U32 R12, RZ, 0x1f, RZ ;  /* 0x0000001fff0c7819 */ /* 0x000fe200000006ff */
[----:B------:R-:W-:Y:S01]  /*5330*/  IMAD.MOV.U32 R4, RZ, RZ, RZ ;  /* 0x000000ffff047224 */ /* 0x000fe200078e00ff */
[----:B-----5:R-:W-:Y:S02]  /*5340*/  FSETP.NEU.AND P1, PT, R0, RZ, PT ;  /* 0x000000ff0000720b */ /* 0x020fe40003f2d000 */
[----:B------:R-:W1:Y:S11]  /*5350*/  SYNCS.PHASECHK.TRANS64.TRYWAIT P2, [UR50+0x344e0], R12 ;  /* 0x0344e00cff0075a7 */ /* 0x000e760008040172 */
[----:B------:R-:W-:Y:S01]  /*5360*/  @P1 LEA R13, R22, UR50, 0x1 ;  /* 0x00000032160d1c11 */ /* 0x000fe2000f8e08ff */
[----:B-1----:R-:W-:Y:S06]  /*5370*/  @!P2 BRA `(.L_x_63) ;  /* 0x0000009000f4a947 */ /* 0x002fec0003800000 */
.L_x_277:
[----:B------:R-:W-:Y:S05]  /*5380*/  @P1 WARPSYNC.ALL ;  /* 0x0000000000001948 */ /* 0x000fea0003800000 */
[----:B-1----:R-:W1:Y:S01]  /*5390*/  @P1 LDSM.16.MT88.4 R4, [R13+0x30000] ;  /* 0x030000000d04183b */ /* 0x002e620000004200 */
[----:B------:R-:W-:Y:S01]  /*53a0*/  PRMT R8, R8, 0x9910, RZ ;  /* 0x0000991008087816 */ /* 0x000fe200000000ff */
[----:B------:R-:W-:Y:S01]  /*53b0*/  BSSY B0, `(.L_x_64) ;  /* 0x000000d000007945 */ /* 0x000fe20003800000 */
[-C--:B------:R-:W-:Y:S01]  /*53c0*/  FMUL R88, R88, R3.reuse ;  /* 0x0000000358587220 */ /* 0x080fe20000400000 */
[-C--:B------:R-:W-:Y:S01]  /*53d0*/  FMUL R14, R89, R3.reuse ;  /* 0x00000003590e7220 */ /* 0x080fe20000400000 */
[----:B------:R-:W-:Y:S01]  /*53e0*/  ISETP.NE.AND P2, PT, R8, RZ, PT ;  /* 0x000000ff0800720c */ /* 0x000fe20003f45270 */
[----:B------:R-:W-:Y:S01]  /*53f0*/  FMUL R90, R90, R3 ;  /* 0x000000035a5a7220 */ /* 0x000fe20000400000 */
[----:B------:R2:W3:Y:S01]  /*5400*/  @P1 LDSM.16.MT88.4 R8, [R13+0x30800] ;  /* 0x030800000d08183b */ /* 0x0004e20000004200 */
[----:B-1----:R-:W-:-:S02]  /*5410*/  HADD2.F32 R15, -RZ, R4.H0_H0 ;  /* 0x20000004ff0f7230 */ /* 0x002fc40000004100 */
[----:B------:R-:W-:Y:S01]  /*5420*/  HADD2.F32 R17, -RZ, R4.H1_H1 ;  /* 0x30000004ff117230 */ /* 0x000fe20000004100 */
[----:B--2---:R-:W-:Y:S07]  /*5430*/  @P1 BRA `(.L_x_65) ;  /* 0x0000000000101947 */ /* 0x004fee0003800000 */
[----:B------:R-:W-:Y:S02]  /*5440*/  MOV R5, RZ ;  /* 0x000000ff00057202 */ /* 0x000fe40000000f00 */
[----:B------:R-:W-:Y:S02]  /*5450*/  CS2R R6, SRZ ;  /* 0x0000000000067805 */ /* 0x000fe4000001ff00 */
[----:B---3--:R-:W-:Y:S02]  /*5460*/  CS2R R8, SRZ ;  /* 0x0000000000087805 */ /* 0x008fe4000001ff00 */
[----:B------:R-:W-:-:S07]  /*5470*/  CS2R R10, SRZ ;  /* 0x00000000000a7805 */ /* 0x000fce000001ff00 */
.L_x_65:
[----:B------:R-:W-:Y:S05]  /*5480*/  BSYNC B0 ;  /* 0x0000000000007941 */ /* 0x000fea0003800000 */
.L_x_64:
[--C-:B------:R-:W-:Y:S02]  /*5490*/  HADD2.F32 R13, -RZ, R5.reuse.H0_H0 ;  /* 0x20000005ff0d7230 */ /* 0x100fe40000004100 */
[----:B------:R-:W-:Y:S01]  /*54a0*/  FMUL R16, R91, R3 ;  /* 0x000000035b107220 */ /* 0x000fe20000400000 */
[----:B------:R-:W-:Y:S02]  /*54b0*/  HADD2.F32 R19, -RZ, R5.H1_H1 ;  /* 0x30000005ff137230 */ /* 0x000fe40000004100 */
[-C--:B------:R-:W-:Y:S01]  /*54c0*/  FFMA R88, R15, R0.reuse, R88 ;  /* 0x000000000f587223 */ /* 0x080fe20000000058 */
[-C--:B------:R-:W-:Y:S01]  /*54d0*/  FFMA R21, R17, R0.reuse, R14 ;  /* 0x0000000011157223 */ /* 0x080fe2000000000e */
[-C--:B------:R-:W-:Y:S01]  /*54e0*/  FFMA R90, R13, R0.reuse, R90 ;  /* 0x000000000d5a7223 */ /* 0x080fe2000000005a */
[--C-:B------:R-:W-:Y:S02]  /*54f0*/  HADD2.F32 R13, -RZ, R6.reuse.H0_H0 ;  /* 0x20000006ff0d7230 */ /* 0x100fe40000004100 */
[----:B------:R-:W-:Y:S01]  /*5500*/  FFMA R89, R19, R0, R16 ;  /* 0x0000000013597223 */ /* 0x000fe20000000010 */
[----:B------:R-:W-:-:S02]  /*5510*/  HADD2.F32 R15, -RZ, R6.H1_H1 ;  /* 0x30000006ff0f7230 */ /* 0x000fc40000004100 */
[-C--:B------:R-:W-:Y:S01]  /*5520*/  FMUL R92, R92, R3.reuse ;  /* 0x000000035c5c7220 */ /* 0x080fe20000400000 */
[-C--:B------:R-:W-:Y:S01]  /*5530*/  FMUL R14, R93, R3.reuse ;  /* 0x000000035d0e7220 */ /* 0x080fe20000400000 */
[--C-:B------:R-:W-:Y:S02]  /*5540*/  HADD2.F32 R17, -RZ, R7.reuse.H0_H0 ;  /* 0x20000007ff117230 */ /* 0x100fe40000004100 */
[-C--:B------:R-:W-:Y:S01]  /*5550*/  FMUL R94, R94, R3.reuse ;  /* 0x000000035e5e7220 */ /* 0x080fe20000400000 */
[----:B------:R-:W-:Y:S02]  /*5560*/  HADD2.F32 R19, -RZ, R7.H1_H1 ;  /* 0x30000007ff137230 */ /* 0x000fe40000004100 */
[----:B------:R-:W-:Y:S01]  /*5570*/  FMUL R16, R95, R3 ;  /* 0x000000035f107220 */ /* 0x000fe20000400000 */
[-C--:B------:R-:W-:Y:S01]  /*5580*/  FFMA R92, R13, R0.reuse, R92 ;  /* 0x000000000d5c7223 */ /* 0x080fe2000000005c */
[----:B------:R-:W-:Y:S01]  /*5590*/  FFMA R91, R15, R0, R14 ;  /* 0x000000000f5b7223 */ /* 0x000fe2000000000e */
[----:B---3--:R-:W-:-:S02]  /*55a0*/  HADD2.F32 R13, -RZ, R8.H0_H0 ;  /* 0x20000008ff0d7230 */ /* 0x008fc40000004100 */
[-C--:B------:R-:W-:Y:S01]  /*55b0*/  FFMA R94, R17, R0.reuse, R94 ;  /* 0x00000000115e7223 */ /* 0x080fe2000000005e */
[----:B------:R-:W-:Y:S02]  /*55c0*/  HADD2.F32 R15, -RZ, R8.H1_H1 ;  /* 0x30000008ff0f7230 */ /* 0x000fe40000004100 */
[-C--:B------:R-:W-:Y:S01]  /*55d0*/  FFMA R93, R19, R0.reuse, R16 ;  /* 0x00000000135d7223 */ /* 0x080fe20000000010 */
        /* <DEDUP_REMOVED lines=8> */
[----:B------:R-:W-:-:S02]  /*5660*/  HADD2.F32 R13, -RZ, R10.H0_H0 ;  /* 0x2000000aff0d7230 */ /* 0x000fc40000004100 */
        /* <DEDUP_REMOVED lines=10> */
[-C--:B------:R-:W-:Y:S01]  /*5710*/  FFMA R14, R15, R0.reuse, R14 ;  /* 0x000000000f0e7223 */ /* 0x080fe2000000000e */
[-C--:B------:R-:W-:Y:S01]  /*5720*/  FFMA R17, R17, R0.reuse, R102 ;  /* 0x0000000011117223 */ /* 0x080fe20000000066 */
[----:B------:R-:W-:Y:S01]  /*5730*/  FFMA R16, R19, R0, R16 ;  /* 0x0000000013107223 */ /* 0x000fe20000000010 */
[----:B------:R-:W-:Y:S01]  /*5740*/  F2FP.F16.F32.PACK_AB R89, R89, R90 ;  /* 0x0000005a5959723e */ /* 0x000fe200000000ff */
[----:B------:R-:W-:Y:S05]  /*5750*/  WARPSYNC.ALL ;  /* 0x0000000000007948 */ /* 0x000fea0003800000 */
[----:B------:R-:W-:Y:S01]  /*5760*/  F2FP.F16.F32.PACK_AB R97, R97, R98 ;  /* 0x000000626161723e */ /* 0x000fe200000000ff */
[----:B------:R-:W-:Y:S01]  /*5770*/  BSSY B0, `(.L_x_66) ;  /* 0x0000016000007945 */ /* 0x000fe20003800000 */
[----:B------:R-:W-:-:S02]  /*5780*/  F2FP.F16.F32.PACK_AB R90, R91, R92 ;  /* 0x0000005c5b5a723e */ /* 0x000fc400000000ff */
[----:B------:R-:W-:Y:S02]  /*5790*/  F2FP.F16.F32.PACK_AB R98, R14, R13 ;  /* 0x0000000d0e62723e */ /* 0x000fe400000000ff */
[----:B------:R-:W-:Y:S02]  /*57a0*/  F2FP.F16.F32.PACK_AB R88, R21, R88 ;  /* 0x000000581558723e */ /* 0x000fe400000000ff */
[----:B------:R-:W-:Y:S02]  /*57b0*/  F2FP.F16.F32.PACK_AB R91, R93, R94 ;  /* 0x0000005e5d5b723e */ /* 0x000fe400000000ff */
[----:B------:R-:W-:Y:S02]  /*57c0*/  LEA R13, R22, UR50, 0x1 ;  /* 0x00000032160d7c11 */ /* 0x000fe4000f8e08ff */
[----:B------:R-:W-:Y:S02]  /*57d0*/  F2FP.F16.F32.PACK_AB R96, R95, R96 ;  /* 0x000000605f60723e */ /* 0x000fe400000000ff */
[----:B------:R-:W-:Y:S01]  /*57e0*/  F2FP.F16.F32.PACK_AB R99, R16, R17 ;  /* 0x000000111063723e */ /* 0x000fe200000000ff */
[----:B------:R1:W-:Y:S04]  /*57f0*/  STSM.16.MT88.4 [R13+0x30000], R88 ;  /* 0x030000580d007844 */ /* 0x0003e80000004200 */
[----:B------:R1:W-:Y:S01]  /*5800*/  STSM.16.MT88.4 [R13+0x30800], R96 ;  /* 0x030800600d007844 */ /* 0x0003e20000004200 */
[----:B------:R-:W-:Y:S01]  /*5810*/  @!PT LDS RZ, [RZ] ;  /* 0x00000000fffff984 */ /* 0x000fe20000000800 */
[----:B------:R-:W-:Y:S01]  /*5820*/  @!PT LDS RZ, [RZ] ;  /* 0x00000000fffff984 */ /* 0x000fe20000000800 */
[----:B------:R-:W-:Y:S01]  /*5830*/  @!PT LDS RZ, [RZ] ;  /* 0x00000000fffff984 */ /* 0x000fe20000000800 */
[----:B------:R-:W-:Y:S01]  /*5840*/  @!PT LDS RZ, [RZ] ;  /* 0x00000000fffff984 */ /* 0x000fe20000000800 */
[----:B------:R2:W-:Y:S06]  /*5850*/  MEMBAR.ALL.CTA ;  /* 0x0000000000007992 */ /* 0x0005ec0000008000 */
[----:B--2---:R-:W2:Y:S02]  /*5860*/  FENCE.VIEW.ASYNC.S ;  /* 0x00000000000073c6 */ /* 0x004ea40000000000 */
[----:B--2---:R-:W-:Y:S06]  /*5870*/  BAR.SYNC.DEFER_BLOCKING 0x1, 0x80 ;  /* 0x0042000000007b1d */ /* 0x004fec0000010000 */
[----:B------:R-:W-:Y:S05]  /*5880*/  @!P2 BRA `(.L_x_67) ;  /* 0x000000000010a947 */ /* 0x000fea0003800000 */
[----:B------:R-:W-:-:S09]  /*5890*/  UIADD3 UR44, UR50, 0x30000, URZ ;  /* 0x00030000322c7890 */ /* 0x000fd2000fffe03f */
[----:B------:R2:W-:Y:S01]  /*58a0*/  UTMASTG.2D [UR44], [UR36] ;  /* 0x0000002c240073b5 */ /* 0x0005e20008008000 */
[----:B------:R0:W-:Y:S01]  /*58b0*/  UTMACMDFLUSH ;  /* 0x00000000000079b7 */ /* 0x0001e20000000000 */
[----:B--2---:R-:W-:-:S04]  /*58c0*/  DEPBAR.LE SB0, 0x1 ;  /* 0x000080400000791a */ /* 0x004fc80000000000 */
.L_x_67:
[----:B------:R-:W-:Y:S05]  /*58d0*/  BSYNC B0 ;  /* 0x0000000000007941 */ /* 0x000fea0003800000 */
.L_x_66:
[----:B------:R-:W-:Y:S06]  /*58e0*/  BAR.SYNC.DEFER_BLOCKING 0x1, 0x80 ;  /* 0x0042000000007b1d */ /* 0x000fec0000010000 */
[----:B------:R-:W-:Y:S05]  /*58f0*/  @!P0 BRA `(.L_x_68) ;  /* 0x0000000000048947 */ /* 0x000fea0003800000 */
[----:B------:R-:W-:Y:S01]  /*5900*/  BPT.TRAP 0x1 ;  /* 0x000000040000795c */ /* 0x000fe20000300000 */
.L_x_68:
[----:B------:R-:W2:Y:S02]  /*5910*/  SYNCS.PHASECHK.TRANS64.TRYWAIT P3, [UR50+0x344e8], R12 ;  /* 0x0344e80cff0075a7 */ /* 0x000ea40008060172 */
[----:B--2---:R-:W-:Y:S05]  /*5920*/  @!P3 BRA `(.L_x_69) ;  /* 0x0000008c00a0b947 */ /* 0x004fea0003800000 */
.L_x_278:
[----:B------:R-:W-:Y:S05]  /*5930*/  @P1 WARPSYNC.ALL ;  /* 0x0000000000001948 */ /* 0x000fea0003800000 */
[----:B------:R-:W3:Y:S01]  /*5940*/  @P1 LDSM.16.MT88.4 R4, [R13+0x31000] ;  /* 0x031000000d04183b */ /* 0x000ee20000004200 */
[-C--:B--2---:R-:W-:Y:S01]  /*5950*/  FMUL R15, R24, R3.reuse ;  /* 0x00000003180f7220 */ /* 0x084fe20000400000 */
[-C--:B------:R-:W-:Y:S01]  /*5960*/  FMUL R25, R25, R3.reuse ;  /* 0x0000000319197220 */ /* 0x080fe20000400000 */
[-C--:B------:R-:W-:Y:S01]  /*5970*/  FMUL R17, R26, R3.reuse ;  /* 0x000000031a117220 */ /* 0x080fe20000400000 */
[----:B------:R-:W2:Y:S01]  /*5980*/  @P1 LDSM.16.MT88.4 R8, [R13+0x31800] ;  /* 0x031800000d08183b */ /* 0x000ea20000004200 */
[-C--:B------:R-:W-:Y:S01]  /*5990*/  FMUL R27, R27, R3.reuse ;  /* 0x000000031b1b7220 */ /* 0x080fe20000400000 */
[-C--:B------:R-:W-:Y:S01]  /*59a0*/  FMUL R19, R28, R3.reuse ;  /* 0x000000031c137220 */ /* 0x080fe20000400000 */
[-C--:B------:R-:W-:Y:S01]  /*59b0*/  FMUL R29, R29, R3.reuse ;  /* 0x000000031d1d7220 */ /* 0x080fe20000400000 */
[-C--:B------:R-:W-:Y:S01]  /*59c0*/  FMUL R21, R30, R3.reuse ;  /* 0x000000031e157220 */ /* 0x080fe20000400000 */
[-C--:B------:R-:W-:Y:S01]  /*59d0*/  FMUL R31, R31, R3.reuse ;  /* 0x000000031f1f7220 */ /* 0x080fe20000400000 */
[-C--:B------:R-:W-:Y:S01]  /*59e0*/  FMUL R33, R33, R3.reuse ;  /* 0x0000000321217220 */ /* 0x080fe20000400000 */
[-C--:B------:R-:W-:Y:S01]  /*59f0*/  FMUL R35, R35, R3.reuse ;  /* 0x0000000323237220 */ /* 0x080fe20000400000 */
[-C--:B------:R-:W-:Y:S01]  /*5a00*/  FMUL R37, R37, R3.reuse ;  /* 0x0000000325257220 */ /* 0x080fe20000400000 */
[----:B------:R-:W-:Y:S01]  /*5a10*/  FMUL R39, R39, R3 ;  /* 0x0000000327277220 */ /* 0x000fe20000400000 */
[----:B------:R-:W-:Y:S05]  /*5a20*/  WARPSYNC.ALL ;  /* 0x0000000000007948 */ /* 0x000fea0003800000 */
[----:B------:R-:W-:Y:S01]  /*5a30*/  BSSY B0, `(.L_x_70) ;  /* 0x000003d000007945 */ /* 0x000fe20003800000 */
[----:B---3--:R-:W-:-:S02]  /*5a40*/  HADD2.F32 R14, -RZ, R4.H0_H0 ;  /* 0x20000004ff0e7230 */ /* 0x008fc40000004100 */
[----:B------:R-:W-:Y:S02]  /*5a50*/  HADD2.F32 R16, -RZ, R4.H1_H1 ;  /* 0x30000004ff107230 */ /* 0x000fe40000004100 */
[--C-:B------:R-:W-:Y:S02]  /*5a60*/  HADD2.F32 R18, -RZ, R5.reuse.H0_H0 ;  /* 0x20000005ff127230 */ /* 0x100fe40000004100 */
[-C--:B------:R-:W-:Y:S01]  /*5a70*/  FFMA R15, R14, R0.reuse, R15 ;  /* 0x000000000e0f7223 */ /* 0x080fe2000000000f */
[----:B------:R-:W-:Y:S02]  /*5a80*/  HADD2.F32 R20, -RZ, R5.H1_H1 ;  /* 0x30000005ff147230 */ /* 0x000fe40000004100 */
[-C--:B------:R-:W-:Y:S01]  /*5a90*/  FFMA R14, R16, R0.reuse, R25 ;  /* 0x00000000100e7223 */ /* 0x080fe20000000019 */
[----:B------:R-:W-:Y:S02]  /*5aa0*/  HADD2.F32 R24, -RZ, R7.H0_H0 ;  /* 0x20000007ff187230 */ /* 0x000fe40000004100 */
[----:B------:R-:W-:Y:S01]  /*5ab0*/  FFMA R17, R18, R0, R17 ;  /* 0x0000000012117223 */ /* 0x000fe20000000011 */
[----:B------:R-:W-:-:S02]  /*5ac0*/  HADD2.F32 R18, -RZ, R6.H0_H0 ;  /* 0x20000006ff127230 */ /* 0x000fc40000004100 */
[-C--:B------:R-:W-:Y:S01]  /*5ad0*/  FFMA R16, R20, R0.reuse, R27 ;  /* 0x0000000014107223 */ /* 0x080fe2000000001b */
[----:B------:R-:W-:Y:S02]  /*5ae0*/  HADD2.F32 R20, -RZ, R6.H1_H1 ;  /* 0x30000006ff147230 */ /* 0x000fe40000004100 */
[-C--:B------:R-:W-:Y:S01]  /*5af0*/  FFMA R21, R24, R0.reuse, R21 ;  /* 0x0000000018157223 */ /* 0x080fe20000000015 */
[----:B------:R-:W-:Y:S02]  /*5b00*/  HADD2.F32 R26, -RZ, R7.H1_H1 ;  /* 0x30000007ff1a7230 */ /* 0x000fe40000004100 */
[-C--:B------:R-:W-:Y:S01]  /*5b10*/  FFMA R19, R18, R0.reuse, R19 ;  /* 0x0000000012137223 */ /* 0x080fe20000000013 */
[--C-:B--2---:R-:W-:Y:S02]  /*5b20*/  HADD2.F32 R24, -RZ, R8.reuse.H0_H0 ;  /* 0x20000008ff187230 */ /* 0x104fe40000004100 */
[-C--:B------:R-:W-:Y:S01]  /*5b30*/  FFMA R18, R20, R0.reuse, R29 ;  /* 0x0000000014127223 */ /* 0x080fe2000000001d */
[----:B------:R-:W-:Y:S01]  /*5b40*/  FMUL R25, R32, R3 ;  /* 0x0000000320197220 */ /* 0x000fe20000400000 */
[----:B------:R-:W-:Y:S01]  /*5b50*/  FFMA R20, R26, R0, R31 ;  /* 0x000000001a147223 */ /* 0x000fe2000000001f */
[----:B------:R-:W-:-:S02]  /*5b60*/  HADD2.F32 R26, -RZ, R8.H1_H1 ;  /* 0x30000008ff1a7230 */ /* 0x000fc40000004100 */
[-C--:B------:R-:W-:Y:S01]  /*5b70*/  FMUL R27, R34, R3.reuse ;  /* 0x00000003221b7220 */ /* 0x080fe20000400000 */
[--C-:B------:R-:W-:Y:S02]  /*5b80*/  HADD2.F32 R28, -RZ, R9.reuse.H0_H0 ;  /* 0x20000009ff1c7230 */ /* 0x100fe40000004100 */
[-C--:B------:R-:W-:Y:S01]  /*5b90*/  FFMA R25, R24, R0.reuse, R25 ;  /* 0x0000000018197223 */ /* 0x080fe20000000019 */
[----:B------:R-:W-:Y:S02]  /*5ba0*/  HADD2.F32 R30, -RZ, R9.H1_H1 ;  /* 0x30000009ff1e7230 */ /* 0x000fe40000004100 */
[-C--:B------:R-:W-:Y:S01]  /*5bb0*/  FFMA R24, R26, R0.reuse, R33 ;  /* 0x000000001a187223 */ /* 0x080fe20000000021 */
[----:B------:R-:W-:Y:S01]  /*5bc0*/  FMUL R29, R36, R3 ;  /* 0x00000003241d7220 */ /* 0x000fe20000400000 */
[-C--:B------:R-:W-:Y:S01]  /*5bd0*/  FFMA R27, R28, R0.reuse, R27 ;  /* 0x000000001c1b7223 */ /* 0x080fe2000000001b */
[--C-:B------:R-:W-:Y:S02]  /*5be0*/  HADD2.F32 R28, -RZ, R10.reuse.H0_H0 ;  /* 0x2000000aff1c7230 */ /* 0x100fe40000004100 */
[----:B------:R-:W-:Y:S01]  /*5bf0*/  FFMA R26, R30, R0, R35 ;  /* 0x000000001e1a7223 */ /* 0x000fe20000000023 */
[----:B------:R-:W-:-:S02]  /*5c00*/  HADD2.F32 R30, -RZ, R10.H1_H1 ;  /* 0x3000000aff1e7230 */ /* 0x000fc40000004100 */
[----:B------:R-:W-:Y:S01]  /*5c10*/  FMUL R31, R38, R3 ;  /* 0x00000003261f7220 */ /* 0x000fe20000400000 */
[--C-:B------:R-:W-:Y:S02]  /*5c20*/  HADD2.F32 R32, -RZ, R11.reuse.H0_H0 ;  /* 0x2000000bff207230 */ /* 0x100fe40000004100 */
[-C--:B------:R-:W-:Y:S01]  /*5c30*/  FFMA R29, R28, R0.reuse, R29 ;  /* 0x000000001c1d7223 */ /* 0x080fe2000000001d */
[----:B------:R-:W-:Y:S02]  /*5c40*/  HADD2.F32 R34, -RZ, R11.H1_H1 ;  /* 0x3000000bff227230 */ /* 0x000fe40000004100 */
[-C--:B------:R-:W-:Y:S01]  /*5c50*/  FFMA R28, R30, R0.reuse, R37 ;  /* 0x000000001e1c7223 */ /* 0x080fe20000000025 */
[----:B------:R-:W-:Y:S01]  /*5c60*/  F2FP.F16.F32.PACK_AB R24, R24, R25 ;  /* 0x000000191818723e */ /* 0x000fe200000000ff */
[-C--:B------:R-:W-:Y:S01]  /*5c70*/  FFMA R31, R32, R0.reuse, R31 ;  /* 0x00000000201f7223 */ /* 0x080fe2000000001f */
[----:B------:R-:W-:Y:S01]  /*5c80*/  F2FP.F16.F32.PACK_AB R32, R14, R15 ;  /* 0x0000000f0e20723e */ /* 0x000fe200000000ff */
[----:B------:R-:W-:Y:S01]  /*5c90*/  FFMA R30, R34, R0, R39 ;  /* 0x00000000221e7223 */ /* 0x000fe20000000027 */
[----:B------:R-:W-:-:S02]  /*5ca0*/  F2FP.F16.F32.PACK_AB R33, R16, R17 ;  /* 0x000000111021723e */ /* 0x000fc400000000ff */
[----:B------:R-:W-:Y:S02]  /*5cb0*/  F2FP.F16.F32.PACK_AB R34, R18, R19 ;  /* 0x000000131222723e */ /* 0x000fe400000000ff */
[----:B------:R-:W-:Y:S02]  /*5cc0*/  F2FP.F16.F32.PACK_AB R35, R20, R21 ;  /* 0x000000151423723e */ /* 0x000fe400000000ff */
[----:B------:R-:W-:Y:S02]  /*5cd0*/  F2FP.F16.F32.PACK_AB R25, R26, R27 ;  /* 0x0000001b1a19723e */ /* 0x000fe400000000ff */
[----:B------:R-:W-:Y:S01]  /*5ce0*/  F2FP.F16.F32.PACK_AB R26, R28, R29 ;  /* 0x0000001d1c1a723e */ /* 0x000fe200000000ff */
[----:B------:R2:W-:Y:S01]  /*5cf0*/  STSM.16.MT88.4 [R13+0x31000], R32 ;  /* 0x031000200d007844 */ /* 0x0005e20000004200 */
[----:B------:R-:W-:-:S05]  /*5d00*/  F2FP.F16.F32.PACK_AB R27, R30, R31 ;  /* 0x0000001f1e1b723e */ /* 0x000fca00000000ff */
[----:B------:R2:W-:Y:S01]  /*5d10*/  STSM.16.MT88.4 [R13+0x31800], R24 ;  /* 0x031800180d007844 */ /* 0x0005e20000004200 */
[----:B------:R-:W-:Y:S01]  /*5d20*/  @!PT LDS RZ, [RZ] ;  /* 0x00000000fffff984 */ /* 0x000fe20000000800 */
[----:B------:R-:W-:Y:S01]  /*5d30*/  @!PT LDS RZ, [RZ] ;  /* 0x00000000fffff984 */ /* 0x000fe20000000800 */
[----:B------:R-:W-:Y:S01]  /*5d40*/  @!PT LDS RZ, [RZ] ;  /* 0x00000000fffff984 */ /* 0x000fe20000000800 */
[----:B------:R-:W-:Y:S01]  /*5d50*/  @!PT LDS RZ, [RZ] ;  /* 0x00000000fffff984 */ /* 0x000fe20000000800 */
[----:B------:R3:W-:Y:S06]  /*5d60*/  MEMBAR.ALL.CTA ;  /* 0x0000000000007992 */ /* 0x0007ec0000008000 */
[----:B---3--:R-:W3:Y:S02]  /*5d70*/  FENCE.VIEW.ASYNC.S ;  /* 0x00000000000073c6 */ /* 0x008ee40000000000 */
[----:B---3--:R-:W-:Y:S06]  /*5d80*/  BAR.SYNC.DEFER_BLOCKING 0x1, 0x80 ;  /* 0x0042000000007b1d */ /* 0x008fec0000010000 */
[----:B------:R-:W-:Y:S05]  /*5d90*/  @!P2 BRA `(.L_x_71) ;  /* 0x000000000018a947 */ /* 0x000fea0003800000 */
[----:B------:R-:W-:Y:S02]  /*5da0*/  UIADD3 UR5, UR45, 0x40, URZ ;  /* 0x000000402d057890 */ /* 0x000fe4000fffe03f */
[----:B------:R-:W-:Y:S01]  /*5db0*/  UIADD3 UR4, UR50, 0x31000, URZ ;  /* 0x0003100032047890 */ /* 0x000fe2000fffe03f */
[----:B------:R-:W-:-:S08]  /*5dc0*/  UMOV UR6, UR46 ;  /* 0x0000002e00067c82 */ /* 0x000fd00008000000 */
[----:B------:R3:W-:Y:S01]  /*5dd0*/  UTMASTG.2D [UR4], [UR36] ;  /* 0x00000004240073b5 */ /* 0x0007e20008008000 */
[----:B------:R0:W-:Y:S01]  /*5de0*/  UTMACMDFLUSH ;  /* 0x00000000000079b7 */ /* 0x0001e20000000000 */
[----:B---3--:R-:W-:-:S04]  /*5df0*/  DEPBAR.LE SB0, 0x1 ;  /* 0x000080400000791a */ /* 0x008fc80000000000 */
.L_x_71:
[----:B------:R-:W-:Y:S05]  /*5e00*/  BSYNC B0 ;  /* 0x0000000000007941 */ /* 0x000fea0003800000 */
.L_x_70:
[----:B------:R-:W-:Y:S06]  /*5e10*/  BAR.SYNC.DEFER_BLOCKING 0x1, 0x80 ;  /* 0x0042000000007b1d */ /* 0x000fec0000010000 */
[----:B------:R-:W-:Y:S05]  /*5e20*/  @!P0 BRA `(.L_x_72) ;  /* 0x0000000000048947 */ /* 0x000fea0003800000 */
[----:B------:R-:W-:Y:S01]  /*5e30*/  BPT.TRAP 0x1 ;  /* 0x000000040000795c */ /* 0x000fe20000300000 */
.L_x_72:
[----:B------:R-:W-:-:S04]  /*5e40*/  UIADD3 UR4, UR50, 0x34500, URZ ;  /* 0x0003450032047890 */ /* 0x000fc8000fffe03f */
[----:B------:R-:W-:-:S09]  /*5e50*/  UPRMT UR8, UR57, 0x654, UR4 ;  /* 0x0000065439087896 */ /* 0x000fd20008000004 */
[----:B------:R-:W-:Y:S01]  /*5e60*/  SYNCS.ARRIVE.TRANS64.RED.A1T0 RZ, [UR8], RZ ;  /* 0x000000ffffff79a7 */ /* 0x000fe20008100408 */
[----:B------:R-:W-:Y:S05]  /*5e70*/  @!P0 BRA `(.L_x_73) ;  /* 0x0000000000048947 */ /* 0x000fea0003800000 */
[----:B------:R-:W-:Y:S01]  /*5e80*/  BPT.TRAP 0x1 ;  /* 0x000000040000795c */ /* 0x000fe20000300000 */
.L_x_73:
[----:B------:R-:W3:Y:S02]  /*5e90*/  SYNCS.PHASECHK.TRANS64.TRYWAIT P3, [UR50+0x344f0], R12 ;  /* 0x0344f00cff0075a7 */ /* 0x000ee40008060172 */
[----:B---3--:R-:W-:Y:S05]  /*5ea0*/  @!P3 BRA `(.L_x_74) ;  /* 0x000000880058b947 */ /* 0x008fea0003800000 */
.L_x_279:
[----:B------:R-:W-:Y:S05]  /*5eb0*/  @P1 WARPSYNC.ALL ;  /* 0x0000000000001948 */ /* 0x000fea0003800000 */
[----:B------:R-:W4:Y:S01]  /*5ec0*/  @P1 LDSM.16.MT88.4 R4, [R13+0x32000] ;  /* 0x032000000d04183b */ /* 0x000f220000004200 */
[-C--:B---3--:R-:W-:Y:S01]  /*5ed0*/  FMUL R15, R104, R3.reuse ;  /* 0x00000003680f7220 */ /* 0x088fe20000400000 */
[-C--:B------:R-:W-:Y:S01]  /*5ee0*/  FMUL R105, R105, R3.reuse ;  /* 0x0000000369697220 */ /* 0x080fe20000400000 */
[-C--:B------:R-:W-:Y:S01]  /*5ef0*/  FMUL R17, R106, R3.reuse ;  /* 0x000000036a117220 */ /* 0x080fe20000400000 */
[----:B------:R-:W3:Y:S01]  /*5f00*/  @P1 LDSM.16.MT88.4 R8, [R13+0x32800] ;  /* 0x032800000d08183b */ /* 0x000ee20000004200 */
[-C--:B------:R-:W-:Y:S01]  /*5f10*/  FMUL R107, R107, R3.reuse ;  /* 0x000000036b6b7220 */ /* 0x080fe20000400000 */
[-C--:B------:R-:W-:Y:S01]  /*5f20*/  FMUL R19, R108, R3.reuse ;  /* 0x000000036c137220 */ /* 0x080fe20000400000 */
[-C--:B------:R-:W-:Y:S01]  /*5f30*/  FMUL R109, R109, R3.reuse ;  /* 0x000000036d6d7220 */ /* 0x080fe20000400000 */
[-C--:B------:R-:W-:Y:S01]  /*5f40*/  FMUL R21, R110, R3.reuse ;  /* 0x000000036e157220 */ /* 0x080fe20000400000 */
[-C--:B------:R-:W-:Y:S01]  /*5f50*/  FMUL R111, R111, R3.reuse ;  /* 0x000000036f6f7220 */ /* 0x080fe20000400000 */
[-C--:B--2---:R-:W-:Y:S01]  /*5f60*/  FMUL R25, R112, R3.reuse ;  /* 0x0000000370197220 */ /* 0x084fe20000400000 */
        /* <DEDUP_REMOVED lines=9> */
[----:B----4-:R-:W-:-:S02]  /*6000*/  HADD2.F32 R14, -RZ, R4.H0_H0 ;  /* 0x20000004ff0e7230 */ /* 0x010fc40000004100 */
        /* <DEDUP_REMOVED lines=13> */
[----:B---3--:R-:W-:Y:S02]  /*60e0*/  HADD2.F32 R24, -RZ, R8.H0_H0 ;  /* 0x20000008ff187230 */ /* 0x008fe40000004100 */
[----:B------:R-:W-:Y:S01]  /*60f0*/  FFMA R18, R20, R0, R109 ;  /* 0x0000000014127223 */ /* 0x000fe2000000006d */
[----:B------:R-:W-:-:S02]  /*6100*/  HADD2.F32 R28, -RZ, R9.H0_H0 ;  /* 0x20000009ff1c7230 */ /* 0x000fc40000004100 */
[-C--:B------:R-:W-:Y:S01]  /*6110*/  FFMA R20, R26, R0.reuse, R111 ;  /* 0x000000001a147223 */ /* 0x080fe2000000006f */
[----:B------:R-:W-:Y:S02]  /*6120*/  HADD2.F32 R26, -RZ, R8.H1_H1 ;  /* 0x30000008ff1a7230 */ /* 0x000fe40000004100 */
        /* <DEDUP_REMOVED lines=37> */
.L_x_76:
[----:B------:R-:W-:Y:S05]  /*6380*/  BSYNC B0 ;  /* 0x0000000000007941 */ /* 0x000fea0003800000 */
.L_x_75:
[----:B------:R-:W-:Y:S06]  /*6390*/  BAR.SYNC.DEFER_BLOCKING 0x1, 0x80 ;  /* 0x0042000000007b1d */ /* 0x000fec0000010000 */
[----:B------:R-:W-:Y:S05]  /*63a0*/  @!P0 BRA `(.L_x_77) ;  /* 0x0000000000048947 */ /* 0x000fea0003800000 */
[----:B------:R-:W-:Y:S01]  /*63b0*/  BPT.TRAP 0x1 ;  /* 0x000000040000795c */ /* 0x000fe20000300000 */
.L_x_77:
[----:B------:R-:W-:-:S04]  /*63c0*/  UIADD3 UR4, UR50, 0x34508, URZ ;  /* 0x0003450832047890 */ /* 0x000fc8000fffe03f */
[----:B------:R-:W-:-:S09]  /*63d0*/  UPRMT UR9, UR57, 0x654, UR4 ;  /* 0x0000065439097896 */ /* 0x000fd20008000004 */
[----:B------:R-:W-:Y:S01]  /*63e0*/  SYNCS.ARRIVE.TRANS64.RED.A1T0 RZ, [UR9], RZ ;  /* 0x000000ffffff79a7 */ /* 0x000fe20008100409 */
[----:B------:R-:W-:Y:S05]  /*63f0*/  @!P0 BRA `(.L_x_78) ;  /* 0x0000000000048947 */ /* 0x000fea0003800000 */
[----:B------:R-:W-:Y:S01]  /*6400*/  BPT.TRAP 0x1 ;  /* 0x000000040000795c */ /* 0x000fe20000300000 */
.L_x_78:
[----:B------:R-:W3:Y:S02]  /*6410*/  SYNCS.PHASECHK.TRANS64.TRYWAIT P3, [UR50+0x344f8], R12 ;  /* 0x0344f80cff0075a7 */ /* 0x000ee40008060172 */
[----:B---3--:R-:W-:Y:S05]  /*6420*/  @!P3 BRA `(.L_x_79) ;  /* 0x000000840010b947 */ /* 0x008fea0003800000 */
.L_x_280:
        /* <DEDUP_REMOVED lines=58> */
[----:B------:R-:W-:Y:S01]  /*67d0*/  F2FP.F16.F32.PACK_AB R17, R24, R27 ;  /* 0x0000001b1811723e */ /* 0x000fe200000000ff */
[----:B------:R2:W-:Y:S01]  /*67e0*/  STSM.16.MT88.4 [R13+0x33000], R32 ;  /* 0x033000200d007844 */ /* 0x0005e20000004200 */
[----:B------:R-:W-:Y:S02]  /*67f0*/  F2FP.F16.F32.PACK_AB R18, R26, R29 ;  /* 0x0000001d1a12723e */ /* 0x000fe400000000ff */
        /* <DEDUP_REMOVED lines=11> */
[----:B------:R-:W-:Y:S02]  /*68b0*/  UIADD3 UR5, UR45, 0x40, URZ ;  /* 0x000000402d057890 */ /* 0x000fe4000fffe03f */
[----:B------:R-:W-:-:S09]  /*68c0*/  UIADD3 UR4, UR50, 0x33000, URZ ;  /* 0x0003300032047890 */ /* 0x000fd2000fffe03f */
[----:B------:R3:W-:Y:S01]  /*68d0*/  UTMASTG.2D [UR4], [UR36] ;  /* 0x00000004240073b5 */ /* 0x0007e20008008000 */
[----:B------:R0:W-:Y:S01]  /*68e0*/  UTMACMDFLUSH ;  /* 0x00000000000079b7 */ /* 0x0001e20000000000 */
[----:B---3--:R-:W-:-:S04]  /*68f0*/  DEPBAR.LE SB0, 0x1 ;  /* 0x000080400000791a */ /* 0x008fc80000000000 */
.L_x_81:
[----:B------:R-:W-:Y:S05]  /*6900*/  BSYNC B0 ;  /* 0x0000000000007941 */ /* 0x000fea0003800000 */
.L_x_80:
[----:B------:R-:W-:Y:S06]  /*6910*/  BAR.SYNC.DEFER_BLOCKING 0x1, 0x80 ;  /* 0x0042000000007b1d */ /* 0x000fec0000010000 */
[----:B------:R-:W-:Y:S05]  /*6920*/  @!P0 BRA `(.L_x_82) ;  /* 0x0000000000048947 */ /* 0x000fea0003800000 */
[----:B------:R-:W-:Y:S01]  /*6930*/  BPT.TRAP 0x1 ;  /* 0x000000040000795c */ /* 0x000fe20000300000 */
.L_x_82:
[----:B------:R-:W-:-:S04]  /*6940*/  UIADD3 UR4, UR50, 0x34510, URZ ;  /* 0x0003451032047890 */ /* 0x000fc8000fffe03f */
[----:B------:R-:W-:-:S09]  /*6950*/  UPRMT UR10, UR57, 0x654, UR4 ;  /* 0x00000654390a7896 */ /* 0x000fd20008000004 */
[----:B------:R-:W-:Y:S01]  /*6960*/  SYNCS.ARRIVE.TRANS64.RED.A1T0 RZ, [UR10], RZ ;  /* 0x000000ffffff79a7 */ /* 0x000fe2000810040a */
[----:B------:R-:W-:Y:S05]  /*6970*/  @!P0 BRA `(.L_x_83) ;  /* 0x0000000000048947 */ /* 0x000fea0003800000 */
[----:B------:R-:W-:Y:S01]  /*6980*/  BPT.TRAP 0x1 ;  /* 0x000000040000795c */ /* 0x000fe20000300000 */
.L_x_83:
[----:B------:R-:W-:-:S05]  /*6990*/  IMAD.MOV.U32 R12, RZ, RZ, 0x1 ;  /* 0x00000001ff0c7424 */ /* 0x000fca00078e00ff */
[----:B------:R-:W-:-:S04]  /*69a0*/  SHF.L.U32 R12, R12, 0x1f, RZ ;  /* 0x0000001f0c0c7819 */ /* 0x000fc800000006ff */
[----:B------:R-:W3:Y:S02]  /*69b0*/  SYNCS.PHASECHK.TRANS64.TRYWAIT P3, [UR50+0x344e0], R12 ;  /* 0x0344e00cff0075a7 */ /* 0x000ee40008060172 */
[----:B---3--:R-:W-:Y:S05]  /*69c0*/  @!P3 BRA `(.L_x_84) ;  /* 0x0000007c00c0b947 */ /* 0x008fea0003800000 */
.L_x_281:
[----:B------:R-:W-:Y:S05]  /*69d0*/  @P1 WARPSYNC.ALL ;  /* 0x0000000000001948 */ /* 0x000fea0003800000 */
[----:B------:R-:W4:Y:S01]  /*69e0*/  @P1 LDSM.16.MT88.4 R4, [R13+0x30000] ;  /* 0x030000000d04183b */ /* 0x000f220000004200 */
[-C--:B---3--:R-:W-:Y:S01]  /*69f0*/  FMUL R15, R120, R3.reuse ;  /* 0x00000003780f7220 */ /* 0x088fe20000400000 */
[-C--:B------:R-:W-:Y:S01]  /*6a00*/  FMUL R121, R121, R3.reuse ;  /* 0x0000000379797220 */ /* 0x080fe20000400000 */
[-C--:B--2---:R-:W-:Y:S01]  /*6a10*/  FMUL R17, R122, R3.reuse ;  /* 0x000000037a117220 */ /* 0x084fe20000400000 */
        /* <DEDUP_REMOVED lines=30> */
[----:B--2---:R-:W-:Y:S02]  /*6c00*/  HADD2.F32 R24, -RZ, R8.H0_H0 ;  /* 0x20000008ff187230 */ /* 0x004fe40000004100 */
        /* <DEDUP_REMOVED lines=41> */
.L_x_86:
[----:B------:R-:W-:Y:S05]  /*6ea0*/  BSYNC B0 ;  /* 0x0000000000007941 */ /* 0x000fea0003800000 */
.L_x_85:
[----:B------:R-:W-:Y:S06]  /*6eb0*/  BAR.SYNC.DEFER_BLOCKING 0x1, 0x80 ;  /* 0x0042000000007b1d */ /* 0x000fec0000010000 */
[----:B------:R-:W-:Y:S05]  /*6ec0*/  @!P0 BRA `(.L_x_87) ;  /* 0x0000000000048947 */ /* 0x000fea0003800000 */
[----:B------:R-:W-:Y:S01]  /*6ed0*/  BPT.TRAP 0x1 ;  /* 0x000000040000795c */ /* 0x000fe20000300000 */
.L_x_87:
[----:B------:R-:W-:-:S04]  /*6ee0*/  UIADD3 UR7, UR50, 0x34518, URZ ;  /* 0x0003451832077890 */ /* 0x000fc8000fffe03f */
[----:B------:R-:W-:-:S09]  /*6ef0*/  UPRMT UR7, UR57, 0x654, UR7 ;  /* 0x0000065439077896 */ /* 0x000fd20008000007 */
[----:B------:R-:W-:Y:S01]  /*6f00*/  SYNCS.ARRIVE.TRANS64.RED.A1T0 RZ, [UR7], RZ ;  /* 0x000000ffffff79a7 */ /* 0x000fe20008100407 */
[----:B------:R-:W-:Y:S05]  /*6f10*/  @!P0 BRA `(.L_x_88) ;  /* 0x0000000000048947 */ /* 0x000fea0003800000 */
[----:B------:R-:W-:Y:S01]  /*6f20*/  BPT.TRAP 0x1 ;  /* 0x000000040000795c */ /* 0x000fe20000300000 */
.L_x_88:
[----:B------:R-:W3:Y:S02]  /*6f30*/  SYNCS.PHASECHK.TRANS64.TRYWAIT P3, [UR50+0x344e8], R12 ;  /* 0x0344e80cff0075a7 */ /* 0x000ee40008060172 */
[----:B---3--:R-:W-:Y:S05]  /*6f40*/  @!P3 BRA `(.L_x_89) ;  /* 0x000000780078b947 */ /* 0x008fea0003800000 */
.L_x_282:
        /* <DEDUP_REMOVED lines=77> */
.L_x_91:
[----:B------:R-:W-:Y:S05]  /*7420*/  BSYNC B0 ;  /* 0x0000000000007941 */ /* 0x000fea0003800000 */
.L_x_90:
[----:B------:R-:W-:Y:S06]  /*7430*/  BAR.SYNC.DEFER_BLOCKING 0x1, 0x80 ;  /* 0x0042000000007b1d */ /* 0x000fec0000010000 */
[----:B------:R-:W-:Y:S05]  /*7440*/  @!P0 BRA `(.L_x_92) ;  /* 0x0000000000048947 */ /* 0x000fea0003800000 */
[----:B------:R-:W-:Y:S01]  /*7450*/  BPT.TRAP 0x1 ;  /* 0x000000040000795c */ /* 0x000fe20000300000 */
.L_x_92:
[----:B------:R-:W-:Y:S01]  /*7460*/  SYNCS.ARRIVE.TRANS64.RED.A1T0 RZ, [UR8], RZ ;  /* 0x000000ffffff79a7 */ /* 0x000fe20008100408 */
[----:B------:R-:W-:Y:S05]  /*7470*/  @!P0 BRA `(.L_x_93) ;  /* 0x0000000000048947 */ /* 0x000fea0003800000 */
[----:B------:R-:W-:Y:S01]  /*7480*/  BPT.TRAP 0x1 ;  /* 0x000000040000795c */ /* 0x000fe20000300000 */
.L_x_93:
[----:B------:R-:W3:Y:S02]  /*7490*/  SYNCS.PHASECHK.TRANS64.TRYWAIT P3, [UR50+0x344f0], R12 ;  /* 0x0344f00cff0075a7 */ /* 0x000ee40008060172 */
[----:B---3--:R-:W-:Y:S05]  /*74a0*/  @!P3 BRA `(.L_x_94) ;  /* 0x000000740038b947 */ /* 0x008fea0003800000 */
.L_x_283:
[----:B------:R-:W-:Y:S05]  /*74b0*/  @P1 WARPSYNC.ALL ;  /* 0x0000000000001948 */ /* 0x000fea0003800000 */
[----:B------:R-:W4:Y:S01]  /*74c0*/  @P1 LDSM.16.MT88.4 R4, [R13+0x32000] ;  /* 0x032000000d04183b */ /* 0x000f220000004200 */
[-C--:B------:R-:W-:Y:S01]  /*74d0*/  FMUL R17, R138, R3.reuse ;  /* 0x000000038a117220 */ /* 0x080fe20000400000 */
[-C--:B------:R-:W-:Y:S01]  /*74e0*/  FMUL R139, R139, R3.reuse ;  /* 0x000000038b8b7220 */ /* 0x080fe20000400000 */
[-C--:B------:R-:W-:Y:S01]  /*74f0*/  FMUL R19, R140, R3.reuse ;  /* 0x000000038c137220 */ /* 0x080fe20000400000 */
[----:B------:R-:W5:Y:S01]  /*7500*/  @P1 LDSM.16.MT88.4 R8, [R13+0x32800] ;  /* 0x032800000d08183b */ /* 0x000f620000004200 */
[-C--:B------:R-:W-:Y:S01]  /*7510*/  FMUL R141, R141, R3.reuse ;  /* 0x000000038d8d7220 */ /* 0x080fe20000400000 */
[-C--:B------:R-:W-:Y:S01]  /*7520*/  FMUL R21, R142, R3.reuse ;  /* 0x000000038e157220 */ /* 0x080fe20000400000 */
[-C--:B------:R-:W-:Y:S01]  /*7530*/  FMUL R143, R143, R3.reuse ;  /* 0x000000038f8f7220 */ /* 0x080fe20000400000 */
[-C--:B------:R-:W-:Y:S01]  /*7540*/  FMUL R145, R145, R3.reuse ;  /* 0x0000000391917220 */ /* 0x080fe20000400000 */
[-C--:B---3--:R-:W-:Y:S01]  /*7550*/  FMUL R15, R136, R3.reuse ;  /* 0x00000003880f7220 */ /* 0x088fe20000400000 */
        /* <DEDUP_REMOVED lines=16> */
[----:B-----5:R-:W-:Y:S02]  /*7660*/  HADD2.F32 R28, -RZ, R8.H1_H1 ;  /* 0x30000008ff1c7230 */ /* 0x020fe40000004100 */
[----:B------:R-:W-:Y:S01]  /*7670*/  FFMA R19, R20, R0, R19 ;  /* 0x0000000014137223 */ /* 0x000fe20000000013 */
[----:B------:R-:W-:-:S02]  /*7680*/  HADD2.F32 R20, -RZ, R7.H0_H0 ;  /* 0x20000007ff147230 */ /* 0x000fc40000004100 */
[-C--:B------:R-:W-:Y:S01]  /*7690*/  FFMA R18, R24, R0.reuse, R141 ;  /* 0x0000000018127223 */ /* 0x080fe2000000008d */
[----:B------:R-:W-:Y:S01]  /*76a0*/  HADD2.F32 R24, -RZ, R7.H1_H1 ;  /* 0x30000007ff187230 */ /* 0x000fe20000004100 */
[----:B------:R-:W-:Y:S01]  /*76b0*/  F2FP.F16.F32.PACK_AB R33, R16, R17 ;  /* 0x000000111021723e */ /* 0x000fe200000000ff */
[----:B------:R-:W-:Y:S02]  /*76c0*/  HADD2.F32 R14, -RZ, R4.H0_H0 ;  /* 0x20000004ff0e7230 */ /* 0x000fe40000004100 */
[-C--:B------:R-:W-:Y:S01]  /*76d0*/  FFMA R21, R20, R0.reuse, R21 ;  /* 0x0000000014157223 */ /* 0x080fe20000000015 */
[----:B------:R-:W-:Y:S02]  /*76e0*/  HADD2.F32 R26, -RZ, R8.H0_H0 ;  /* 0x20000008ff1a7230 */ /* 0x000fe40000004100 */
[-C--:B------:R-:W-:Y:S01]  /*76f0*/  FFMA R20, R24, R0.reuse, R143 ;  /* 0x0000000018147223 */ /* 0x080fe2000000008f */
[----:B------:R-:W-:Y:S02]  /*7700*/  HADD2.F32 R30, -RZ, R9.H0_H0 ;  /* 0x20000009ff1e7230 */ /* 0x000fe40000004100 */
[-C--:B------:R-:W-:Y:S01]  /*7710*/  FFMA R24, R28, R0.reuse, R145 ;  /* 0x000000001c187223 */ /* 0x080fe20000000091 */
[-C--:B------:R-:W-:Y:S01]  /*7720*/  FFMA R15, R14, R0.reuse, R15 ;  /* 0x000000000e0f7223 */ /* 0x080fe2000000000f */
[----:B------:R-:W-:Y:S01]  /*7730*/  FFMA R25, R26, R0, R25 ;  /* 0x000000001a197223 */ /* 0x000fe20000000019 */
[----:B------:R-:W-:-:S02]  /*7740*/  HADD2.F32 R28, -RZ, R10.H0_H0 ;  /* 0x2000000aff1c7230 */ /* 0x000fc40000004100 */
[-C--:B------:R-:W-:Y:S01]  /*7750*/  FFMA R27, R30, R0.reuse, R27 ;  /* 0x000000001e1b7223 */ /* 0x080fe2000000001b */
[----:B------:R-:W-:Y:S01]  /*7760*/  HADD2.F32 R14, -RZ, R4.H1_H1 ;  /* 0x30000004ff0e7230 */ /* 0x000fe20000004100 */
[----:B------:R-:W-:Y:S01]  /*7770*/  F2FP.F16.F32.PACK_AB R35, R20, R21 ;  /* 0x000000151423723e */ /* 0x000fe200000000ff */
[----:B------:R-:W-:Y:S02]  /*7780*/  HADD2.F32 R26, -RZ, R9.H1_H1 ;  /* 0x30000009ff1a7230 */ /* 0x000fe40000004100 */
[-C--:B------:R-:W-:Y:S01]  /*7790*/  FFMA R29, R28, R0.reuse, R29 ;  /* 0x000000001c1d7223 */ /* 0x080fe2000000001d */
[----:B------:R-:W-:Y:S02]  /*77a0*/  HADD2.F32 R30, -RZ, R10.H1_H1 ;  /* 0x3000000aff1e7230 */ /* 0x000fe40000004100 */
[-C--:B------:R-:W-:Y:S01]  /*77b0*/  FFMA R14, R14, R0.reuse, R137 ;  /* 0x000000000e0e7223 */ /* 0x080fe20000000089 */
[--C-:B------:R-:W-:Y:S02]  /*77c0*/  HADD2.F32 R32, -RZ, R11.reuse.H0_H0 ;  /* 0x2000000bff207230 */ /* 0x100fe40000004100 */
[----:B------:R-:W-:Y:S01]  /*77d0*/  FFMA R26, R26, R0, R147 ;  /* 0x000000001a1a7223 */ /* 0x000fe20000000093 */
[----:B------:R-:W-:-:S02]  /*77e0*/  HADD2.F32 R34, -RZ, R11.H1_H1 ;  /* 0x3000000bff227230 */ /* 0x000fc40000004100 */
[-C--:B------:R-:W-:Y:S01]  /*77f0*/  FFMA R28, R30, R0.reuse, R149 ;  /* 0x000000001e1c7223 */ /* 0x080fe20000000095 */
[----:B------:R-:W-:Y:S01]  /*7800*/  F2FP.F16.F32.PACK_AB R24, R24, R25 ;  /* 0x000000191818723e */ /* 0x000fe200000000ff */
[-C--:B------:R-:W-:Y:S01]  /*7810*/  FFMA R31, R32, R0.reuse, R31 ;  /* 0x00000000201f7223 */ /* 0x080fe2000000001f */
[----:B------:R-:W-:Y:S01]  /*7820*/  F2FP.F16.F32.PACK_AB R32, R14, R15 ;  /* 0x0000000f0e20723e */ /* 0x000fe200000000ff */
[----:B------:R-:W-:Y:S01]  /*7830*/  FFMA R30, R34, R0, R151 ;  /* 0x00000000221e7223 */ /* 0x000fe20000000097 */
        /* <DEDUP_REMOVED lines=20> */
.L_x_96:
[----:B------:R-:W-:Y:S05]  /*7980*/  BSYNC B0 ;  /* 0x0000000000007941 */ /* 0x000fea0003800000 */
.L_x_95:
[----:B------:R-:W-:Y:S06]  /*7990*/  BAR.SYNC.DEFER_BLOCKING 0x1, 0x80 ;  /* 0x0042000000007b1d */ /* 0x000fec0000010000 */
[----:B------:R-:W-:Y:S05]  /*79a0*/  @!P0 BRA `(.L_x_97) ;  /* 0x0000000000048947 */ /* 0x000fea0003800000 */
[----:B------:R-:W-:Y:S01]  /*79b0*/  BPT.TRAP 0x1 ;  /* 0x000000040000795c */ /* 0x000fe20000300000 */
.L_x_97:
[----:B------:R-:W-:Y:S01]  /*79c0*/  SYNCS.ARRIVE.TRANS64.RED.A1T0 RZ, [UR9], RZ ;  /* 0x000000ffffff79a7 */ /* 0x000fe20008100409 */
[----:B------:R-:W-:Y:S05]  /*79d0*/  @!P0 BRA `(.L_x_98) ;  /* 0x0000000000048947 */ /* 0x000fea0003800000 */
[----:B------:R-:W-:Y:S01]  /*79e0*/  BPT.TRAP 0x1 ;  /* 0x000000040000795c */ /* 0x000fe20000300000 */
.L_x_98:
[----:B------:R-:W3:Y:S02]  /*79f0*/  SYNCS.PHASECHK.TRANS64.TRYWAIT P3, [UR50+0x344f8], R12 ;  /* 0x0344f80cff0075a7 */ /* 0x000ee40008060172 */
[----:B---3--:R-:W-:Y:S05]  /*7a00*/  @!P3 BRA `(.L_x_99) ;  /* 0x0000006c00f8b947 */ /* 0x008fea0003800000 */
.L_x_284:
[----:B------:R-:W-:Y:S05]  /*7a10*/  @P1 WARPSYNC.ALL ;  /* 0x0000000000001948 */ /* 0x000fea0003800000 */
[----:B------:R-:W4:Y:S01]  /*7a20*/  @P1 LDSM.16.MT88.4 R4, [R13+0x33000] ;  /* 0x033000000d04183b */ /* 0x000f220000004200 */
[-C--:B------:R-:W-:Y:S01]  /*7a30*/  FMUL R72, R72, R3.reuse ;  /* 0x0000000348487220 */ /* 0x080fe20000400000 */
[-C--:B---3--:R-:W-:Y:S01]  /*7a40*/  FMUL R12, R73, R3.reuse ;  /* 0x00000003490c7220 */ /* 0x088fe20000400000 */
[-C--:B------:R-:W-:Y:S01]  /*7a50*/  FMUL R74, R74, R3.reuse ;  /* 0x000000034a4a7220 */ /* 0x080fe20000400000 */
[----:B------:R-:W3:Y:S01]  /*7a60*/  @P1 LDSM.16.MT88.4 R8, [R13+0x33800] ;  /* 0x033800000d08183b */ /* 0x000ee20000004200 */
        /* <DEDUP_REMOVED lines=12> */
[----:B------:R-:W-:Y:S01]  /*7b30*/  FMUL R28, R87, R3 ;  /* 0x00000003571c7220 */ /* 0x000fe20000400000 */
[----:B------:R-:W-:Y:S05]  /*7b40*/  WARPSYNC.ALL ;  /* 0x0000000000007948 */ /* 0x000fea0003800000 */
[----:B------:R-:W-:Y:S01]  /*7b50*/  BSSY B0, `(.L_x_100) ;  /* 0x0000039000007945 */ /* 0x000fe20003800000 */
[----:B----4-:R-:W-:-:S02]  /*7b60*/  HADD2.F32 R17, -RZ, R5.H0_H0 ;  /* 0x20000005ff117230 */ /* 0x010fc40000004100 */
[----:B------:R-:W-:Y:S02]  /*7b70*/  HADD2.F32 R25, -RZ, R7.H0_H0 ;  /* 0x20000007ff197230 */ /* 0x000fe40000004100 */
[--C-:B------:R-:W-:Y:S02]  /*7b80*/  HADD2.F32 R3, -RZ, R4.reuse.H0_H0 ;  /* 0x20000004ff037230 */ /* 0x100fe40000004100 */
[-C--:B------:R-:W-:Y:S01]  /*7b90*/  FFMA R17, R17, R0.reuse, R74 ;  /* 0x0000000011117223 */ /* 0x080fe2000000004a */
[----:B------:R-:W-:Y:S02]  /*7ba0*/  HADD2.F32 R15, -RZ, R4.H1_H1 ;  /* 0x30000004ff0f7230 */ /* 0x000fe40000004100 */
[-C--:B------:R-:W-:Y:S01]  /*7bb0*/  FFMA R25, R25, R0.reuse, R78 ;  /* 0x0000000019197223 */ /* 0x080fe2000000004e */
[----:B------:R-:W-:Y:S02]  /*7bc0*/  HADD2.F32 R5, -RZ, R5.H1_H1 ;  /* 0x30000005ff057230 */ /* 0x000fe40000004100 */
        /* <DEDUP_REMOVED lines=49> */
.L_x_101:
[----:B------:R-:W-:Y:S05]  /*7ee0*/  BSYNC B0 ;  /* 0x0000000000007941 */ /* 0x000fea0003800000 */
.L_x_100:
[----:B------:R-:W-:Y:S06]  /*7ef0*/  BAR.SYNC.DEFER_BLOCKING 0x1, 0x80 ;  /* 0x0042000000007b1d */ /* 0x000fec0000010000 */
[----:B------:R-:W-:Y:S05]  /*7f00*/  @!P0 BRA `(.L_x_102) ;  /* 0x0000000000048947 */ /* 0x000fea0003800000 */
[----:B------:R-:W-:Y:S01]  /*7f10*/  BPT.TRAP 0x1 ;  /* 0x000000040000795c */ /* 0x000fe20000300000 */
.L_x_102:
[----:B------:R-:W-:Y:S01]  /*7f20*/  UISETP.NE.AND UP0, UPT, UR53, 0x3, UPT ;  /* 0x000000033500788c */ /* 0x000fe2000bf05270 */
[----:B------:R-:W-:Y:S05]  /*7f30*/  SYNCS.ARRIVE.TRANS64.RED.A1T0 RZ, [UR10], RZ ;  /* 0x000000ffffff79a7 */ /* 0x000fea000810040a */
[----:B------:R-:W-:-:S13]  /*7f40*/  PLOP3.LUT P1, PT, PT, PT, UP0, 0x80, 0x0 ;  /* 0x000000000000781c */ /* 0x000fda0003f2f008 */
[----:B------:R-:W-:Y:S05]  /*7f50*/  @!P1 BRA `(.L_x_103) ;  /* 0x0000000000049947 */ /* 0x000fea0003800000 */
[----:B------:R-:W-:Y:S01]  /*7f60*/  BPT.TRAP 0x1 ;  /* 0x000000040000795c */ /* 0x000fe20000300000 */
.L_x_103:
[C---:B------:R-:W-:Y:S02]  /*7f70*/  R2UR UR4, R2.reuse ;  /* 0x00000000020472ca */ /* 0x040fe400000e0000 */
[----:B------:R-:W-:Y:S02]  /*7f80*/  SHF.L.U32 R0, R23, 0x1f, RZ ;  /* 0x0000001f17007819 */ /* 0x000fe400000006ff */
[----:B------:R-:W-:-:S09]  /*7f90*/  LEA R19, R2, UR50, 0x4 ;  /* 0x0000003202137c11 */ /* 0x000fd2000f8e20ff */
[----:B------:R-:W-:-:S09]  /*7fa0*/  ULEA UR4, UR4, UR50, 0x3 ;  /* 0x0000003204047291 */ /* 0x000fd2000f8e183f */
[----:B------:R-:W3:Y:S02]  /*7fb0*/  SYNCS.PHASECHK.TRANS64.TRYWAIT P2, [UR4+0x34400], R0 ;  /* 0x03440000ff0075a7 */ /* 0x000ee40008040144 */
[----:B---3--:R-:W-:Y:S05]  /*7fc0*/  @!P2 BRA `(.L_x_104) ;  /* 0x0000006800a0a947 */ /* 0x008fea0003800000 */
.L_x_285:
[----:B------:R-:W4:Y:S01]  /*7fd0*/  LDS.128 R16, [R19+0x34550] ;  /* 0x0345500013107984 */ /* 0x000f220000000c00 */
[----:B------:R-:W-:Y:S01]  /*7fe0*/  @!PT LDS RZ, [RZ] ;  /* 0x00000000fffff984 */ /* 0x000fe20000000800 */
[----:B------:R-:W-:Y:S01]  /*7ff0*/  @!PT LDS RZ, [RZ] ;  /* 0x00000000fffff984 */ /* 0x000fe20000000800 */
[----:B------:R-:W-:Y:S01]  /*8000*/  @!PT LDS RZ, [RZ] ;  /* 0x00000000fffff984 */ /* 0x000fe20000000800 */
[----:B------:R-:W-:Y:S01]  /*8010*/  @!PT LDS RZ, [RZ] ;  /* 0x00000000fffff984 */ /* 0x000fe20000000800 */
[----:B------:R5:W-:Y:S06]  /*8020*/  MEMBAR.ALL.CTA ;  /* 0x0000000000007992 */ /* 0x000bec0000008000 */
[----:B-----5:R-:W1:Y:S01]  /*8030*/  FENCE.VIEW.ASYNC.S ;  /* 0x00000000000073c6 */ /* 0x020e620000000000 */
[----:B------:R-:W-:Y:S05]  /*8040*/  @!P1 BRA `(.L_x_105) ;  /* 0x0000000000049947 */ /* 0x000fea0003800000 */
[----:B------:R-:W-:Y:S01]  /*8050*/  BPT.TRAP 0x1 ;  /* 0x000000040000795c */ /* 0x000fe20000300000 */
.L_x_105:
[----:B------:R-:W-:Y:S01]  /*8060*/  UIADD3 UR4, UR4, 0x34440, URZ ;  /* 0x0003444004047890 */ /* 0x000fe2000fffe03f */
[----:B----4-:R-:W-:Y:S01]  /*8070*/  ISETP.NE.AND P3, PT, R19, RZ, PT ;  /* 0x000000ff1300720c */ /* 0x010fe20003f65270 */
[----:B------:R-:W-:Y:S02]  /*8080*/  VIADD R2, R2, 0x1 ;  /* 0x0000000102027836 */ /* 0x000fe40000000000 */
[----:B------:R-:W-:Y:S01]  /*8090*/  UPRMT UR4, UR57, 0x654, UR4 ;  /* 0x0000065439047896 */ /* 0x000fe20008000004 */
[----:B------:R-:W-:Y:S02]  /*80a0*/  IMAD.MOV.U32 R19, RZ, RZ, RZ ;  /* 0x000000ffff137224 */ /* 0x000fe400078e00ff */
[----:B------:R-:W-:-:S04]  /*80b0*/  ISETP.NE.AND P2, PT, R2, 0x8, PT ;  /* 0x000000080200780c */ /* 0x000fc80003f45270 */
[----:B---3--:R-:W-:Y:S02]  /*80c0*/  SEL R0, RZ, 0x1, P2 ;  /* 0x00000001ff007807 */ /* 0x008fe40001000000 */
[----:B-1----:R-:W-:Y:S01]  /*80d0*/  SYNCS.ARRIVE.TRANS64.RED.A1T0 RZ, [UR4], RZ ;  /* 0x000000ffffff79a7 */ /* 0x002fe20008100404 */
[----:B------:R-:W-:Y:S02]  /*80e0*/  SEL R2, R2, RZ, P2 ;  /* 0x000000ff02027207 */ /* 0x000fe40001000000 */
[----:B------:R-:W-:Y:S01]  /*80f0*/  LOP3.LUT R23, R23, R0, RZ, 0x3c, !PT ;  /* 0x0000000017177212 */ /* 0x000fe200078e3cff */
[----:B------:R-:W-:Y:S06]  /*8100*/  @!P3 BRA `(.L_x_106) ;  /* 0x0000000000b4b947 */ /* 0x000fec0003800000 */
[----:B--2---:R-:W1:Y:S02]  /*8110*/  LDC.64 R4, c[0x0][0x290] ;  /* 0x0000a400ff047b82 */ /* 0x004e640000000a00 */
[----:B-1----:R-:W-:-:S06]  /*8120*/  IMAD.WIDE R4, R18, 0xc, R4 ;  /* 0x0000000c12047825 */ /* 0x002fcc00078e0204 */
[----:B------:R-:W2:Y:S02]  /*8130*/  LDG.E R4, desc[UR38][R4.64+0x8] ;  /* 0x0000082604047981 */ /* 0x000ea4000c1e1900 */
[----:B--2---:R-:W-:-:S13]  /*8140*/  R2UR UR4, R4 ;  /* 0x00000000040472ca */ /* 0x004fda00000e0000 */
[----:B------:R-:W-:-:S04]  /*8150*/  UIADD3 UR4, UR4, 0x3f, URZ ;  /* 0x0000003f04047890 */ /* 0x000fc8000fffe03f */
[----:B------:R-:W-:-:S04]  /*8160*/  USHF.R.S32.HI UR5, URZ, 0x1f, UR4 ;  /* 0x0000001f3f057899 */ /* 0x000fc80008011404 */
[----:B------:R-:W-:-:S04]  /*8170*/  ULEA.HI UR5, UR5, UR4, URZ, 0x6 ;  /* 0x0000000405057291 */ /* 0x000fc8000f8f303f */
[----:B------:R-:W-:-:S04]  /*8180*/  USHF.R.S32.HI UR5, URZ, 0x6, UR5 ;  /* 0x000000063f057899 */ /* 0x000fc80008011405 */
[----:B------:R-:W-:Y:S02]  /*8190*/  UIADD3 UR40, UR40, UR5, URZ ;  /* 0x0000000528287290 */ /* 0x000fe4000fffe03f */
[----:B------:R-:W-:Y:S02]  /*81a0*/  UISETP.GE.U32.AND UP1, UPT, UR5, 0x6, UPT ;  /* 0x000000060500788c */ /* 0x000fe4000bf26070 */
[----:B------:R-:W-:-:S04]  /*81b0*/  UISETP.GT.U32.AND UP0, UPT, UR40, 0x5, UPT ;  /* 0x000000052800788c */ /* 0x000fc8000bf04070 */
[----:B------:R-:W-:-:S04]  /*81c0*/  UISETP.LT.U32.AND UP0, UPT, UR5, 0x6, UP0 ;  /* 0x000000060500788c */ /* 0x000fc80008701070 */
[----:B------:R-:W-:Y:S02]  /*81d0*/  USEL UR6, URZ, 0x1, !UP0 ;  /* 0x000000013f067887 */ /* 0x000fe4000c000000 */
[----:B------:R-:W-:Y:S02]  /*81e0*/  @UP1 UIMAD.WIDE.U32 UR4, UR40, -0x55555555, URZ ;  /* 0xaaaaaaab280418a5 */ /* 0x000fe4000f8e003f */
[----:B------:R-:W-:Y:S02]  /*81f0*/  ULOP3.LUT UR41, UR41, UR6, URZ, 0x3c, !UPT ;  /* 0x0000000629297292 */ /* 0x000fe4000f8e3c3f */
[----:B------:R-:W-:-:S04]  /*8200*/  @UP1 USHF.R.U32.HI UR4, URZ, 0x2, UR5 ;  /* 0x000000023f041899 */ /* 0x000fc80008011605 */
[----:B------:R-:W-:Y:S01]  /*8210*/  @UP1 ULOP3.LUT UR41, UR41, 0x1, UR4, 0x78, !UPT ;  /* 0x0000000129291892 */ /* 0x000fe2000f8e7804 */
[----:B------:R-:W-:Y:S11]  /*8220*/  @!P1 BRA `(.L_x_107) ;  /* 0x0000000000049947 */ /* 0x000ff60003800000 */
[----:B------:R-:W-:Y:S01]  /*8230*/  BPT.TRAP 0x1 ;  /* 0x000000040000795c */ /* 0x000fe20000300000 */
.L_x_107:
[C---:B------:R-:W-:Y:S02]  /*8240*/  R2UR UR4, R2.reuse ;  /* 0x00000000020472ca */ /* 0x040fe400000e0000 */
[----:B------:R-:W-:Y:S02]  /*8250*/  SHF.L.U32 R3, R23, 0x1f, RZ ;  /* 0x0000001f17037819 */ /* 0x000fe400000006ff */
[----:B------:R-:W-:-:S09]  /*8260*/  LEA R0, R2, UR50, 0x4 ;  /* 0x0000003202007c11 */ /* 0x000fd2000f8e20ff */
[----:B------:R-:W-:-:S09]  /*8270*/  ULEA UR4, UR4, UR50, 0x3 ;  /* 0x0000003204047291 */ /* 0x000fd2000f8e183f */
[----:B------:R-:W1:Y:S02]  /*8280*/  SYNCS.PHASECHK.TRANS64.TRYWAIT P2, [UR4+0x34400], R3 ;  /* 0x03440003ff0075a7 */ /* 0x000e640008040144 */
[----:B-1----:R-:W-:Y:S05]  /*8290*/  @!P2 BRA `(.L_x_108) ;  /* 0x000000680004a947 */ /* 0x002fea0003800000 */
.L_x_286:
[----:B------:R2:W3:Y:S01]  /*82a0*/  LDS.128 R16, [R0+0x34550] ;  /* 0x0345500000107984 */ /* 0x0004e20000000c00 */
[----:B------:R-:W-:Y:S01]  /*82b0*/  @!PT LDS RZ, [RZ] ;  /* 0x00000000fffff984 */ /* 0x000fe20000000800 */
[----:B------:R-:W-:Y:S01]  /*82c0*/  @!PT LDS RZ, [RZ] ;  /* 0x00000000fffff984 */ /* 0x000fe20000000800 */
[----:B------:R-:W-:Y:S01]  /*82d0*/  @!PT LDS RZ, [RZ] ;  /* 0x00000000fffff984 */ /* 0x000fe20000000800 */
[----:B------:R-:W-:Y:S01]  /*82e0*/  @!PT LDS RZ, [RZ] ;  /* 0x00000000fffff984 */ /* 0x000fe20000000800 */
[----:B------:R4:W-:Y:S06]  /*82f0*/  MEMBAR.ALL.CTA ;  /* 0x0000000000007992 */ /* 0x0009ec0000008000 */
[----:B----4-:R-:W4:Y:S01]  /*8300*/  FENCE.VIEW.ASYNC.S ;  /* 0x00000000000073c6 */ /* 0x010f220000000000 */
[----:B--2---:R-:W-:Y:S05]  /*8310*/  @!P1 BRA `(.L_x_109) ;  /* 0x0000000000049947 */ /* 0x004fea0003800000 */
[----:B------:R-:W-:Y:S01]  /*8320*/  BPT.TRAP 0x1 ;  /* 0x000000040000795c */ /* 0x000fe20000300000 */
.L_x_109:
[----:B------:R-:W-:Y:S01]  /*8330*/  UIADD3 UR4, UR4, 0x34440, URZ ;  /* 0x0003444004047890 */ /* 0x000fe2000fffe03f */
[----:B------:R-:W-:-:S03]  /*8340*/  VIADD R2, R2, 0x1 ;  /* 0x0000000102027836 */ /* 0x000fc60000000000 */
[----:B------:R-:W-:Y:S02]  /*8350*/  UPRMT UR4, UR57, 0x654, UR4 ;  /* 0x0000065439047896 */ /* 0x000fe40008000004 */
[----:B------:R-:W-:-:S04]  /*8360*/  ISETP.NE.AND P1, PT, R2, 0x8, PT ;  /* 0x000000080200780c */ /* 0x000fc80003f25270 */
[----:B------:R-:W-:Y:S02]  /*8370*/  SEL R0, RZ, 0x1, P1 ;  /* 0x00000001ff007807 */ /* 0x000fe40000800000 */
[----:B------:R-:W-:Y:S01]  /*8380*/  SEL R2, R2, RZ, P1 ;  /* 0x000000ff02027207 */ /* 0x000fe20000800000 */
[----:B----4-:R-:W-:Y:S01]  /*8390*/  SYNCS.ARRIVE.TRANS64.RED.A1T0 RZ, [UR4], RZ ;  /* 0x000000ffffff79a7 */ /* 0x010fe20008100404 */
[----:B------:R-:W-:Y:S01]  /*83a0*/  UIMAD.WIDE.U32 UR4, UR40, -0x55555555, URZ ;  /* 0xaaaaaaab280478a5 */ /* 0x000fe2000f8e003f */
[----:B------:R-:W-:-:S03]  /*83b0*/  LOP3.LUT R23, R23, R0, RZ, 0x3c, !PT ;  /* 0x0000000017177212 */ /* 0x000fc600078e3cff */
[----:B------:R-:W-:-:S04]  /*83c0*/  USHF.R.U32.HI UR4, URZ, 0x2, UR5 ;  /* 0x000000023f047899 */ /* 0x000fc80008011605 */
[----:B------:R-:W-:-:S12]  /*83d0*/  UIMAD UR40, UR4, -0x6, UR40 ;  /* 0xfffffffa042878a4 */ /* 0x000fd8000f8e0228 */
.L_x_106:
[----:B---3--:R-:W-:Y:S02]  /*83e0*/  ISETP.NE.AND P1, PT, R19, RZ, PT ;  /* 0x000000ff1300720c */ /* 0x008fe40003f25270 */
[CC--:B------:R-:W-:Y:S02]  /*83f0*/  ISETP.NE.AND P2, PT, R153.reuse, R18.reuse, PT ;  /* 0x000000129900720c */ /* 0x0c0fe40003f45270 */
[----:B------:R-:W-:-:S13]  /*8400*/  ISETP.EQ.OR P3, PT, R153, R18, !P1 ;  /* 0x000000129900720c */ /* 0x000fda0004f62670 */
[----:B------:R-:W-:Y:S05]  /*8410*/  @P3 BRA `(.L_x_110) ;  /* 0x0000000000fc3947 */ /* 0x000fea0003800000 */
[----:B------:R-:W-:-:S13]  /*8420*/  ISETP.NE.AND P3, PT, RZ, UR43, PT ;  /* 0x0000002bff007c0c */ /* 0x000fda000bf65270 */
[----:B------:R-:W-:Y:S05]  /*8430*/  @P3 BRA `(.L_x_110) ;  /* 0x0000000000f43947 */ /* 0x000fea0003800000 */
[----:B------:R-:W3:Y:S01]  /*8440*/  S2R R0, SR_LANEID ;  /* 0x0000000000007919 */ /* 0x000ee20000000000 */
[----:B------:R-:W-:Y:S01]  /*8450*/  ELECT P3, URZ, PT ;  /* 0x00000000003f782f */ /* 0x000fe20003860000 */
[----:B------:R-:W-:Y:S01]  /*8460*/  BSSY B0, `(.L_x_111) ;  /* 0x000002f000007945 */ /* 0x000fe20003800000 */
[----:B---3--:R-:W-:-:S11]  /*8470*/  IMAD.SHL.U32 R20, R0, 0x4, RZ ;  /* 0x0000000400147824 */ /* 0x008fd600078e00ff */
[----:B------:R-:W-:Y:S05]  /*8480*/  @!P3 BRA `(.L_x_112) ;  /* 0x0000000000b0b947 */ /* 0x000fea0003800000 */
[C---:B------:R-:W-:Y:S01]  /*8490*/  IMAD.SHL.U32 R0, R18.reuse, 0x8, RZ ;  /* 0x0000000812007824 */ /* 0x040fe200078e00ff */
[----:B-1----:R-:W-:Y:S01]  /*84a0*/  SHF.R.S32.HI R3, RZ, 0x1f, R18 ;  /* 0x0000001fff037819 */ /* 0x002fe20000011412 */
[----:B------:R-:W-:Y:S01]  /*84b0*/  ULDC.64 UR4, c[0x0][0x820] ;  /* 0x0002080000047ab9 */ /* 0x000fe20000000a00 */
[----:B--2---:R-:W1:Y:S02]  /*84c0*/  LDC.64 R4, c[0x0][0x290] ;  /* 0x0000a400ff047b82 */ /* 0x004e640000000a00 */
[----:B------:R-:W-:Y:S02]  /*84d0*/  SHF.L.U64.HI R3, R18, 0x3, R3 ;  /* 0x0000000312037819 */ /* 0x000fe40000010203 */
[----:B------:R-:W-:-:S04]  /*84e0*/  IADD3 R6, P3, R0, UR4, RZ ;  /* 0x0000000400067c10 */ /* 0x000fc8000ff7e0ff */
[----:B------:R-:W-:Y:S01]  /*84f0*/  IADD3.X R7, R3, UR5, RZ, P3, !PT ;  /* 0x0000000503077c10 */ /* 0x000fe20009ffe4ff */
[----:B------:R-:W-:-:S05]  /*8500*/  ULDC.64 UR4, c[0x0][0x818] ;  /* 0x0002060000047ab9 */ /* 0x000fca0000000a00 */
[----:B------:R-:W2:Y:S01]  /*8510*/  LDG.E.64 R6, desc[UR38][R6.64] ;  /* 0x0000002606067981 */ /* 0x000ea2000c1e1b00 */
[----:B-1----:R-:W-:Y:S01]  /*8520*/  IMAD.WIDE R8, R18, 0xc, R4 ;  /* 0x0000000c12087825 */ /* 0x002fe200078e0204 */
[----:B------:R-:W-:Y:S02]  /*8530*/  IADD3 R4, P3, R0, UR4, RZ ;  /* 0x0000000400047c10 */ /* 0x000fe4000ff7e0ff */
[----:B------:R-:W1:Y:S02]  /*8540*/  LDS R0, [UR52+0x1c] ;  /* 0x00001c34ff007984 */ /* 0x000e640008000800 */
[----:B------:R-:W-:Y:S02]  /*8550*/  IADD3.X R5, R3, UR5, RZ, P3, !PT ;  /* 0x0000000503057c10 */ /* 0x000fe40009ffe4ff */
[----:B------:R-:W3:Y:S04]  /*8560*/  LDG.E R14, desc[UR38][R8.64] ;  /* 0x00000026080e7981 */ /* 0x000ee8000c1e1900 */
[----:B------:R3:W4:Y:S04]  /*8570*/  LDG.E R15, desc[UR38][R8.64+0x4] ;  /* 0x00000426080f7981 */ /* 0x000728000c1e1900 */
[----:B------:R-:W5:Y:S01]  /*8580*/  LDG.E.64 R4, desc[UR38][R4.64] ;  /* 0x0000002604047981 */ /* 0x000f62000c1e1b00 */
[----:B------:R-:W-:Y:S01]  /*8590*/  IMAD.U32 R12, RZ, RZ, UR52 ;  /* 0x00000034ff0c7e24 */ /* 0x000fe2000f8e00ff */
[----:B------:R-:W-:-:S02]  /*85a0*/  CS2R R10, SRZ ;  /* 0x00000000000a7805 */ /* 0x000fc4000001ff00 */
[----:B------:R-:W-:Y:S02]  /*85b0*/  STS [UR52+0x30], RZ ;  /* 0x000030ffff007988 */ /* 0x000fe40008000834 */
[----:B------:R-:W-:-:S05]  /*85c0*/  SHF.R.U64 R12, R12, 0x4, RZ ;  /* 0x000000040c0c7819 */ /* 0x000fca00000012ff */
[----:B------:R-:W-:Y:S04]  /*85d0*/  STS [UR52+0x10], R12 ;  /* 0x0000100cff007988 */ /* 0x000fe80008000834 */
[----:B------:R-:W-:Y:S01]  /*85e0*/  STS [UR52+0x14], R12 ;  /* 0x0000140cff007988 */ /* 0x000fe20008000834 */
[C---:B--2---:R-:W-:Y:S01]  /*85f0*/  SHF.L.U64.HI R3, R6.reuse, 0x1, R7 ;  /* 0x0000000106037819 */ /* 0x044fe20000010207 */
[----:B------:R-:W-:-:S03]  /*8600*/  IMAD.SHL.U32 R6, R6, 0x2, RZ ;  /* 0x0000000206067824 */ /* 0x000fc600078e00ff */
[----:B------:R-:W-:-:S04]  /*8610*/  LOP3.LUT R7, R3, 0x1fffffff, RZ, 0xc0, !PT ;  /* 0x1fffffff03077812 */ /* 0x000fc800078ec0ff */
[----:B------:R-:W-:-:S04]  /*8620*/  SHF.R.U32.HI R3, RZ, 0x4, R7 ;  /* 0x00000004ff037819 */ /* 0x000fc80000011607 */
[----:B-1----:R-:W-:-:S05]  /*8630*/  LOP3.LUT R0, R0, 0xf, R3, 0xb8, !PT ;  /* 0x0000000f00007812 */ /* 0x002fca00078eb803 */
[----:B------:R1:W-:Y:S01]  /*8640*/  STS [UR52+0x1c], R0 ;  /* 0x00001c00ff007988 */ /* 0x0003e20008000834 */
[----:B---3--:R-:W-:-:S03]  /*8650*/  VIADD R8, R14, 0xffffffff ;  /* 0xffffffff0e087836 */ /* 0x008fc60000000000 */
[----:B------:R-:W2:Y:S01]  /*8660*/  LDS R3, [UR52+0x1c] ;  /* 0x00001c34ff037984 */ /* 0x000ea20008000800 */
[----:B----4-:R-:W-:Y:S02]  /*8670*/  IADD3 R9, R15, -0x1, RZ ;  /* 0xffffffff0f097810 */ /* 0x010fe40007ffe0ff */
[----:B-1----:R-:W-:Y:S01]  /*8680*/  LOP3.LUT R0, R6, 0xfffffffe, RZ, 0xc0, !PT ;  /* 0xfffffffe06007812 */ /* 0x002fe200078ec0ff */
[----:B-----5:R-:W-:Y:S04]  /*8690*/  STS.64 [UR52], R4 ;  /* 0x00000004ff007988 */ /* 0x020fe80008000a34 */
[----:B------:R-:W-:Y:S01]  /*86a0*/  STS.128 [UR52+0x20], R8 ;  /* 0x00002008ff007988 */ /* 0x000fe20008000c34 */
[----:B--2---:R-:W-:-:S05]  /*86b0*/  LOP3.LUT R3, R3, 0xf0, RZ, 0xb8, !PT ;  /* 0x000000f003037812 */ /* 0x004fca00078eb8ff */
[----:B------:R1:W-:Y:S04]  /*86c0*/  STS [UR52+0x1c], R3 ;  /* 0x00001c03ff007988 */ /* 0x0003e80008000834 */
[----:B------:R-:W2:Y:S01]  /*86d0*/  LDS R13, [UR52+0x1c] ;  /* 0x00001c34ff0d7984 */ /* 0x000ea20008000800 */
[----:B-1----:R-:W-:-:S05]  /*86e0*/  SHF.R.U64 R3, R0, 0x4, R7 ;  /* 0x0000000400037819 */ /* 0x002fca0000001207 */
[----:B------:R-:W-:Y:S01]  /*86f0*/  STS [UR52+0xc], R3 ;  /* 0x00000c03ff007988 */ /* 0x000fe20008000834 */
[----:B--2---:R-:W-:-:S05]  /*8700*/  LOP3.LUT R13, R13, 0xf00, RZ, 0xb8, !PT ;  /* 0x00000f000d0d7812 */ /* 0x004fca00078eb8ff */
[----:B------:R-:W-:Y:S04]  /*8710*/  STS.64 [UR52+0x18], R12 ;  /* 0x0000180cff007988 */ /* 0x000fe80008000a34 */
[----:B------:R-:W1:Y:S02]  /*8720*/  LDS R19, [UR52+0x1c] ;  /* 0x00001c34ff137984 */ /* 0x000e640008000800 */
[----:B-1----:R-:W-:-:S05]  /*8730*/  LOP3.LUT R0, R19, 0xf000, RZ, 0xb8, !PT ;  /* 0x0000f00013007812 */ /* 0x002fca00078eb8ff */
[----:B------:R3:W-:Y:S02]  /*8740*/  STS [UR52+0x1c], R0 ;  /* 0x00001c00ff007988 */ /* 0x0007e40008000834 */
.L_x_112:
[----:B------:R-:W-:Y:S05]  /*8750*/  BSYNC B0 ;  /* 0x0000000000007941 */ /* 0x000fea0003800000 */
.L_x_111:
[----:B------:R-:W-:Y:S01]  /*8760*/  NOP ;  /* 0x0000000000007918 */ /* 0x000fe20000000000 */
[----:B-1----:R1:W4:Y:S01]  /*8770*/  LDS R3, [R20+UR52] ;  /* 0x0000003414037984 */ /* 0x0023220008000800 */
[----:B------:R-:W-:Y:S02]  /*8780*/  ELECT P3, URZ, PT ;  /* 0x00000000003f782f */ /* 0x000fe40003860000 */
[----:B--2---:R-:W-:Y:S01]  /*8790*/  IADD3 R4, P4, R20, UR36, RZ ;  /* 0x0000002414047c10 */ /* 0x004fe2000ff9e0ff */
[----:B------:R-:W-:Y:S04]  /*87a0*/  BSSY B0, `(.L_x_113) ;  /* 0x0000005000007945 */ /* 0x000fe80003800000 */
[----:B------:R-:W-:-:S06]  /*87b0*/  IMAD.X R5, RZ, RZ, UR37, P4 ;  /* 0x00000025ff057e24 */ /* 0x000fcc000a0e06ff */
[----:B-1----:R-:W-:Y:S05]  /*87c0*/  @!P3 BRA `(.L_x_114) ;  /* 0x000000000008b947 */ /* 0x002fea0003800000 */
[----:B------:R0:W-:Y:S01]  /*87d0*/  UTMACMDFLUSH ;  /* 0x00000000000079b7 */ /* 0x0001e20000000000 */
[----:B------:R-:W-:-:S04]  /*87e0*/  DEPBAR.LE SB0, 0x0 ;  /* 0x000080000000791a */ /* 0x000fc80000000000 */
.L_x_114:
[----:B------:R-:W-:Y:S05]  /*87f0*/  BSYNC B0 ;  /* 0x0000000000007941 */ /* 0x000fea0003800000 */
.L_x_113:
[----:B----4-:R4:W5:Y:S02]  /*8800*/  ATOMG.E.EXCH.STRONG.GPU PT, RZ, [R4], R3 ;  /* 0x0000000304ff73a8 */ /* 0x01096400041ee100 */
.L_x_110:
[----:B------:R-:W-:-:S04]  /*8810*/  DEPBAR.LE SB0, 0x0 ;  /* 0x000080000000791a */ /* 0x000fc80000000000 */
[----:B------:R-:W-:Y:S05]  /*8820*/  @!P0 BRA `(.L_x_115) ;  /* 0x0000000000048947 */ /* 0x000fea0003800000 */
[----:B------:R-:W-:Y:S01]  /*8830*/  BPT.TRAP 0x1 ;  /* 0x000000040000795c */ /* 0x000fe20000300000 */
.L_x_115:
[----:B---3--:R-:W-:Y:S01]  /*8840*/  IMAD.U32 R0, RZ, RZ, UR54 ;  /* 0x00000036ff007e24 */ /* 0x008fe2000f8e00ff */
[----:B-----5:R-:W-:Y:S01]  /*8850*/  SYNCS.ARRIVE.TRANS64.RED.A1T0 RZ, [UR7], RZ ;  /* 0x000000ffffff79a7 */ /* 0x020fe20008100407 */
[----:B-1--4-:R-:W-:Y:S02]  /*8860*/  SEL R3, RZ, 0x1, !P2 ;  /* 0x00000001ff037807 */ /* 0x012fe40005000000 */
[----:B------:R-:W-:Y:S01]  /*8870*/  LOP3.LUT R154, R154, 0x1, RZ, 0x3c, !PT ;  /* 0x000000019a9a7812 */ /* 0x000fe200078e3cff */
[----:B------:R1:W-:Y:S01]  /*8880*/  SYNCS.ARRIVE.TRANS64.A1T0 RZ, [R0+UR51], RZ ;  /* 0x000000ff00ff79a7 */ /* 0x0003e20008100033 */
[----:B------:R-:W-:Y:S05]  /*8890*/  @P1 BRA `(.L_x_116) ;  /* 0xffffffb0007c1947 */ /* 0x000fea000383ffff */
[----:B------:R-:W-:Y:S05]  /*88a0*/  EXIT ;  /* 0x000000000000794d */ /* 0x000fea0003800000 */
.L_x_23:
[----:B------:R-:W-:-:S08]  /*88b0*/  NOP ;  /* 0x0000000000007918 */ /* 0x000fd00000000000 */
[----:B----45:R-:W1:-:S00]  /*88c0*/  USETMAXREG.DEALLOC.CTAPOOL 0x28 ;  /* 0x00000028000079c8 */ /* 0x030e4000080e0500 */
[----:B------:R-:W-:-:S06]  /*88d0*/  UISETP.NE.AND UP1, UPT, UR43, 0x3, UPT ;  /* 0x000000032b00788c */ /* 0x000fcc000bf25270 */
[----:B------:R-:W-:-:S13]  /*88e0*/  PLOP3.LUT P1, PT, PT, PT, UP1, 0x80, 0x0 ;  /* 0x000000000000781c */ /* 0x000fda0003f2f018 */
[----:B-1----:R-:W-:Y:S05]  /*88f0*/  @!P1 BRA `(.L_x_117) ;  /* 0x0000003800309947 */ /* 0x002fea0003800000 */
[----:B------:R-:W-:-:S13]  /*8900*/  ISETP.NE.AND P0, PT, RZ, UR43, PT ;  /* 0x0000002bff007c0c */ /* 0x000fda000bf05270 */
[----:B------:R-:W-:Y:S05]  /*8910*/  @!P0 BRA `(.L_x_118) ;  /* 0x0000001c00088947 */ /* 0x000fea0003800000 */
[----:B------:R-:W-:-:S06]  /*8920*/  UISETP.NE.AND UP0, UPT, UR43, 0x2, UPT ;  /* 0x000000022b00788c */ /* 0x000fcc000bf05270 */
[----:B------:R-:W-:-:S13]  /*8930*/  PLOP3.LUT P0, PT, PT, PT, UP0, 0x80, 0x0 ;  /* 0x000000000000781c */ /* 0x000fda0003f0f008 */
[----:B--2---:R-:W-:Y:S05]  /*8940*/  @P0 EXIT ;  /* 0x000000000000094d */ /* 0x004fea0003800000 */
[----:B------:R-:W1:Y:S01]  /*8950*/  S2UR UR4, SR_CTAID.Y ;  /* 0x00000000000479c3 */ /* 0x000e620000002600 */
[----:B------:R-:W-:Y:S01]  /*8960*/  ELECT P0, URZ, PT ;  /* 0x00000000003f782f */ /* 0x000fe20003800000 */
[----:B------:R-:W-:Y:S01]  /*8970*/  BSSY B0, `(.L_x_119) ;  /* 0x000001d000007945 */ /* 0x000fe20003800000 */
[----:B-1----:R-:W-:-:S11]  /*8980*/  UIMAD UR4, UR4, UR60, UR42 ;  /* 0x0000003c040472a4 */ /* 0x002fd6000f8e022a */
[----:B------:R-:W-:Y:S05]  /*8990*/  @!P0 BRA `(.L_x_120) ;  /* 0x0000000000688947 */ /* 0x000fea0003800000 */
[----:B------:R-:W1:Y:S01]  /*89a0*/  LDC.64 R4, c[0x0][0x600] ;  /* 0x00018000ff047b82 */ /* 0x000e620000000a00 */
[----:B------:R-:W-:Y:S02]  /*89b0*/  UMOV UR5, 0x400 ;  /* 0x0000040000057882 */ /* 0x000fe40000000000 */
[----:B------:R-:W-:-:S05]  /*89c0*/  ULEA UR5, UR58, UR5, 0x18 ;  /* 0x000000053a057291 */ /* 0x000fca000f8ec03f */
[----:B------:R-:W1:Y:S08]  /*89d0*/  LDC.64 R6, c[0x0][0x608] ;  /* 0x00018200ff067b82 */ /* 0x000e700000000a00 */
[----:B------:R-:W2:Y:S08]  /*89e0*/  LDC.64 R32, c[0x0][0x610] ;  /* 0x00018400ff207b82 */ /* 0x000eb00000000a00 */
[----:B------:R-:W2:Y:S01]  /*89f0*/  LDC.64 R34, c[0x0][0x618] ;  /* 0x00018600ff227b82 */ /* 0x000ea20000000a00 */
[----:B-1----:R1:W-:Y:S07]  /*8a00*/  STS.128 [UR5+0x34700], R4 ;  /* 0x03470004ff007988 */ /* 0x0023ee0008000c05 */
[----:B------:R-:W3:Y:S08]  /*8a10*/  LDC.64 R28, c[0x0][0x620] ;  /* 0x00018800ff1c7b82 */ /* 0x000ef00000000a00 */
[----:B------:R-:W3:Y:S01]  /*8a20*/  LDC.64 R30, c[0x0][0x628] ;  /* 0x00018a00ff1e7b82 */ /* 0x000ee20000000a00 */
[----:B--2---:R2:W-:Y:S07]  /*8a30*/  STS.128 [UR5+0x34710], R32 ;  /* 0x03471020ff007988 */ /* 0x0045ee0008000c05 */
[----:B------:R-:W4:Y:S08]  /*8a40*/  LDC.64 R24, c[0x0][0x630] ;  /* 0x00018c00ff187b82 */ /* 0x000f300000000a00 */
[----:B------:R-:W4:Y:S08]  /*8a50*/  LDC.64 R26, c[0x0][0x638] ;  /* 0x00018e00ff1a7b82 */ /* 0x000f300000000a00 */
[----:B------:R-:W5:Y:S01]  /*8a60*/  LDC.64 R20, c[0x0][0x640] ;  /* 0x00019000ff147b82 */ /* 0x000f620000000a00 */
[----:B---3--:R2:W-:Y:S07]  /*8a70*/  STS.128 [UR5+0x34720], R28 ;  /* 0x0347201cff007988 */ /* 0x0085ee0008000c05 */
[----:B------:R-:W5:Y:S08]  /*8a80*/  LDC.64 R22, c[0x0][0x648] ;  /* 0x00019200ff167b82 */ /* 0x000f700000000a00 */
[----:B------:R-:W3:Y:S01]  /*8a90*/  LDC.64 R12, c[0x0][0x650] ;  /* 0x00019400ff0c7b82 */ /* 0x000ee20000000a00 */
[----:B----4-:R2:W-:Y:S07]  /*8aa0*/  STS.128 [UR5+0x34730], R24 ;  /* 0x03473018ff007988 */ /* 0x0105ee0008000c05 */
[----:B------:R-:W3:Y:S08]  /*8ab0*/  LDC.64 R14, c[0x0][0x658] ;  /* 0x00019600ff0e7b82 */ /* 0x000ef00000000a00 */
[----:B------:R-:W4:Y:S01]  /*8ac0*/  LDC.64 R8, c[0x0][0x660] ;  /* 0x00019800ff087b82 */ /* 0x000f220000000a00 */
[----:B-----5:R2:W-:Y:S07]  /*8ad0*/  STS.128 [UR5+0x34740], R20 ;  /* 0x03474014ff007988 */ /* 0x0205ee0008000c05 */
[----:B------:R-:W4:Y:S08]  /*8ae0*/  LDC.64 R10, c[0x0][0x668] ;  /* 0x00019a00ff0a7b82 */ /* 0x000f300000000a00 */
[----:B-1----:R-:W1:Y:S01]  /*8af0*/  LDC.64 R4, c[0x0][0x670] ;  /* 0x00019c00ff047b82 */ /* 0x002e620000000a00 */
[----:B---3--:R2:W-:Y:S07]  /*8b00*/  STS.128 [UR5+0x34750], R12 ;  /* 0x0347500cff007988 */ /* 0x0085ee0008000c05 */
[----:B------:R-:W1:Y:S01]  /*8b10*/  LDC.64 R6, c[0x0][0x678] ;  /* 0x00019e00ff067b82 */ /* 0x000e620000000a00 */
[----:B----4-:R2:W-:Y:S04]  /*8b20*/  STS.128 [UR5+0x34760], R8 ;  /* 0x03476008ff007988 */ /* 0x0105e80008000c05 */
[----:B-1----:R2:W-:Y:S02]  /*8b30*/  STS.128 [UR5+0x34770], R4 ;  /* 0x03477004ff007988 */ /* 0x0025e40008000c05 */
.L_x_120:
[----:B------:R-:W-:Y:S05]  /*8b40*/  BSYNC B0 ;  /* 0x0000000000007941 */ /* 0x000fea0003800000 */
.L_x_119:
[----:B------:R-:W-:Y:S01]  /*8b50*/  ELECT P0, URZ, PT ;  /* 0x00000000003f782f */ /* 0x000fe20003800000 */
[----:B------:R-:W-:Y:S01]  /*8b60*/  NOP ;  /* 0x0000000000007918 */ /* 0x000fe20000000000 */
[----:B------:R-:W-:Y:S01]  /*8b70*/  ULDC UR6, c[0x0][0x884] ;  /* 0x0002210000067ab9 */ /* 0x000fe20000000800 */
[----:B------:R-:W-:Y:S01]  /*8b80*/  BSSY B0, `(.L_x_121) ;  /* 0x0000035000007945 */ /* 0x000fe20003800000 */
[----:B------:R-:W-:-:S03]  /*8b90*/  ULEA UR6, UR6, UR4, 0x1 ;  /* 0x0000000406067291 */ /* 0x000fc6000f8e083f */
[----:B------:R-:W-:Y:S02]  /*8ba0*/  ULDC.64 UR4, c[0x0][0x800] ;  /* 0x0002000000047ab9 */ /* 0x000fe40000000a00 */
[----:B------:R-:W-:-:S04]  /*8bb0*/  UIMAD.WIDE UR4, UR6, 0x80, UR4 ;  /* 0x00000080060478a5 */ /* 0x000fc8000f8e0204 */
[----:B------:R-:W-:Y:S08]  /*8bc0*/  @!P0 BRA `(.L_x_122) ;  /* 0x0000000000c08947 */ /* 0x000ff00003800000 */
[----:B------:R-:W-:Y:S01]  /*8bd0*/  ULDC.64 UR6, c[0x0][0x808] ;  /* 0x0002020000067ab9 */ /* 0x000fe20000000a00 */
[----:B------:R-:W-:Y:S01]  /*8be0*/  ULDC.64 UR8, c[0x0][0x810] ;  /* 0x0002040000087ab9 */ /* 0x000fe20000000a00 */
[----:B------:R-:W-:Y:S02]  /*8bf0*/  ISETP.NE.U32.AND P0, PT, RZ, UR6, PT ;  /* 0x00000006ff007c0c */ /* 0x000fe4000bf05070 */
[----:B------:R-:W-:Y:S02]  /*8c00*/  ISETP.NE.U32.AND P1, PT, RZ, UR8, PT ;  /* 0x00000008ff007c0c */ /* 0x000fe4000bf25070 */
[----:B------:R-:W-:Y:S02]  /*8c10*/  ISETP.NE.AND.EX P0, PT, RZ, UR7, PT, P0 ;  /* 0x00000007ff007c0c */ /* 0x000fe4000bf05300 */
[----:B------:R-:W-:-:S11]  /*8c20*/  ISETP.NE.AND.EX P1, PT, RZ, UR9, PT, P1 ;  /* 0x00000009ff007c0c */ /* 0x000fd6000bf25310 */
[----:B------:R-:W-:Y:S05]  /*8c30*/  @!P0 BRA `(.L_x_123) ;  /* 0x0000000000188947 */ /* 0x000fea0003800000 */
[----:B--2---:R-:W1:Y:S02]  /*8c40*/  LDC.64 R4, c[0x0][0x808] ;  /* 0x00020200ff047b82 */ /* 0x004e640000000a00 */
[----:B-1----:R-:W-:-:S06]  /*8c50*/  IMAD.WIDE R4, R18, 0x8, R4 ;  /* 0x0000000812047825 */ /* 0x002fcc00078e0204 */
[----:B------:R-:W2:Y:S01]  /*8c60*/  LDG.E.64 R4, desc[UR38][R4.64] ;  /* 0x0000002604047981 */ /* 0x000ea2000c1e1b00 */
[----:B------:R-:W-:Y:S02]  /*8c70*/  UMOV UR6, 0x400 ;  /* 0x0000040000067882 */ /* 0x000fe40000000000 */
[----:B------:R-:W-:-:S09]  /*8c80*/  ULEA UR6, UR58, UR6, 0x18 ;  /* 0x000000063a067291 */ /* 0x000fd2000f8ec03f */
[----:B--2---:R1:W-:Y:S03]  /*8c90*/  STS.64 [UR6+0x34700], R4 ;  /* 0x03470004ff007988 */ /* 0x0043e60008000a06 */
.L_x_123:
[----:B------:R-:W-:Y:S05]  /*8ca0*/  @!P1 BRA `(.L_x_122) ;  /* 0x0000000000889947 */ /* 0x000fea0003800000 */
[----:B-12---:R-:W1:Y:S02]  /*8cb0*/  LDC.64 R4, c[0x0][0x810] ;  /* 0x00020400ff047b82 */ /* 0x006e640000000a00 */
[----:B-1----:R-:W-:-:S06]  /*8cc0*/  IMAD.WIDE R4, R18, 0x8, R4 ;  /* 0x0000000812047825 */ /* 0x002fcc00078e0204 */
[----:B------:R-:W2:Y:S01]  /*8cd0*/  LDG.E.64 R4, desc[UR38][R4.64] ;  /* 0x0000002604047981 */ /* 0x000ea2000c1e1b00 */
[----:B------:R-:W-:Y:S02]  /*8ce0*/  UMOV UR6, 0x400 ;  /* 0x0000040000067882 */ /* 0x000fe40000000000 */
[----:B------:R-:W-:-:S04]  /*8cf0*/  ULEA UR6, UR58, UR6, 0x18 ;  /* 0x000000063a067291 */ /* 0x000fc8000f8ec03f */
[----:B------:R-:W-:-:S05]  /*8d00*/  UIADD3 UR7, UR6, 0x34700, URZ ;  /* 0x0003470006077890 */ /* 0x000fca000fffe03f */
[----:B------:R-:W1:Y:S01]  /*8d10*/  LDS R6, [UR6+0x3471c] ;  /* 0x03471c06ff067984 */ /* 0x000e620008000800 */
[----:B------:R-:W-:-:S03]  /*8d20*/  IMAD.U32 R8, RZ, RZ, UR7 ;  /* 0x00000007ff087e24 */ /* 0x000fc6000f8e00ff */
[----:B------:R-:W-:Y:S02]  /*8d30*/  STS [UR6+0x34730], RZ ;  /* 0x034730ffff007988 */ /* 0x000fe40008000806 */
[----:B------:R-:W-:-:S05]  /*8d40*/  SHF.R.U64 R8, R8, 0x4, RZ ;  /* 0x0000000408087819 */ /* 0x000fca00000012ff */
[----:B------:R-:W-:Y:S04]  /*8d50*/  STS [UR6+0x34710], R8 ;  /* 0x03471008ff007988 */ /* 0x000fe80008000806 */
[----:B------:R-:W-:Y:S01]  /*8d60*/  STS [UR6+0x34714], R8 ;  /* 0x03471408ff007988 */ /* 0x000fe20008000806 */
[C---:B--2---:R-:W-:Y:S01]  /*8d70*/  SHF.L.U64.HI R10, R4.reuse, 0x1, R5 ;  /* 0x00000001040a7819 */ /* 0x044fe20000010205 */
[----:B------:R-:W-:Y:S02]  /*8d80*/  IMAD.SHL.U32 R11, R4, 0x2, RZ ;  /* 0x00000002040b7824 */ /* 0x000fe400078e00ff */
[----:B------:R-:W-:Y:S01]  /*8d90*/  VIADD R5, R3, 0xffffffff ;  /* 0xffffffff03057836 */ /* 0x000fe20000000000 */
[----:B------:R-:W-:Y:S01]  /*8da0*/  LOP3.LUT R10, R10, 0x1fffffff, RZ, 0xc0, !PT ;  /* 0x1fffffff0a0a7812 */ /* 0x000fe200078ec0ff */
[----:B------:R-:W-:Y:S01]  /*8db0*/  VIADD R4, R0, 0xffffffff ;  /* 0xffffffff00047836 */ /* 0x000fe20000000000 */
[----:B------:R-:W-:-:S02]  /*8dc0*/  LOP3.LUT R3, R11, 0xfffffffe, RZ, 0xc0, !PT ;  /* 0xfffffffe0b037812 */ /* 0x000fc400078ec0ff */
[--C-:B------:R-:W-:Y:S02]  /*8dd0*/  SHF.R.U32.HI R7, RZ, 0x4, R10.reuse ;  /* 0x00000004ff077819 */ /* 0x100fe4000001160a */
[----:B------:R-:W-:Y:S02]  /*8de0*/  SHF.R.U64 R3, R3, 0x4, R10 ;  /* 0x0000000403037819 */ /* 0x000fe4000000120a */
[----:B-1----:R-:W-:-:S03]  /*8df0*/  LOP3.LUT R6, R6, 0xf, R7, 0xb8, !PT ;  /* 0x0000000f06067812 */ /* 0x002fc600078eb807 */
[----:B------:R-:W-:Y:S04]  /*8e00*/  STS [UR6+0x3470c], R3 ;  /* 0x03470c03ff007988 */ /* 0x000fe80008000806 */
[----:B------:R-:W-:Y:S04]  /*8e10*/  STS [UR6+0x3471c], R6 ;  /* 0x03471c06ff007988 */ /* 0x000fe80008000806 */
[----:B------:R-:W1:Y:S02]  /*8e20*/  LDS R7, [UR6+0x3471c] ;  /* 0x03471c06ff077984 */ /* 0x000e640008000800 */
[----:B-1----:R-:W-:-:S05]  /*8e30*/  LOP3.LUT R7, R7, 0xf0, RZ, 0xb8, !PT ;  /* 0x000000f007077812 */ /* 0x002fca00078eb8ff */
[----:B------:R1:W-:Y:S04]  /*8e40*/  STS [UR6+0x3471c], R7 ;  /* 0x03471c07ff007988 */ /* 0x0003e80008000806 */
[----:B------:R-:W2:Y:S01]  /*8e50*/  LDS R9, [UR6+0x3471c] ;  /* 0x03471c06ff097984 */ /* 0x000ea20008000800 */
[----:B-1----:R-:W-:-:S05]  /*8e60*/  CS2R R6, SRZ ;  /* 0x0000000000067805 */ /* 0x002fca000001ff00 */
[----:B------:R-:W-:Y:S01]  /*8e70*/  STS.128 [UR6+0x34720], R4 ;  /* 0x03472004ff007988 */ /* 0x000fe20008000c06 */
[----:B--2---:R-:W-:-:S05]  /*8e80*/  LOP3.LUT R9, R9, 0xf00, RZ, 0xb8, !PT ;  /* 0x00000f0009097812 */ /* 0x004fca00078eb8ff */
[----:B------:R-:W-:Y:S04]  /*8e90*/  STS.64 [UR6+0x34718], R8 ;  /* 0x03471808ff007988 */ /* 0x000fe80008000a06 */
[----:B------:R-:W1:Y:S02]  /*8ea0*/  LDS R12, [UR6+0x3471c] ;  /* 0x03471c06ff0c7984 */ /* 0x000e640008000800 */
[----:B-1----:R-:W-:-:S05]  /*8eb0*/  LOP3.LUT R0, R12, 0xf000, RZ, 0xb8, !PT ;  /* 0x0000f0000c007812 */ /* 0x002fca00078eb8ff */
[----:B------:R3:W-:Y:S02]  /*8ec0*/  STS [UR6+0x3471c], R0 ;  /* 0x03471c00ff007988 */ /* 0x0007e40008000806 */
.L_x_122:
[----:B------:R-:W-:Y:S05]  /*8ed0*/  BSYNC B0 ;  /* 0x0000000000007941 */ /* 0x000fea0003800000 */
.L_x_121:
[----:B---3--:R-:W3:Y:S01]  /*8ee0*/  S2R R0, SR_LANEID ;  /* 0x0000000000007919 */ /* 0x008ee20000000000 */
[----:B------:R-:W-:Y:S01]  /*8ef0*/  ELECT P0, URZ, PT ;  /* 0x00000000003f782f */ /* 0x000fe20003800000 */
[----:B------:R-:W-:Y:S01]  /*8f00*/  NOP ;  /* 0x0000000000007918 */ /* 0x000fe20000000000 */
[----:B------:R-:W-:Y:S11]  /*8f10*/  BSSY B0, `(.L_x_124) ;  /* 0x0000004000007945 */ /* 0x000ff60003800000 */
[----:B------:R-:W-:Y:S05]  /*8f20*/  @!P0 BRA `(.L_x_125) ;  /* 0x0000000000088947 */ /* 0x000fea0003800000 */
[----:B------:R0:W-:Y:S01]  /*8f30*/  UTMACMDFLUSH ;  /* 0x00000000000079b7 */ /* 0x0001e20000000000 */
[----:B------:R-:W-:-:S04]  /*8f40*/  DEPBAR.LE SB0, 0x0 ;  /* 0x000080000000791a */ /* 0x000fc80000000000 */
.L_x_125:
[----:B------:R-:W-:Y:S05]  /*8f50*/  BSYNC B0 ;  /* 0x0000000000007941 */ /* 0x000fea0003800000 */
.L_x_124:
[----:B------:R-:W-:Y:S01]  /*8f60*/  UMOV UR6, 0x400 ;  /* 0x0000040000067882 */ /* 0x000fe20000000000 */
[----:B--23--:R-:W-:Y:S01]  /*8f70*/  IMAD.SHL.U32 R6, R0, 0x4, RZ ;  /* 0x0000000400067824 */ /* 0x00cfe200078e00ff */
[----:B------:R-:W-:-:S04]  /*8f80*/  ULEA UR6, UR58, UR6, 0x18 ;  /* 0x000000063a067291 */ /* 0x000fc8000f8ec03f */
[----:B------:R-:W-:Y:S01]  /*8f90*/  UIADD3 UR32, UR6, 0x34700, URZ ;  /* 0x0003470006207890 */ /* 0x000fe2000fffe03f */
[----:B-1----:R-:W-:Y:S01]  /*8fa0*/  IADD3 R4, P0, R6, UR4, RZ ;  /* 0x0000000406047c10 */ /* 0x002fe2000ff1e0ff */
[----:B------:R-:W-:-:S04]  /*8fb0*/  IMAD.MOV.U32 R0, RZ, RZ, RZ ;  /* 0x000000ffff007224 */ /* 0x000fc800078e00ff */
[----:B------:R-:W-:-:S03]  /*8fc0*/  IMAD.X R5, RZ, RZ, UR5, P0 ;  /* 0x00000005ff057e24 */ /* 0x000fc600080e06ff */
[----:B------:R-:W1:Y:S01]  /*8fd0*/  LDS R3, [R6+UR32] ;  /* 0x0000002006037984 */ /* 0x000e620008000800 */
[----:B------:R-:W-:-:S03]  /*8fe0*/  SHF.L.U32 R0, R0, 0x1f, RZ ;  /* 0x0000001f00007819 */ /* 0x000fc600000006ff */
[----:B-1----:R1:W2:Y:S02]  /*8ff0*/  ATOMG.E.EXCH.STRONG.GPU PT, RZ, [R4], R3 ;  /* 0x0000000304ff73a8 */ /* 0x0022a400041ee100 */
[----:B--2---:R-:W2:Y:S01]  /*9000*/  SYNCS.PHASECHK.TRANS64.TRYWAIT P0, [UR6+0x34528], R0 ;  /* 0x03452800ff0075a7 */ /* 0x004ea20008000146 */
[----:B------:R-:W-:Y:S02]  /*9010*/  ULOP3.LUT UR31, UR59, 0x1, URZ, 0xfc, !UPT ;  /* 0x000000013b1f7892 */ /* 0x000fe4000f8efc3f */
[----:B------:R-:W-:Y:S01]  /*9020*/  ULOP3.LUT UR30, UR61, 0x2, URZ, 0xfc, !UPT ;  /* 0x000000023d1e7892 */ /* 0x000fe2000f8efc3f */
[----:B-12---:R-:W-:Y:S11]  /*9030*/  @!P0 BRA `(.L_x_126) ;  /* 0x0000005800b48947 */ /* 0x006ff60003800000 */
.L_x_287:
[----:B------:R-:W-:Y:S01]  /*9040*/  MOV R4, 0x1 ;  /* 0x0000000100047802 */ /* 0x000fe20000000f00 */
[----:B-1----:R-:W-:Y:S01]  /*9050*/  IMAD.MOV.U32 R0, RZ, RZ, RZ ;  /* 0x000000ffff007224 */ /* 0x002fe200078e00ff */
[----:B------:R-:W-:Y:S01]  /*9060*/  ULDC UR29, c[0x0][0x598] ;  /* 0x00016600001d7ab9 */ /* 0x000fe20000000800 */
[----:B------:R-:W-:Y:S01]  /*9070*/  ULDC UR28, c[0x0][0x580] ;  /* 0x00016000001c7ab9 */ /* 0x000fe20000000800 */
[----:B------:R-:W-:Y:S01]  /*9080*/  ULDC.64 UR24, c[0x0][0x590] ;  /* 0x0001640000187ab9 */ /* 0x000fe20000000a00 */
[----:B------:R-:W-:-:S05]  /*9090*/  ULDC.64 UR26, c[0x0][0x588] ;  /* 0x00016200001a7ab9 */ /* 0x000fca0000000a00 */
.L_x_187:
[----:B------:R-:W-:-:S06]  /*90a0*/  UISETP.NE.AND UP0, UPT, UR31, 0x3, UPT ;  /* 0x000000031f00788c */ /* 0x000fcc000bf05270 */
[----:B------:R-:W-:-:S13]  /*90b0*/  PLOP3.LUT P1, PT, PT, PT, UP0, 0x80, 0x0 ;  /* 0x000000000000781c */ /* 0x000fda0003f2f008 */
[----:B-----5:R-:W-:Y:S05]  /*90c0*/  @!P1 BRA `(.L_x_127) ;  /* 0x0000000000049947 */ /* 0x020fea0003800000 */
[----:B------:R-:W-:Y:S01]  /*90d0*/  BPT.TRAP 0x1 ;  /* 0x000000040000795c */ /* 0x000fe20000300000 */
.L_x_127:
[----:B------:R-:W-:Y:S02]  /*90e0*/  R2UR UR7, R2 ;  /* 0x00000000020772ca */ /* 0x000fe400000e0000 */
[----:B------:R-:W-:Y:S02]  /*90f0*/  SHF.L.U32 R3, R0, 0x1f, RZ ;  /* 0x0000001f00037819 */ /* 0x000fe400000006ff */
[----:B------:R-:W-:-:S09]  /*9100*/  LEA R8, R2, UR6, 0x4 ;  /* 0x0000000602087c11 */ /* 0x000fd2000f8e20ff */
[----:B------:R-:W-:-:S09]  /*9110*/  ULEA UR7, UR7, UR6, 0x3 ;  /* 0x0000000607077291 */ /* 0x000fd2000f8e183f */
[----:B------:R-:W1:Y:S02]  /*9120*/  SYNCS.PHASECHK.TRANS64.TRYWAIT P0, [UR7+0x34400], R3 ;  /* 0x03440003ff0075a7 */ /* 0x000e640008000147 */
[----:B-1----:R-:W-:Y:S05]  /*9130*/  @!P0 BRA `(.L_x_128) ;  /* 0x00000058008c8947 */ /* 0x002fea0003800000 */
.L_x_288:
[----:B------:R-:W2:Y:S01]  /*9140*/  LDS.128 R8, [R8+0x34550] ;  /* 0x0345500008087984 */ /* 0x000ea20000000c00 */
        /* <DEDUP_REMOVED lines=8> */
.L_x_129:
[----:B------:R-:W-:Y:S01]  /*91d0*/  UIADD3 UR7, UR7, 0x34440, URZ ;  /* 0x0003444007077890 */ /* 0x000fe2000fffe03f */
[----:B------:R-:W-:Y:S02]  /*91e0*/  R2UR UR18, R16 ;  /* 0x00000000101272ca */ /* 0x000fe400000e0000 */
[----:B------:R-:W-:Y:S01]  /*91f0*/  R2UR UR19, R17 ;  /* 0x00000000111372ca */ /* 0x000fe200000e0000 */
[----:B------:R-:W-:Y:S01]  /*9200*/  UPRMT UR7, UR58, 0x654, UR7 ;  /* 0x000006543a077896 */ /* 0x000fe20008000007 */
[----:B------:R-:W-:Y:S02]  /*9210*/  LOP3.LUT P1, RZ, R4, 0xff, RZ, 0xc0, !PT ;  /* 0x000000ff04ff7812 */ /* 0x000fe4000782c0ff */
[----:B------:R-:W-:-:S04]  /*9220*/  ISETP.NE.U32.AND P0, PT, RZ, UR24, PT ;  /* 0x00000018ff007c0c */ /* 0x000fc8000bf05070 */
[----:B------:R-:W-:Y:S02]  /*9230*/  ISETP.NE.AND.EX P0, PT, RZ, UR25, PT, P0 ;  /* 0x00000019ff007c0c */ /* 0x000fe4000bf05300 */
[----:B---3--:R-:W-:Y:S01]  /*9240*/  SYNCS.ARRIVE.TRANS64.RED.A1T0 RZ, [UR7], RZ ;  /* 0x000000ffffff79a7 */ /* 0x008fe20008100407 */
[----:B------:R-:W-:Y:S02]  /*9250*/  USHF.L.U32 UR18, UR18, 0x7, URZ ;  /* 0x0000000712127899 */ /* 0x000fe4000800063f */
[----:B------:R-:W-:Y:S02]  /*9260*/  USHF.L.U32 UR19, UR19, 0x7, URZ ;  /* 0x0000000713137899 */ /* 0x000fe4000800063f */
[----:B------:R-:W-:Y:S10]  /*9270*/  @!P1 BRA `(.L_x_130) ;  /* 0x00000000000c9947 */ /* 0x000ff40003800000 */
[----:B------:R-:W-:-:S04]  /*9280*/  DEPBAR {5,4,3,2,1,0} ;  /* 0x0000003f0000791a */ /* 0x000fc80000000000 */
[----:B------:R3:W-:Y:S02]  /*9290*/  UTMACCTL.IV [UR4] ;  /* 0x00000000040079b9 */ /* 0x0007e40008000000 */
[----:B---3--:R-:W-:Y:S01]  /*92a0*/  NOP ;  /* 0x0000000000007918 */ /* 0x008fe20000000000 */
.L_x_130:
[----:B------:R-:W-:Y:S05]  /*92b0*/  @!P0 BRA `(.L_x_131) ;  /* 0x0000000000188947 */ /* 0x000fea0003800000 */
[----:B------:R-:W3:Y:S02]  /*92c0*/  LDC.64 R4, c[0x0][0x590] ;  /* 0x00016400ff047b82 */ /* 0x000ee40000000a00 */
[----:B---3--:R-:W-:-:S06]  /*92d0*/  IMAD.WIDE R4, R18, 0x8, R4 ;  /* 0x0000000812047825 */ /* 0x008fcc00078e0204 */
[----:B------:R-:W1:Y:S04]  /*92e0*/  LDG.E.64 R4, desc[UR38][R4.64] ;  /* 0x0000002604047981 */ /* 0x000e68000c1e1b00 */
[----:B-1----:R-:W3:Y:S02]  /*92f0*/  LD.E R3, desc[UR38][R4.64] ;  /* 0x0000002604037980 */ /* 0x002ee4000c101900 */
[----:B---3--:R-:W-:Y:S01]  /*9300*/  FSETP.NEU.AND P0, PT, R3, RZ, PT ;  /* 0x000000ff0300720b */ /* 0x008fe20003f0d000 */
[----:B------:R-:W-:-:S12]  /*9310*/  BRA `(.L_x_132) ;  /* 0x0000000000247947 */ /* 0x000fd80003800000 */
.L_x_131:
[----:B------:R-:W-:Y:S02]  /*9320*/  ISETP.NE.U32.AND P1, PT, RZ, UR26, PT ;  /* 0x0000001aff007c0c */ /* 0x000fe4000bf25070 */
[----:B------:R-:W-:Y:S02]  /*9330*/  FSETP.NEU.AND P0, PT, RZ, UR28, PT ;  /* 0x0000001cff007c0b */ /* 0x000fe4000bf0d000 */
[----:B------:R-:W-:-:S13]  /*9340*/  ISETP.NE.AND.EX P1, PT, RZ, UR27, PT, P1 ;  /* 0x0000001bff007c0c */ /* 0x000fda000bf25310 */
[----:B------:R-:W-:Y:S05]  /*9350*/  @!P1 BRA `(.L_x_132) ;  /* 0x0000000000149947 */ /* 0x000fea0003800000 */
[----:B------:R-:W3:Y:S01]  /*9360*/  LDC.64 R4, c[0x0][0x588] ;  /* 0x00016200ff047b82 */ /* 0x000ee20000000a00 */
[----:B-1----:R-:W-:-:S04]  /*9370*/  IMAD R3, R18, UR29, RZ ;  /* 0x0000001d12037c24 */ /* 0x002fc8000f8e02ff */
[----:B---3--:R-:W-:-:S06]  /*9380*/  IMAD.WIDE R4, R3, 0x4, R4 ;  /* 0x0000000403047825 */ /* 0x008fcc00078e0204 */
[----:B------:R-:W3:Y:S02]  /*9390*/  LDG.E R4, desc[UR38][R4.64] ;  /* 0x0000002604047981 */ /* 0x000ee4000c1e1900 */
[----:B---3--:R-:W-:-:S13]  /*93a0*/  FSETP.NEU.AND P0, PT, R4, RZ, PT ;  /* 0x000000ff0400720b */ /* 0x008fda0003f0d000 */
.L_x_132:
[----:B------:R-:W-:Y:S01]  /*93b0*/  UISETP.NE.AND UP0, UPT, UR30, 0x3, UPT ;  /* 0x000000031e00788c */ /* 0x000fe2000bf05270 */
[----:B------:R-:W-:-:S05]  /*93c0*/  ELECT P1, URZ, PT ;  /* 0x00000000003f782f */ /* 0x000fca0003820000 */
[----:B------:R-:W-:Y:S02]  /*93d0*/  PLOP3.LUT P2, PT, PT, PT, UP0, 0x80, 0x0 ;  /* 0x000000000000781c */ /* 0x000fe40003f4f008 */
[----:B------:R-:W-:-:S11]  /*93e0*/  PLOP3.LUT P0, PT, P0, P1, PT, 0x2a, 0x0 ;  /* 0x000000000000781c */ /* 0x000fd60000702572 */
[----:B------:R-:W-:Y:S05]  /*93f0*/  @!P2 BRA `(.L_x_133) ;  /* 0x000000000004a947 */ /* 0x000fea0003800000 */
[----:B------:R-:W-:Y:S01]  /*9400*/  BPT.TRAP 0x1 ;  /* 0x000000040000795c */ /* 0x000fe20000300000 */
.L_x_133:
[----:B-1----:R-:W-:-:S05]  /*9410*/  IMAD.MOV.U32 R3, RZ, RZ, 0x1 ;  /* 0x00000001ff037424 */ /* 0x002fca00078e00ff */
[----:B------:R-:W-:-:S04]  /*9420*/  SHF.L.U32 R3, R3, 0x1f, RZ ;  /* 0x0000001f03037819 */ /* 0x000fc800000006ff */
[----:B------:R-:W1:Y:S02]  /*9430*/  SYNCS.PHASECHK.TRANS64.TRYWAIT P1, [UR6+0x34500], R3 ;  /* 0x03450003ff0075a7 */ /* 0x000e640008020146 */
[----:B-1----:R-:W-:Y:S05]  /*9440*/  @!P1 BRA `(.L_x_134) ;  /* 0x0000005400e09947 */ /* 0x002fea0003800000 */
.L_x_289:
[----:B------:R-:W-:Y:S04]  /*9450*/  BSSY B0, `(.L_x_135) ;  /* 0x000000b000007945 */ /* 0x000fe80003800000 */
[----:B------:R-:W-:Y:S05]  /*9460*/  @P0 BRA `(.L_x_136) ;  /* 0x0000000000240947 */ /* 0x000fea0003800000 */
[----:B------:R-:W-:Y:S02]  /*9470*/  UIADD3 UR16, UR6, 0x30000, URZ ;  /* 0x0003000006107890 */ /* 0x000fe4000fffe03f */
[----:B------:R-:W-:Y:S01]  /*9480*/  UIADD3 UR17, UR6, 0x344e0, URZ ;  /* 0x000344e006117890 */ /* 0x000fe2000fffe03f */
[----:B------:R-:W-:Y:S01]  /*9490*/  UMOV UR8, 0x0 ;  /* 0x0000000000087882 */ /* 0x000fe20000000000 */
[----:B------:R-:W-:-:S07]  /*94a0*/  UMOV UR9, 0x10000000 ;  /* 0x1000000000097882 */ /* 0x000fce0000000000 */
[----:B------:R3:W-:Y:S02]  /*94b0*/  UTMALDG.2D [UR16], [UR4], desc[UR8] ;  /* 0x00000810040075b4 */ /* 0x0007e40008009000 */
[----:B---3--:R-:W-:Y:S05]  /*94c0*/  @!P2 BRA `(.L_x_137) ;  /* 0x000000000004a947 */ /* 0x008fea0003800000 */
[----:B------:R-:W-:Y:S01]  /*94d0*/  BPT.TRAP 0x1 ;  /* 0x000000040000795c */ /* 0x000fe20000300000 */
.L_x_137:
[----:B-1----:R-:W1:Y:S02]  /*94e0*/  LDC R4, c[0x0][0x828] ;  /* 0x00020a00ff047b82 */ /* 0x002e640000000800 */
[----:B-1----:R3:W-:Y:S02]  /*94f0*/  SYNCS.ARRIVE.TRANS64.RED.A0TR RZ, [UR6+0x344e0], R4 ;  /* 0x0344e004ffff79a7 */ /* 0x0027e40008300406 */
.L_x_136:
[----:B------:R-:W-:Y:S05]  /*9500*/  BSYNC B0 ;  /* 0x0000000000007941 */ /* 0x000fea0003800000 */
.L_x_135:
[----:B------:R-:W-:Y:S05]  /*9510*/  @!P2 BRA `(.L_x_138) ;  /* 0x000000000004a947 */ /* 0x000fea0003800000 */
[----:B------:R-:W-:Y:S01]  /*9520*/  BPT.TRAP 0x1 ;  /* 0x000000040000795c */ /* 0x000fe20000300000 */
.L_x_138:
[----:B------:R-:W-:-:S04]  /*9530*/  UIADD3 UR13, UR6, 0x344e0, URZ ;  /* 0x000344e0060d7890 */ /* 0x000fc8000fffe03f */
[----:B------:R-:W-:-:S09]  /*9540*/  UPRMT UR7, UR58, 0x654, UR13 ;  /* 0x000006543a077896 */ /* 0x000fd2000800000d */
[----:B------:R-:W-:Y:S01]  /*9550*/  SYNCS.ARRIVE.TRANS64.RED.A1T0 RZ, [UR7], RZ ;  /* 0x000000ffffff79a7 */ /* 0x000fe20008100407 */
[----:B------:R-:W-:Y:S05]  /*9560*/  @!P2 BRA `(.L_x_139) ;  /* 0x000000000004a947 */ /* 0x000fea0003800000 */
[----:B------:R-:W-:Y:S01]  /*9570*/  BPT.TRAP 0x1 ;  /* 0x000000040000795c */ /* 0x000fe20000300000 */
.L_x_139:
[----:B------:R-:W4:Y:S02]  /*9580*/  SYNCS.PHASECHK.TRANS64.TRYWAIT P1, [UR6+0x34508], R3 ;  /* 0x03450803ff0075a7 */ /* 0x000f240008020146 */
[----:B----4-:R-:W-:Y:S05]  /*9590*/  @!P1 BRA `(.L_x_140) ;  /* 0x0000005400a49947 */ /* 0x010fea0003800000 */
.L_x_290:
[----:B------:R-:W-:Y:S04]  /*95a0*/  BSSY B0, `(.L_x_141) ;  /* 0x000000d000007945 */ /* 0x000fe80003800000 */
[----:B------:R-:W-:Y:S05]  /*95b0*/  @P0 BRA `(.L_x_142) ;  /* 0x00000000002c0947 */ /* 0x000fea0003800000 */
[----:B------:R-:W-:Y:S02]  /*95c0*/  UIADD3 UR10, UR18, 0x40, URZ ;  /* 0x00000040120a7890 */ /* 0x000fe4000fffe03f */
[----:B------:R-:W-:Y:S02]  /*95d0*/  UIADD3 UR8, UR6, 0x31000, URZ ;  /* 0x0003100006087890 */ /* 0x000fe4000fffe03f */
[----:B------:R-:W-:Y:S01]  /*95e0*/  UIADD3 UR9, UR6, 0x344e8, URZ ;  /* 0x000344e806097890 */ /* 0x000fe2000fffe03f */
[----:B------:R-:W-:Y:S01]  /*95f0*/  UMOV UR14, 0x0 ;  /* 0x00000000000e7882 */ /* 0x000fe20000000000 */
[----:B------:R-:W-:Y:S01]  /*9600*/  UMOV UR15, 0x10000000 ;  /* 0x10000000000f7882 */ /* 0x000fe20000000000 */
[----:B------:R-:W-:-:S06]  /*9610*/  UMOV UR11, UR19 ;  /* 0x00000013000b7c82 */ /* 0x000fcc0008000000 */
[----:B------:R4:W-:Y:S02]  /*9620*/  UTMALDG.2D [UR8], [UR4], desc[UR14] ;  /* 0x00000e08040075b4 */ /* 0x0009e40008009000 */
[----:B----4-:R-:W-:Y:S05]  /*9630*/  @!P2 BRA `(.L_x_143) ;  /* 0x000000000004a947 */ /* 0x010fea0003800000 */
[----:B------:R-:W-:Y:S01]  /*9640*/  BPT.TRAP 0x1 ;  /* 0x000000040000795c */ /* 0x000fe20000300000 */
.L_x_143:
[----:B-1-3--:R-:W1:Y:S02]  /*9650*/  LDC R4, c[0x0][0x828] ;  /* 0x00020a00ff047b82 */ /* 0x00ae640000000800 */
[----:B-1----:R4:W-:Y:S02]  /*9660*/  SYNCS.ARRIVE.TRANS64.RED.A0TR RZ, [UR6+0x344e8], R4 ;  /* 0x0344e804ffff79a7 */ /* 0x0029e40008300406 */
.L_x_142:
[----:B------:R-:W-:Y:S05]  /*9670*/  BSYNC B0 ;  /* 0x0000000000007941 */ /* 0x000fea0003800000 */
.L_x_141:
[----:B------:R-:W-:Y:S05]  /*9680*/  @!P2 BRA `(.L_x_144) ;  /* 0x000000000004a947 */ /* 0x000fea0003800000 */
[----:B------:R-:W-:Y:S01]  /*9690*/  BPT.TRAP 0x1 ;  /* 0x000000040000795c */ /* 0x000fe20000300000 */
.L_x_144:
[----:B------:R-:W-:Y:S02]  /*96a0*/  UIADD3 UR9, UR6, 0x344e8, URZ ;  /* 0x000344e806097890 */ /* 0x000fe4000fffe03f */
[----:B------:R-:W-:Y:S02]  /*96b0*/  UIADD3 UR23, UR19, 0x20, URZ ;  /* 0x0000002013177890 */ /* 0x000fe4000fffe03f */
[----:B------:R-:W-:-:S09]  /*96c0*/  UPRMT UR16, UR58, 0x654, UR9 ;  /* 0x000006543a107896 */ /* 0x000fd20008000009 */
[----:B------:R-:W-:Y:S01]  /*96d0*/  SYNCS.ARRIVE.TRANS64.RED.A1T0 RZ, [UR16], RZ ;  /* 0x000000ffffff79a7 */ /* 0x000fe20008100410 */
[----:B------:R-:W-:Y:S05]  /*96e0*/  @!P2 BRA `(.L_x_145) ;  /* 0x000000000004a947 */ /* 0x000fea0003800000 */
[----:B------:R-:W-:Y:S01]  /*96f0*/  BPT.TRAP 0x1 ;  /* 0x000000040000795c */ /* 0x000fe20000300000 */
.L_x_145:
[----:B------:R-:W5:Y:S02]  /*9700*/  SYNCS.PHASECHK.TRANS64.TRYWAIT P1, [UR6+0x34510], R3 ;  /* 0x03451003ff0075a7 */ /* 0x000f640008020146 */
[----:B-----5:R-:W-:Y:S05]  /*9710*/  @!P1 BRA `(.L_x_146) ;  /* 0x00000054005c9947 */ /* 0x020fea0003800000 */
.L_x_291:
[----:B------:R-:W-:Y:S04]  /*9720*/  BSSY B0, `(.L_x_147) ;  /* 0x000000c000007945 */ /* 0x000fe80003800000 */
[----:B------:R-:W-:Y:S05]  /*9730*/  @P0 BRA `(.L_x_148) ;  /* 0x0000000000280947 */ /* 0x000fea0003800000 */
[----:B------:R-:W-:Y:S02]  /*9740*/  UIADD3 UR20, UR6, 0x32000, URZ ;  /* 0x0003200006147890 */ /* 0x000fe4000fffe03f */
[----:B------:R-:W-:Y:S01]  /*9750*/  UIADD3 UR21, UR6, 0x344f0, URZ ;  /* 0x000344f006157890 */ /* 0x000fe2000fffe03f */
[----:B------:R-:W-:Y:S01]  /*9760*/  UMOV UR10, 0x0 ;  /* 0x00000000000a7882 */ /* 0x000fe20000000000 */
[----:B------:R-:W-:Y:S01]  /*9770*/  UMOV UR11, 0x10000000 ;  /* 0x10000000000b7882 */ /* 0x000fe20000000000 */
[----:B------:R-:W-:-:S06]  /*9780*/  UMOV UR22, UR18 ;  /* 0x0000001200167c82 */ /* 0x000fcc0008000000 */
[----:B------:R1:W-:Y:S02]  /*9790*/  UTMALDG.2D [UR20], [UR4], desc[UR10] ;  /* 0x00000a14040075b4 */ /* 0x0003e40008009000 */
[----:B-1----:R-:W-:Y:S05]  /*97a0*/  @!P2 BRA `(.L_x_149) ;  /* 0x000000000004a947 */ /* 0x002fea0003800000 */
[----:B------:R-:W-:Y:S01]  /*97b0*/  BPT.TRAP 0x1 ;  /* 0x000000040000795c */ /* 0x000fe20000300000 */
.L_x_149:
[----:B---34-:R-:W1:Y:S02]  /*97c0*/  LDC R4, c[0x0][0x828] ;  /* 0x00020a00ff047b82 */ /* 0x018e640000000800 */
[----:B-1----:R1:W-:Y:S02]  /*97d0*/  SYNCS.ARRIVE.TRANS64.RED.A0TR RZ, [UR6+0x344f0], R4 ;  /* 0x0344f004ffff79a7 */ /* 0x0023e40008300406 */
.L_x_148:
[----:B------:R-:W-:Y:S05]  /*97e0*/  BSYNC B0 ;  /* 0x0000000000007941 */ /* 0x000fea0003800000 */
.L_x_147:
[----:B------:R-:W-:Y:S05]  /*97f0*/  @!P2 BRA `(.L_x_150) ;  /* 0x000000000004a947 */ /* 0x000fea0003800000 */
[----:B------:R-:W-:Y:S01]  /*9800*/  BPT.TRAP 0x1 ;  /* 0x000000040000795c */ /* 0x000fe20000300000 */
.L_x_150:
[----:B------:R-:W-:-:S04]  /*9810*/  UIADD3 UR17, UR6, 0x344f0, URZ ;  /* 0x000344f006117890 */ /* 0x000fc8000fffe03f */
[----:B------:R-:W-:-:S09]  /*9820*/  UPRMT UR33, UR58, 0x654, UR17 ;  /* 0x000006543a217896 */ /* 0x000fd20008000011 */
[----:B------:R-:W-:Y:S01]  /*9830*/  SYNCS.ARRIVE.TRANS64.RED.A1T0 RZ, [UR33], RZ ;  /* 0x000000ffffff79a7 */ /* 0x000fe20008100421 */
[----:B------:R-:W-:Y:S05]  /*9840*/  @!P2 BRA `(.L_x_151) ;  /* 0x000000000004a947 */ /* 0x000fea0003800000 */
[----:B------:R-:W-:Y:S01]  /*9850*/  BPT.TRAP 0x1 ;  /* 0x000000040000795c */ /* 0x000fe20000300000 */
.L_x_151:
[----:B------:R-:W5:Y:S02]  /*9860*/  SYNCS.PHASECHK.TRANS64.TRYWAIT P1, [UR6+0x34518], R3 ;  /* 0x03451803ff0075a7 */ /* 0x000f640008020146 */
[----:B-----5:R-:W-:Y:S05]  /*9870*/  @!P1 BRA `(.L_x_152) ;  /* 0x00000054001c9947 */ /* 0x020fea0003800000 */
.L_x_292:
[----:B------:R-:W-:Y:S04]  /*9880*/  BSSY B0, `(.L_x_153) ;  /* 0x000000c000007945 */ /* 0x000fe80003800000 */
[----:B------:R-:W-:Y:S05]  /*9890*/  @P0 BRA `(.L_x_154) ;  /* 0x0000000000280947 */ /* 0x000fea0003800000 */
[----:B------:R-:W-:Y:S02]  /*98a0*/  UIADD3 UR22, UR18, 0x40, URZ ;  /* 0x0000004012167890 */ /* 0x000fe4000fffe03f */
[----:B------:R-:W-:Y:S02]  /*98b0*/  UIADD3 UR20, UR6, 0x33000, URZ ;  /* 0x0003300006147890 */ /* 0x000fe4000fffe03f */
[----:B------:R-:W-:Y:S01]  /*98c0*/  UIADD3 UR21, UR6, 0x344f8, URZ ;  /* 0x000344f806157890 */ /* 0x000fe2000fffe03f */
[----:B------:R-:W-:Y:S01]  /*98d0*/  UMOV UR10, 0x0 ;  /* 0x00000000000a7882 */ /* 0x000fe20000000000 */
[----:B------:R-:W-:-:S07]  /*98e0*/  UMOV UR11, 0x10000000 ;  /* 0x10000000000b7882 */ /* 0x000fce0000000000 */
[----:B------:R1:W-:Y:S02]  /*98f0*/  UTMALDG.2D [UR20], [UR4], desc[UR10] ;  /* 0x00000a14040075b4 */ /* 0x0003e40008009000 */
[----:B-1----:R-:W-:Y:S05]  /*9900*/  @!P2 BRA `(.L_x_155) ;  /* 0x000000000004a947 */ /* 0x002fea0003800000 */
[----:B------:R-:W-:Y:S01]  /*9910*/  BPT.TRAP 0x1 ;  /* 0x000000040000795c */ /* 0x000fe20000300000 */
.L_x_155:
[----:B---34-:R-:W1:Y:S02]  /*9920*/  LDC R4, c[0x0][0x828] ;  /* 0x00020a00ff047b82 */ /* 0x018e640000000800 */
[----:B-1----:R1:W-:Y:S02]  /*9930*/  SYNCS.ARRIVE.TRANS64.RED.A0TR RZ, [UR6+0x344f8], R4 ;  /* 0x0344f804ffff79a7 */ /* 0x0023e40008300406 */
.L_x_154:
[----:B------:R-:W-:Y:S05]  /*9940*/  BSYNC B0 ;  /* 0x0000000000007941 */ /* 0x000fea0003800000 */
.L_x_153:
[----:B------:R-:W-:Y:S05]  /*9950*/  @!P2 BRA `(.L_x_156) ;  /* 0x000000000004a947 */ /* 0x000fea0003800000 */
[----:B------:R-:W-:Y:S01]  /*9960*/  BPT.TRAP 0x1 ;  /* 0x000000040000795c */ /* 0x000fe20000300000 */
.L_x_156:
[----:B------:R-:W-:Y:S02]  /*9970*/  UIADD3 UR21, UR6, 0x344f8, URZ ;  /* 0x000344f806157890 */ /* 0x000fe4000fffe03f */
[----:B------:R-:W-:Y:S02]  /*9980*/  UIADD3 UR15, UR19, 0x40, URZ ;  /* 0x00000040130f7890 */ /* 0x000fe4000fffe03f */
[----:B------:R-:W-:-:S09]  /*9990*/  UPRMT UR34, UR58, 0x654, UR21 ;  /* 0x000006543a227896 */ /* 0x000fd20008000015 */
[----:B------:R-:W-:Y:S01]  /*99a0*/  SYNCS.ARRIVE.TRANS64.RED.A1T0 RZ, [UR34], RZ ;  /* 0x000000ffffff79a7 */ /* 0x000fe20008100422 */
[----:B------:R-:W-:Y:S05]  /*99b0*/  @!P2 BRA `(.L_x_157) ;  /* 0x000000000004a947 */ /* 0x000fea0003800000 */
[----:B------:R-:W-:Y:S01]  /*99c0*/  BPT.TRAP 0x1 ;  /* 0x000000040000795c */ /* 0x000fe20000300000 */
.L_x_157:
[----:B-1-34-:R-:W-:-:S04]  /*99d0*/  SHF.L.U32 R4, RZ, 0x1f, RZ ;  /* 0x0000001fff047819 */ /* 0x01afc800000006ff */
[----:B------:R-:W1:Y:S02]  /*99e0*/  SYNCS.PHASECHK.TRANS64.TRYWAIT P1, [UR6+0x34500], R4 ;  /* 0x03450004ff0075a7 */ /* 0x000e640008020146 */
[----:B-1----:R-:W-:Y:S05]  /*99f0*/  @!P1 BRA `(.L_x_158) ;  /* 0x0000005000d49947 */ /* 0x002fea0003800000 */
.L_x_293:
[----:B------:R-:W-:Y:S04]  /*9a00*/  BSSY B0, `(.L_x_159) ;  /* 0x000000b000007945 */ /* 0x000fe80003800000 */
[----:B------:R-:W-:Y:S05]  /*9a10*/  @P0 BRA `(.L_x_160) ;  /* 0x0000000000240947 */ /* 0x000fea0003800000 */
[----:B------:R-:W-:Y:S01]  /*9a20*/  UIADD3 UR12, UR6, 0x30000, URZ ;  /* 0x00030000060c7890 */ /* 0x000fe2000fffe03f */
[----:B------:R-:W-:Y:S01]  /*9a30*/  UMOV UR10, 0x0 ;  /* 0x00000000000a7882 */ /* 0x000fe20000000000 */
[----:B------:R-:W-:Y:S01]  /*9a40*/  UMOV UR11, 0x10000000 ;  /* 0x10000000000b7882 */ /* 0x000fe20000000000 */
[----:B------:R-:W-:-:S06]  /*9a50*/  UMOV UR14, UR18 ;  /* 0x00000012000e7c82 */ /* 0x000fcc0008000000 */
[----:B------:R3:W-:Y:S02]  /*9a60*/  UTMALDG.2D [UR12], [UR4], desc[UR10] ;  /* 0x00000a0c040075b4 */ /* 0x0007e40008009000 */
[----:B---3--:R-:W-:Y:S05]  /*9a70*/  @!P2 BRA `(.L_x_161) ;  /* 0x000000000004a947 */ /* 0x008fea0003800000 */
[----:B------:R-:W-:Y:S01]  /*9a80*/  BPT.TRAP 0x1 ;  /* 0x000000040000795c */ /* 0x000fe20000300000 */
.L_x_161:
[----:B-1----:R-:W1:Y:S02]  /*9a90*/  LDC R5, c[0x0][0x828] ;  /* 0x00020a00ff057b82 */ /* 0x002e640000000800 */
[----:B-1----:R3:W-:Y:S02]  /*9aa0*/  SYNCS.ARRIVE.TRANS64.RED.A0TR RZ, [UR6+0x344e0], R5 ;  /* 0x0344e005ffff79a7 */ /* 0x0027e40008300406 */
.L_x_160:
[----:B------:R-:W-:Y:S05]  /*9ab0*/  BSYNC B0 ;  /* 0x0000000000007941 */ /* 0x000fea0003800000 */
.L_x_159:
[----:B------:R-:W-:Y:S05]  /*9ac0*/  @!P2 BRA `(.L_x_162) ;  /* 0x000000000004a947 */ /* 0x000fea0003800000 */
[----:B------:R-:W-:Y:S01]  /*9ad0*/  BPT.TRAP 0x1 ;  /* 0x000000040000795c */ /* 0x000fe20000300000 */
.L_x_162:
[----:B------:R-:W-:Y:S01]  /*9ae0*/  SYNCS.ARRIVE.TRANS64.RED.A1T0 RZ, [UR7], RZ ;  /* 0x000000ffffff79a7 */ /* 0x000fe20008100407 */
[----:B------:R-:W-:Y:S05]  /*9af0*/  @!P2 BRA `(.L_x_163) ;  /* 0x000000000004a947 */ /* 0x000fea0003800000 */
[----:B------:R-:W-:Y:S01]  /*9b00*/  BPT.TRAP 0x1 ;  /* 0x000000040000795c */ /* 0x000fe20000300000 */
.L_x_163:
[----:B------:R-:W4:Y:S02]  /*9b10*/  SYNCS.PHASECHK.TRANS64.TRYWAIT P1, [UR6+0x34508], R4 ;  /* 0x03450804ff0075a7 */ /* 0x000f240008020146 */
[----:B----4-:R-:W-:Y:S05]  /*9b20*/  @!P1 BRA `(.L_x_164) ;  /* 0x0000005000a09947 */ /* 0x010fea0003800000 */
.L_x_294:
        /* <DEDUP_REMOVED lines=10> */
.L_x_167:
[----:B-1-3--:R-:W1:Y:S02]  /*9bd0*/  LDC R5, c[0x0][0x828] ;  /* 0x00020a00ff057b82 */ /* 0x00ae640000000800 */
[----:B-1----:R4:W-:Y:S02]  /*9be0*/  SYNCS.ARRIVE.TRANS64.RED.A0TR RZ, [UR6+0x344e8], R5 ;  /* 0x0344e805ffff79a7 */ /* 0x0029e40008300406 */
.L_x_166:
[----:B------:R-:W-:Y:S05]  /*9bf0*/  BSYNC B0 ;  /* 0x0000000000007941 */ /* 0x000fea0003800000 */
.L_x_165:
[----:B------:R-:W-:Y:S05]  /*9c00*/  @!P2 BRA `(.L_x_168) ;  /* 0x000000000004a947 */ /* 0x000fea0003800000 */
[----:B------:R-:W-:Y:S01]  /*9c10*/  BPT.TRAP 0x1 ;  /* 0x000000040000795c */ /* 0x000fe20000300000 */
.L_x_168:
[----:B------:R-:W-:Y:S01]  /*9c20*/  SYNCS.ARRIVE.TRANS64.RED.A1T0 RZ, [UR16], RZ ;  /* 0x000000ffffff79a7 */ /* 0x000fe20008100410 */
[----:B------:R-:W-:Y:S01]  /*9c30*/  UIADD3 UR19, UR19, 0x60, URZ ;  /* 0x0000006013137890 */ /* 0x000fe2000fffe03f */
[----:B------:R-:W-:Y:S11]  /*9c40*/  @!P2 BRA `(.L_x_169) ;  /* 0x000000000004a947 */ /* 0x000ff60003800000 */
[----:B------:R-:W-:Y:S01]  /*9c50*/  BPT.TRAP 0x1 ;  /* 0x000000040000795c */ /* 0x000fe20000300000 */
.L_x_169:
[----:B------:R-:W5:Y:S02]  /*9c60*/  SYNCS.PHASECHK.TRANS64.TRYWAIT P1, [UR6+0x34510], R4 ;  /* 0x03451004ff0075a7 */ /* 0x000f640008020146 */
[----:B-----5:R-:W-:Y:S05]  /*9c70*/  @!P1 BRA `(.L_x_170) ;  /* 0x0000005000649947 */ /* 0x020fea0003800000 */
.L_x_295:
[----:B------:R-:W-:Y:S04]  /*9c80*/  BSSY B0, `(.L_x_171) ;  /* 0x000000a000007945 */ /* 0x000fe80003800000 */
[----:B------:R-:W-:Y:S05]  /*9c90*/  @P0 BRA `(.L_x_172) ;  /* 0x0000000000200947 */ /* 0x000fea0003800000 */
[----:B------:R-:W-:Y:S01]  /*9ca0*/  UIADD3 UR16, UR6, 0x32000, URZ ;  /* 0x0003200006107890 */ /* 0x000fe2000fffe03f */
[----:B------:R-:W-:Y:S01]  /*9cb0*/  UMOV UR8, 0x0 ;  /* 0x0000000000087882 */ /* 0x000fe20000000000 */
[----:B------:R-:W-:-:S07]  /*9cc0*/  UMOV UR9, 0x10000000 ;  /* 0x1000000000097882 */ /* 0x000fce0000000000 */
[----:B------:R1:W-:Y:S02]  /*9cd0*/  UTMALDG.2D [UR16], [UR4], desc[UR8] ;  /* 0x00000810040075b4 */ /* 0x0003e40008009000 */
[----:B-1----:R-:W-:Y:S05]  /*9ce0*/  @!P2 BRA `(.L_x_173) ;  /* 0x000000000004a947 */ /* 0x002fea0003800000 */
[----:B------:R-:W-:Y:S01]  /*9cf0*/  BPT.TRAP 0x1 ;  /* 0x000000040000795c */ /* 0x000fe20000300000 */
.L_x_173:
[----:B---34-:R-:W1:Y:S02]  /*9d00*/  LDC R5, c[0x0][0x828] ;  /* 0x00020a00ff057b82 */ /* 0x018e640000000800 */
[----:B-1----:R1:W-:Y:S02]  /*9d10*/  SYNCS.ARRIVE.TRANS64.RED.A0TR RZ, [UR6+0x344f0], R5 ;  /* 0x0344f005ffff79a7 */ /* 0x0023e40008300406 */
.L_x_172:
[----:B------:R-:W-:Y:S05]  /*9d20*/  BSYNC B0 ;  /* 0x0000000000007941 */ /* 0x000fea0003800000 */
.L_x_171:
[----:B------:R-:W-:Y:S05]  /*9d30*/  @!P2 BRA `(.L_x_174) ;  /* 0x000000000004a947 */ /* 0x000fea0003800000 */
[----:B------:R-:W-:Y:S01]  /*9d40*/  BPT.TRAP 0x1 ;  /* 0x000000040000795c */ /* 0x000fe20000300000 */
.L_x_174:
[----:B------:R-:W-:Y:S01]  /*9d50*/  SYNCS.ARRIVE.TRANS64.RED.A1T0 RZ, [UR33], RZ ;  /* 0x000000ffffff79a7 */ /* 0x000fe20008100421 */
[----:B------:R-:W-:Y:S05]  /*9d60*/  @!P2 BRA `(.L_x_175) ;  /* 0x000000000004a947 */ /* 0x000fea0003800000 */
[----:B------:R-:W-:Y:S01]  /*9d70*/  BPT.TRAP 0x1 ;  /* 0x000000040000795c */ /* 0x000fe20000300000 */
.L_x_175:
[----:B------:R-:W5:Y:S02]  /*9d80*/  SYNCS.PHASECHK.TRANS64.TRYWAIT P1, [UR6+0x34518], R4 ;  /* 0x03451804ff0075a7 */ /* 0x000f640008020146 */
[----:B-----5:R-:W-:Y:S05]  /*9d90*/  @!P1 BRA `(.L_x_176) ;  /* 0x0000005000349947 */ /* 0x020fea0003800000 */
.L_x_296:
        /* <DEDUP_REMOVED lines=10> */
.L_x_179:
[----:B------:R-:W1:Y:S02]  /*9e40*/  LDC R4, c[0x0][0x828] ;  /* 0x00020a00ff047b82 */ /* 0x000e640000000800 */
[----:B-1----:R1:W-:Y:S02]  /*9e50*/  SYNCS.ARRIVE.TRANS64.RED.A0TR RZ, [UR6+0x344f8], R4 ;  /* 0x0344f804ffff79a7 */ /* 0x0023e40008300406 */
.L_x_178:
[----:B------:R-:W-:Y:S05]  /*9e60*/  BSYNC B0 ;  /* 0x0000000000007941 */ /* 0x000fea0003800000 */
.L_x_177:
[----:B------:R-:W-:Y:S05]  /*9e70*/  @!P2 BRA `(.L_x_180) ;  /* 0x000000000004a947 */ /* 0x000fea0003800000 */
[----:B------:R-:W-:Y:S01]  /*9e80*/  BPT.TRAP 0x1 ;  /* 0x000000040000795c */ /* 0x000fe20000300000 */
.L_x_180:
[----:B--2---:R-:W-:Y:S01]  /*9e90*/  ISETP.NE.AND P0, PT, R11, RZ, PT ;  /* 0x000000ff0b00720c */ /* 0x004fe20003f05270 */
[----:B------:R-:W-:Y:S01]  /*9ea0*/  SYNCS.ARRIVE.TRANS64.RED.A1T0 RZ, [UR34], RZ ;  /* 0x000000ffffff79a7 */ /* 0x000fe20008100422 */
[CC--:B------:R-:W-:Y:S02]  /*9eb0*/  ISETP.NE.AND P3, PT, R18.reuse, R10.reuse, PT ;  /* 0x0000000a1200720c */ /* 0x0c0fe40003f65270 */
[----:B------:R-:W-:-:S13]  /*9ec0*/  ISETP.EQ.OR P0, PT, R18, R10, !P0 ;  /* 0x0000000a1200720c */ /* 0x000fda0004702670 */
[----:B------:R-:W-:Y:S05]  /*9ed0*/  @P0 BRA `(.L_x_181) ;  /* 0x0000000400040947 */ /* 0x000fea0003800000 */
[----:B------:R-:W-:Y:S01]  /*9ee0*/  ELECT P0, URZ, PT ;  /* 0x00000000003f782f */ /* 0x000fe20003800000 */
[----:B------:R-:W-:-:S12]  /*9ef0*/  BSSY B0, `(.L_x_182) ;  /* 0x0000032000007945 */ /* 0x000fd80003800000 */
[----:B------:R-:W-:Y:S05]  /*9f00*/  @!P0 BRA `(.L_x_183) ;  /* 0x0000000000c08947 */ /* 0x000fea0003800000 */
[----:B-1-34-:R-:W1:Y:S08]  /*9f10*/  LDC.64 R4, c[0x0][0x290] ;  /* 0x0000a400ff047b82 */ /* 0x01ae700000000a00 */
[----:B------:R-:W2:Y:S08]  /*9f20*/  LDC.64 R12, c[0x0][0x808] ;  /* 0x00020200ff0c7b82 */ /* 0x000eb00000000a00 */
[----:B------:R-:W3:Y:S01]  /*9f30*/  LDC.64 R16, c[0x0][0x810] ;  /* 0x00020400ff107b82 */ /* 0x000ee20000000a00 */
[----:B-1----:R-:W-:-:S05]  /*9f40*/  IMAD.WIDE R4, R10, 0xc, R4 ;  /* 0x0000000c0a047825 */ /* 0x002fca00078e0204 */
[----:B------:R1:W5:Y:S04]  /*9f50*/  LDG.E R14, desc[UR38][R4.64] ;  /* 0x00000026040e7981 */ /* 0x000368000c1e1900 */
[----:B------:R1:W5:Y:S01]  /*9f60*/  LDG.E R15, desc[UR38][R4.64+0x4] ;  /* 0x00000426040f7981 */ /* 0x000362000c1e1900 */
[----:B--2---:R-:W-:Y:S02]  /*9f70*/  ISETP.NE.U32.AND P0, PT, R12, RZ, PT ;  /* 0x000000ff0c00720c */ /* 0x004fe40003f05070 */
[----:B------:R-:W-:Y:S02]  /*9f80*/  SHF.R.S32.HI R6, RZ, 0x1f, R10 ;  /* 0x0000001fff067819 */ /* 0x000fe4000001140a */
[----:B------:R-:W-:Y:S02]  /*9f90*/  ISETP.NE.AND.EX P0, PT, R13, RZ, PT, P0 ;  /* 0x000000ff0d00720c */ /* 0x000fe40003f05300 */
[----:B---3--:R-:W-:-:S04]  /*9fa0*/  ISETP.NE.U32.AND P1, PT, R16, RZ, PT ;  /* 0x000000ff1000720c */ /* 0x008fc80003f25070 */
[----:B------:R-:W-:-:S07]  /*9fb0*/  ISETP.NE.AND.EX P1, PT, R17, RZ, PT, P1 ;  /* 0x000000ff1100720c */ /* 0x000fce0003f25310 */
[----:B-1----:R-:W-:Y:S06]  /*9fc0*/  @!P0 BRA `(.L_x_184) ;  /* 0x0000000000108947 */ /* 0x002fec0003800000 */
[----:B------:R-:W-:-:S04]  /*9fd0*/  LEA R4, P0, R10, R12, 0x3 ;  /* 0x0000000c0a047211 */ /* 0x000fc800078018ff */
[----:B------:R-:W-:-:S06]  /*9fe0*/  LEA.HI.X R5, R10, R13, R6, 0x3, P0 ;  /* 0x0000000d0a057211 */ /* 0x000fcc00000f1c06 */
[----:B------:R-:W2:Y:S04]  /*9ff0*/  LDG.E.64 R4, desc[UR38][R4.64] ;  /* 0x0000002604047981 */ /* 0x000ea8000c1e1b00 */
[----:B--2---:R1:W-:Y:S02]  /*a000*/  STS.64 [UR32], R4 ;  /* 0x00000004ff007988 */ /* 0x0043e40008000a20 */
.L_x_184:
[----:B------:R-:W-:Y:S05]  /*a010*/  @!P1 BRA `(.L_x_183) ;  /* 0x00000000007c9947 */ /* 0x000fea0003800000 */
[----:B-1----:R-:W-:-:S04]  /*a020*/  LEA R4, P0, R10, R16, 0x3 ;  /* 0x000000100a047211 */ /* 0x002fc800078018ff */
[----:B------:R-:W-:Y:S02]  /*a030*/  LEA.HI.X R5, R10, R17, R6, 0x3, P0 ;  /* 0x000000110a057211 */ /* 0x000fe400000f1c06 */
[----:B------:R-:W1:Y:S04]  /*a040*/  LDS R6, [UR32+0x1c] ;  /* 0x00001c20ff067984 */ /* 0x000e680008000800 */
[----:B------:R-:W2:Y:S01]  /*a050*/  LDG.E.64 R4, desc[UR38][R4.64] ;  /* 0x0000002604047981 */ /* 0x000ea2000c1e1b00 */
[----:B------:R-:W-:-:S03]  /*a060*/  IMAD.U32 R18, RZ, RZ, UR32 ;  /* 0x00000020ff127e24 */ /* 0x000fc6000f8e00ff */
[----:B------:R-:W-:Y:S02]  /*a070*/  STS [UR32+0x30], RZ ;  /* 0x000030ffff007988 */ /* 0x000fe40008000820 */
[----:B------:R-:W-:-:S05]  /*a080*/  SHF.R.U64 R18, R18, 0x4, RZ ;  /* 0x0000000412127819 */ /* 0x000fca00000012ff */
[----:B------:R-:W-:Y:S04]  /*a090*/  STS [UR32+0x10], R18 ;  /* 0x00001012ff007988 */ /* 0x000fe80008000820 */
[----:B------:R-:W-:Y:S01]  /*a0a0*/  STS [UR32+0x14], R18 ;  /* 0x00001412ff007988 */ /* 0x000fe20008000820 */
[----:B--2---:R-:W-:Y:S01]  /*a0b0*/  SHF.L.U64.HI R12, R4, 0x1, R5 ;  /* 0x00000001040c7819 */ /* 0x004fe20000010205 */
[----:B-----5:R-:W-:-:S03]  /*a0c0*/  VIADD R5, R15, 0xffffffff ;  /* 0xffffffff0f057836 */ /* 0x020fc60000000000 */
[----:B------:R-:W-:-:S04]  /*a0d0*/  LOP3.LUT R12, R12, 0x1fffffff, RZ, 0xc0, !PT ;  /* 0x1fffffff0c0c7812 */ /* 0x000fc800078ec0ff */
[----:B------:R-:W-:-:S04]  /*a0e0*/  SHF.R.U32.HI R7, RZ, 0x4, R12 ;  /* 0x00000004ff077819 */ /* 0x000fc8000001160c */
[----:B-1----:R-:W-:-:S05]  /*a0f0*/  LOP3.LUT R6, R6, 0xf, R7, 0xb8, !PT ;  /* 0x0000000f06067812 */ /* 0x002fca00078eb807 */
[----:B------:R-:W-:Y:S04]  /*a100*/  STS [UR32+0x1c], R6 ;  /* 0x00001c06ff007988 */ /* 0x000fe80008000820 */
[----:B------:R-:W1:Y:S02]  /*a110*/  LDS R7, [UR32+0x1c] ;  /* 0x00001c20ff077984 */ /* 0x000e640008000800 */
[----:B-1----:R-:W-:-:S05]  /*a120*/  LOP3.LUT R7, R7, 0xf0, RZ, 0xb8, !PT ;  /* 0x000000f007077812 */ /* 0x002fca00078eb8ff */
[----:B------:R1:W-:Y:S04]  /*a130*/  STS [UR32+0x1c], R7 ;  /* 0x00001c07ff007988 */ /* 0x0003e80008000820 */
[----:B------:R-:W2:Y:S01]  /*a140*/  LDS R13, [UR32+0x1c] ;  /* 0x00001c20ff0d7984 */ /* 0x000ea20008000800 */
[----:B-1----:R-:W-:Y:S02]  /*a150*/  CS2R R6, SRZ ;  /* 0x0000000000067805 */ /* 0x002fe4000001ff00 */
[----:B--2---:R-:W-:Y:S01]  /*a160*/  LOP3.LUT R19, R13, 0xf00, RZ, 0xb8, !PT ;  /* 0x00000f000d137812 */ /* 0x004fe200078eb8ff */
[----:B------:R-:W-:Y:S02]  /*a170*/  IMAD.SHL.U32 R13, R4, 0x2, RZ ;  /* 0x00000002040d7824 */ /* 0x000fe400078e00ff */
[----:B------:R-:W-:-:S02]  /*a180*/  VIADD R4, R14, 0xffffffff ;  /* 0xffffffff0e047836 */ /* 0x000fc40000000000 */
[----:B------:R-:W-:Y:S01]  /*a190*/  STS.64 [UR32+0x18], R18 ;  /* 0x00001812ff007988 */ /* 0x000fe20008000a20 */
[----:B------:R-:W-:-:S03]  /*a1a0*/  LOP3.LUT R13, R13, 0xfffffffe, RZ, 0xc0, !PT ;  /* 0xfffffffe0d0d7812 */ /* 0x000fc600078ec0ff */
[----:B------:R-:W1:Y:S01]  /*a1b0*/  LDS R16, [UR32+0x1c] ;  /* 0x00001c20ff107984 */ /* 0x000e620008000800 */
[----:B------:R-:W-:-:S03]  /*a1c0*/  SHF.R.U64 R13, R13, 0x4, R12 ;  /* 0x000000040d0d7819 */ /* 0x000fc6000000120c */
[----:B------:R2:W-:Y:S04]  /*a1d0*/  STS.128 [UR32+0x20], R4 ;  /* 0x00002004ff007988 */ /* 0x0005e80008000c20 */
[----:B------:R2:W-:Y:S01]  /*a1e0*/  STS [UR32+0xc], R13 ;  /* 0x00000c0dff007988 */ /* 0x0005e20008000820 */
[----:B-1----:R-:W-:-:S05]  /*a1f0*/  LOP3.LUT R12, R16, 0xf000, RZ, 0xb8, !PT ;  /* 0x0000f000100c7812 */ /* 0x002fca00078eb8ff */
[----:B------:R2:W-:Y:S02]  /*a200*/  STS [UR32+0x1c], R12 ;  /* 0x00001c0cff007988 */ /* 0x0005e40008000820 */
.L_x_183:
[----:B------:R-:W-:Y:S05]  /*a210*/  BSYNC B0 ;  /* 0x0000000000007941 */ /* 0x000fea0003800000 */
.L_x_182:
[----:B-12---:R-:W1:Y:S01]  /*a220*/  S2R R4, SR_LANEID ;  /* 0x0000000000047919 */ /* 0x006e620000000000 */
[----:B------:R-:W-:Y:S01]  /*a230*/  NOP ;  /* 0x0000000000007918 */ /* 0x000fe20000000000 */
[----:B------:R-:W-:Y:S01]  /*a240*/  ELECT P0, URZ, PT ;  /* 0x00000000003f782f */ /* 0x000fe20003800000 */
[----:B------:R-:W-:Y:S01]  /*a250*/  BSSY B0, `(.L_x_185) ;  /* 0x0000008000007945 */ /* 0x000fe20003800000 */
[----:B-1----:R-:W-:-:S05]  /*a260*/  IMAD.SHL.U32 R6, R4, 0x4, RZ ;  /* 0x0000000404067824 */ /* 0x002fca00078e00ff */
[----:B------:R1:W2:Y:S01]  /*a270*/  LDS R7, [R6+UR32] ;  /* 0x0000002006077984 */ /* 0x0002a20008000800 */
[----:B------:R-:W-:-:S05]  /*a280*/  IADD3 R4, P1, R6, UR4, RZ ;  /* 0x0000000406047c10 */ /* 0x000fca000ff3e0ff */
[----:B---34-:R-:W-:Y:S01]  /*a290*/  IMAD.X R5, RZ, RZ, UR5, P1 ;  /* 0x00000005ff057e24 */ /* 0x018fe200088e06ff */
[----:B------:R-:W-:Y:S07]  /*a2a0*/  @!P0 BRA `(.L_x_186) ;  /* 0x0000000000088947 */ /* 0x000fee0003800000 */
[----:B------:R0:W-:Y:S01]  /*a2b0*/  UTMACMDFLUSH ;  /* 0x00000000000079b7 */ /* 0x0001e20000000000 */
[----:B------:R-:W-:-:S04]  /*a2c0*/  DEPBAR.LE SB0, 0x0 ;  /* 0x000080000000791a */ /* 0x000fc80000000000 */
.L_x_186:
[----:B------:R-:W-:Y:S05]  /*a2d0*/  BSYNC B0 ;  /* 0x0000000000007941 */ /* 0x000fea0003800000 */
.L_x_185:
[----:B--2---:R2:W5:Y:S02]  /*a2e0*/  ATOMG.E.EXCH.STRONG.GPU PT, RZ, [R4], R7 ;  /* 0x0000000704ff73a8 */ /* 0x00456400041ee100 */
.L_x_181:
[----:B------:R-:W-:Y:S01]  /*a2f0*/  ISETP.NE.AND P1, PT, R11, RZ, PT ;  /* 0x000000ff0b00720c */ /* 0x000fe20003f25270 */
[----:B------:R-:W-:Y:S01]  /*a300*/  VIADD R2, R2, 0x1 ;  /* 0x0000000102027836 */ /* 0x000fe20000000000 */
[----:B-12---:R-:W-:Y:S01]  /*a310*/  SEL R4, RZ, 0x1, !P3 ;  /* 0x00000001ff047807 */ /* 0x006fe20005800000 */
[----:B------:R-:W-:Y:S01]  /*a320*/  IMAD.MOV.U32 R17, RZ, RZ, R9 ;  /* 0x000000ffff117224 */ /* 0x000fe200078e0009 */
[----:B------:R-:W-:Y:S01]  /*a330*/  MOV R16, R8 ;  /* 0x0000000800107202 */ /* 0x000fe20000000f00 */
[----:B------:R-:W-:Y:S01]  /*a340*/  IMAD.MOV.U32 R18, RZ, RZ, R10 ;  /* 0x000000ffff127224 */ /* 0x000fe200078e000a */
[----:B------:R-:W-:-:S04]  /*a350*/  ISETP.NE.AND P0, PT, R2, 0x8, PT ;  /* 0x000000080200780c */ /* 0x000fc80003f05270 */
[----:B---34-:R-:W-:Y:S02]  /*a360*/  SEL R5, RZ, 0x1, P0 ;  /* 0x00000001ff057807 */ /* 0x018fe40000000000 */
[----:B------:R-:W-:Y:S02]  /*a370*/  SEL R2, R2, RZ, P0 ;  /* 0x000000ff02027207 */ /* 0x000fe40000000000 */
[----:B------:R-:W-:Y:S01]  /*a380*/  LOP3.LUT R0, R0, R5, RZ, 0x3c, !PT ;  /* 0x0000000500007212 */ /* 0x000fe200078e3cff */
[----:B------:R-:W-:Y:S06]  /*a390*/  @P1 BRA `(.L_x_187) ;  /* 0xffffffec00401947 */ /* 0x000fec000383ffff */
[----:B-----5:R-:W-:Y:S01]  /*a3a0*/  ELECT P0, URZ, PT ;  /* 0x00000000003f782f */ /* 0x020fe20003800000 */
[----:B------:R-:W-:-:S12]  /*a3b0*/  BSSY B0, `(.L_x_188) ;  /* 0x0000017000007945 */ /* 0x000fd80003800000 */
[----:B------:R-:W-:Y:S05]  /*a3c0*/  @!P0 BRA `(.L_x_189) ;  /* 0x0000000000548947 */ /* 0x000fea0003800000 */
[----:B------:R-:W-:Y:S05]  /*a3d0*/  @!P2 BRA `(.L_x_190) ;  /* 0x000000000004a947 */ /* 0x000fea0003800000 */
[----:B------:R-:W-:Y:S01]  /*a3e0*/  BPT.TRAP 0x1 ;  /* 0x000000040000795c */ /* 0x000fe20000300000 */
.L_x_190:
[----:B------:R-:W1:Y:S02]  /*a3f0*/  SYNCS.PHASECHK.TRANS64.TRYWAIT P0, [UR6+0x34500], R3 ;  /* 0x03450003ff0075a7 */ /* 0x000e640008000146 */
[----:B-1----:R-:W-:Y:S05]  /*a400*/  @!P0 BRA `(.L_x_191) ;  /* 0x0000004800b08947 */ /* 0x002fea0003800000 */
.L_x_297:
[----:B------:R-:W-:Y:S05]  /*a410*/  @!P2 BRA `(.L_x_192) ;  /* 0x000000000004a947 */ /* 0x000fea0003800000 */
[----:B------:R-:W-:Y:S01]  /*a420*/  BPT.TRAP 0x1 ;  /* 0x000000040000795c */ /* 0x000fe20000300000 */
.L_x_192:
[----:B------:R-:W2:Y:S02]  /*a430*/  SYNCS.PHASECHK.TRANS64.TRYWAIT P0, [UR6+0x34508], R3 ;  /* 0x03450803ff0075a7 */ /* 0x000ea40008000146 */
[----:B--2---:R-:W-:Y:S05]  /*a440*/  @!P0 BRA `(.L_x_193) ;  /* 0x0000004800b88947 */ /* 0x004fea0003800000 */
.L_x_298:
[----:B------:R-:W-:Y:S05]  /*a450*/  @!P2 BRA `(.L_x_194) ;  /* 0x000000000004a947 */ /* 0x000fea0003800000 */
[----:B------:R-:W-:Y:S01]  /*a460*/  BPT.TRAP 0x1 ;  /* 0x000000040000795c */ /* 0x000fe20000300000 */
.L_x_194:
[----:B------:R-:W2:Y:S02]  /*a470*/  SYNCS.PHASECHK.TRANS64.TRYWAIT P0, [UR6+0x34510], R3 ;  /* 0x03451003ff0075a7 */ /* 0x000ea40008000146 */
[----:B--2---:R-:W-:Y:S05]  /*a480*/  @!P0 BRA `(.L_x_195) ;  /* 0x0000004800c08947 */ /* 0x004fea0003800000 */
.L_x_299:
[----:B------:R-:W-:Y:S05]  /*a490*/  @!P2 BRA `(.L_x_196) ;  /* 0x000000000004a947 */ /* 0x000fea0003800000 */
[----:B------:R-:W-:Y:S01]  /*a4a0*/  BPT.TRAP 0x1 ;  /* 0x000000040000795c */ /* 0x000fe20000300000 */
.L_x_196:
[----:B-1----:R-:W-:-:S05]  /*a4b0*/  IMAD.MOV.U32 R0, RZ, RZ, 0x1 ;  /* 0x00000001ff007424 */ /* 0x002fca00078e00ff */
[----:B------:R-:W-:-:S07]  /*a4c0*/  SHF.L.U32 R0, R0, 0x1f, RZ ;  /* 0x0000001f00007819 */ /* 0x000fce00000006ff */
.L_x_197:
[----:B-1----:R-:W-:-:S04]  /*a4d0*/  IMAD.U32 R3, RZ, RZ, UR6 ;  /* 0x00000006ff037e24 */ /* 0x002fc8000f8e00ff */
[----:B------:R1:W2:Y:S03]  /*a4e0*/  SYNCS.PHASECHK.TRANS64.TRYWAIT P0, [R3+URZ+0x34518], R0 ;  /* 0x03451800030075a7 */ /* 0x0002a6000800017f */
[----:B--2---:R-:W-:Y:S05]  /*a4f0*/  @!P0 NANOSLEEP.SYNCS 0x989680 ;  /* 0x009896800000895d */ /* 0x004fea0003900000 */
[----:B------:R-:W2:Y:S02]  /*a500*/  @!P0 SYNCS.PHASECHK.TRANS64 P0, [R3+URZ+0x34518], R0 ;  /* 0x03451800030085a7 */ /* 0x000ea4000800007f */
[----:B--2---:R-:W-:Y:S05]  /*a510*/  @!P0 BRA `(.L_x_197) ;  /* 0xfffffffc00ec8947 */ /* 0x004fea000383ffff */
.L_x_189:
[----:B------:R-:W-:Y:S05]  /*a520*/  BSYNC B0 ;  /* 0x0000000000007941 */ /* 0x000fea0003800000 */
.L_x_188:
[----:B------:R-:W-:Y:S05]  /*a530*/  EXIT ;  /* 0x000000000000794d */ /* 0x000fea0003800000 */
.L_x_118:
[----:B------:R-:W1:Y:S01]  /*a540*/  S2UR UR4, SR_CTAID.Y ;  /* 0x00000000000479c3 */ /* 0x000e620000002600 */
[----:B------:R-:W3:Y:S01]  /*a550*/  S2R R32, SR_LANEID ;  /* 0x0000000000207919 */ /* 0x000ee20000000000 */
[----:B------:R-:W-:Y:S01]  /*a560*/  ELECT P0, URZ, PT ;  /* 0x00000000003f782f */ /* 0x000fe20003800000 */
[----:B------:R-:W-:Y:S01]  /*a570*/  BSSY B0, `(.L_x_198) ;  /* 0x0000037000007945 */ /* 0x000fe20003800000 */
[----:B------:R-:W-:Y:S01]  /*a580*/  ULDC.64 UR8, c[0x0][0x508] ;  /* 0x0001420000087ab9 */ /* 0x000fe20000000a00 */
[----:B-1----:R-:W-:-:S04]  /*a590*/  UIMAD UR4, UR4, UR60, UR42 ;  /* 0x0000003c040472a4 */ /* 0x002fc8000f8e022a */
[----:B------:R-:W-:-:S06]  /*a5a0*/  UIMAD.WIDE UR8, UR4, 0x80, UR8 ;  /* 0x00000080040878a5 */ /* 0x000fcc000f8e0208 */
[----:B------:R-:W-:Y:S06]  /*a5b0*/  @!P0 BRA `(.L_x_199) ;  /* 0x0000000000c88947 */ /* 0x000fec0003800000 */
[----:B------:R-:W1:Y:S01]  /*a5c0*/  LDC.64 R20, c[0x0][0x300] ;  /* 0x0000c000ff147b82 */ /* 0x000e620000000a00 */
[----:B------:R-:W-:Y:S02]  /*a5d0*/  UMOV UR4, 0x400 ;  /* 0x0000040000047882 */ /* 0x000fe40000000000 */
[----:B--2---:R-:W-:-:S05]  /*a5e0*/  ULEA UR4, UR58, UR4, 0x18 ;  /* 0x000000043a047291 */ /* 0x004fca000f8ec03f */
[----:B------:R-:W1:Y:S08]  /*a5f0*/  LDC.64 R22, c[0x0][0x308] ;  /* 0x0000c200ff167b82 */ /* 0x000e700000000a00 */
[----:B------:R-:W2:Y:S08]  /*a600*/  LDC.64 R12, c[0x0][0x310] ;  /* 0x0000c400ff0c7b82 */ /* 0x000eb00000000a00 */
[----:B------:R-:W2:Y:S08]  /*a610*/  LDC.64 R14, c[0x0][0x318] ;  /* 0x0000c600ff0e7b82 */ /* 0x000eb00000000a00 */
[----:B------:R-:W4:Y:S01]  /*a620*/  LDC.64 R8, c[0x0][0x320] ;  /* 0x0000c800ff087b82 */ /* 0x000f220000000a00 */
[----:B-1----:R1:W-:Y:S07]  /*a630*/  STS.128 [UR4+0x34600], R20 ;  /* 0x03460014ff007988 */ /* 0x0023ee0008000c04 */
[----:B------:R-:W4:Y:S08]  /*a640*/  LDC.64 R10, c[0x0][0x328] ;  /* 0x0000ca00ff0a7b82 */ /* 0x000f300000000a00 */
[----:B------:R-:W5:Y:S01]  /*a650*/  LDC.64 R4, c[0x0][0x330] ;  /* 0x0000cc00ff047b82 */ /* 0x000f620000000a00 */
[----:B--2---:R2:W-:Y:S07]  /*a660*/  STS.128 [UR4+0x34610], R12 ;  /* 0x0346100cff007988 */ /* 0x0045ee0008000c04 */
[----:B------:R-:W5:Y:S01]  /*a670*/  LDC.64 R6, c[0x0][0x338] ;  /* 0x0000ce00ff067b82 */ /* 0x000f620000000a00 */
[----:B----4-:R4:W-:Y:S07]  /*a680*/  STS.128 [UR4+0x34620], R8 ;  /* 0x03462008ff007988 */ /* 0x0109ee0008000c04 */
[----:B------:R-:W3:Y:S08]  /*a690*/  LDC.64 R28, c[0x0][0x340] ;  /* 0x0000d000ff1c7b82 */ /* 0x000ef00000000a00 */
[----:B------:R-:W3:Y:S01]  /*a6a0*/  LDC.64 R30, c[0x0][0x348] ;  /* 0x0000d200ff1e7b82 */ /* 0x000ee20000000a00 */
[----:B-----5:R5:W-:Y:S07]  /*a6b0*/  STS.128 [UR4+0x34630], R4 ;  /* 0x03463004ff007988 */ /* 0x020bee0008000c04 */
[----:B------:R-:W4:Y:S08]  /*a6c0*/  LDC.64 R24, c[0x0][0x350] ;  /* 0x0000d400ff187b82 */ /* 0x000f300000000a00 */
[----:B------:R-:W4:Y:S08]  /*a6d0*/  LDC.64 R26, c[0x0][0x358] ;  /* 0x0000d600ff1a7b82 */ /* 0x000f300000000a00 */
[----:B-1----:R-:W1:Y:S01]  /*a6e0*/  LDC.64 R20, c[0x0][0x360] ;  /* 0x0000d800ff147b82 */ /* 0x002e620000000a00 */
[----:B---3--:R3:W-:Y:S07]  /*a6f0*/  STS.128 [UR4+0x34640], R28 ;  /* 0x0346401cff007988 */ /* 0x0087ee0008000c04 */
[----:B------:R-:W1:Y:S08]  /*a700*/  LDC.64 R22, c[0x0][0x368] ;  /* 0x0000da00ff167b82 */ /* 0x000e700000000a00 */
[----:B--2---:R-:W2:Y:S01]  /*a710*/  LDC.64 R12, c[0x0][0x370] ;  /* 0x0000dc00ff0c7b82 */ /* 0x004ea20000000a00 */
[----:B----4-:R4:W-:Y:S07]  /*a720*/  STS.128 [UR4+0x34650], R24 ;  /* 0x03465018ff007988 */ /* 0x0109ee0008000c04 */
[----:B------:R-:W2:Y:S08]  /*a730*/  LDC.64 R14, c[0x0][0x378] ;  /* 0x0000de00ff0e7b82 */ /* 0x000eb00000000a00 */
[----:B------:R-:W3:Y:S01]  /*a740*/  LDC.64 R8, c[0x0][0x400] ;  /* 0x00010000ff087b82 */ /* 0x000ee20000000a00 */
[----:B-1----:R1:W-:Y:S07]  /*a750*/  STS.128 [UR4+0x34660], R20 ;  /* 0x03466014ff007988 */ /* 0x0023ee0008000c04 */
[----:B------:R-:W3:Y:S08]  /*a760*/  LDC.64 R10, c[0x0][0x408] ;  /* 0x00010200ff0a7b82 */ /* 0x000ef00000000a00 */
[----:B-----5:R-:W5:Y:S01]  /*a770*/  LDC.64 R4, c[0x0][0x410] ;  /* 0x00010400ff047b82 */ /* 0x020f620000000a00 */
[----:B--2---:R2:W-:Y:S07]  /*a780*/  STS.128 [UR4+0x34670], R12 ;  /* 0x0346700cff007988 */ /* 0x0045ee0008000c04 */
[----:B------:R-:W5:Y:S01]  /*a790*/  LDC.64 R6, c[0x0][0x418] ;  /* 0x00010600ff067b82 */ /* 0x000f620000000a00 */
[----:B---3--:R3:W-:Y:S07]  /*a7a0*/  STS.128 [UR4+0x34680], R8 ;  /* 0x03468008ff007988 */ /* 0x0087ee0008000c04 */
[----:B------:R-:W2:Y:S08]  /*a7b0*/  LDC.64 R28, c[0x0][0x420] ;  /* 0x00010800ff1c7b82 */ /* 0x000eb00000000a00 */
[----:B------:R-:W2:Y:S01]  /*a7c0*/  LDC.64 R30, c[0x0][0x428] ;  /* 0x00010a00ff1e7b82 */ /* 0x000ea20000000a00 */
[----:B-----5:R5:W-:Y:S07]  /*a7d0*/  STS.128 [UR4+0x34690], R4 ;  /* 0x03469004ff007988 */ /* 0x020bee0008000c04 */
[----:B----4-:R-:W4:Y:S08]  /*a7e0*/  LDC.64 R24, c[0x0][0x430] ;  /* 0x00010c00ff187b82 */ /* 0x010f300000000a00 */
[----:B------:R-:W4:Y:S08]  /*a7f0*/  LDC.64 R26, c[0x0][0x438] ;  /* 0x00010e00ff1a7b82 */ /* 0x000f300000000a00 */
[----:B-1----:R-:W1:Y:S01]  /*a800*/  LDC.64 R20, c[0x0][0x440] ;  /* 0x00011000ff147b82 */ /* 0x002e620000000a00 */
[----:B--2---:R2:W-:Y:S07]  /*a810*/  STS.128 [UR4+0x346a0], R28 ;  /* 0x0346a01cff007988 */ /* 0x0045ee0008000c04 */
[----:B------:R-:W1:Y:S08]  /*a820*/  LDC.64 R22, c[0x0][0x448] ;  /* 0x00011200ff167b82 */ /* 0x000e700000000a00 */
[----:B------:R-:W2:Y:S01]  /*a830*/  LDC.64 R12, c[0x0][0x450] ;  /* 0x00011400ff0c7b82 */ /* 0x000ea20000000a00 */
[----:B----4-:R4:W-:Y:S07]  /*a840*/  STS.128 [UR4+0x346b0], R24 ;  /* 0x0346b018ff007988 */ /* 0x0109ee0008000c04 */
[----:B------:R-:W2:Y:S08]  /*a850*/  LDC.64 R14, c[0x0][0x458] ;  /* 0x00011600ff0e7b82 */ /* 0x000eb00000000a00 */
[----:B---3--:R-:W3:Y:S01]  /*a860*/  LDC.64 R8, c[0x0][0x460] ;  /* 0x00011800ff087b82 */ /* 0x008ee20000000a00 */
[----:B-1----:R4:W-:Y:S07]  /*a870*/  STS.128 [UR4+0x346c0], R20 ;  /* 0x0346c014ff007988 */ /* 0x0029ee0008000c04 */
[----:B------:R-:W3:Y:S08]  /*a880*/  LDC.64 R10, c[0x0][0x468] ;  /* 0x00011a00ff0a7b82 */ /* 0x000ef00000000a00 */
[----:B-----5:R-:W1:Y:S01]  /*a890*/  LDC.64 R4, c[0x0][0x470] ;  /* 0x00011c00ff047b82 */ /* 0x020e620000000a00 */
[----:B--2---:R4:W-:Y:S07]  /*a8a0*/  STS.128 [UR4+0x346d0], R12 ;  /* 0x0346d00cff007988 */ /* 0x0049ee0008000c04 */
[----:B------:R-:W1:Y:S01]  /*a8b0*/  LDC.64 R6, c[0x0][0x478] ;  /* 0x00011e00ff067b82 */ /* 0x000e620000000a00 */
[----:B---3--:R4:W-:Y:S04]  /*a8c0*/  STS.128 [UR4+0x346e0], R8 ;  /* 0x0346e008ff007988 */ /* 0x0089e80008000c04 */
[----:B-1----:R4:W-:Y:S02]  /*a8d0*/  STS.128 [UR4+0x346f0], R4 ;  /* 0x0346f004ff007988 */ /* 0x0029e40008000c04 */
.L_x_199:
[----:B--2---:R-:W-:Y:S05]  /*a8e0*/  BSYNC B0 ;  /* 0x0000000000007941 */ /* 0x004fea0003800000 */
.L_x_198:
[----:B------:R-:W-:Y:S01]  /*a8f0*/  ELECT P0, URZ, PT ;  /* 0x00000000003f782f */ /* 0x000fe20003800000 */
[----:B------:R-:W-:Y:S01]  /*a900*/  NOP ;  /* 0x0000000000007918 */ /* 0x000fe20000000000 */
[----:B------:R-:W-:Y:S11]  /*a910*/  BSSY B0, `(.L_x_200) ;  /* 0x000004a000007945 */ /* 0x000ff60003800000 */
[----:B------:R-:W-:Y:S05]  /*a920*/  @!P0 BRA `(.L_x_201) ;  /* 0x0000000400208947 */ /* 0x000fea0003800000 */
[----:B----4-:R-:W1:Y:S08]  /*a930*/  LDC.64 R10, c[0x0][0x518] ;  /* 0x00014600ff0a7b82 */ /* 0x010e700000000a00 */
[----:B------:R-:W2:Y:S08]  /*a940*/  LDC.64 R8, c[0x0][0x528] ;  /* 0x00014a00ff087b82 */ /* 0x000eb00000000a00 */
[----:B------:R-:W4:Y:S01]  /*a950*/  LDC.64 R22, c[0x0][0x510] ;  /* 0x00014400ff167b82 */ /* 0x000f220000000a00 */
[----:B-1----:R-:W-:-:S07]  /*a960*/  IMAD.WIDE R10, R18, 0x8, R10 ;  /* 0x00000008120a7825 */ /* 0x002fce00078e020a */
[----:B------:R-:W1:Y:S01]  /*a970*/  LDC.64 R12, c[0x0][0x520] ;  /* 0x00014800ff0c7b82 */ /* 0x000e620000000a00 */
[----:B------:R-:W5:Y:S01]  /*a980*/  LDG.E.64 R10, desc[UR38][R10.64] ;  /* 0x000000260a0a7981 */ /* 0x000f62000c1e1b00 */
[----:B--2---:R-:W-:-:S06]  /*a990*/  IMAD.WIDE R8, R18, 0x8, R8 ;  /* 0x0000000812087825 */ /* 0x004fcc00078e0208 */
[----:B------:R-:W2:Y:S01]  /*a9a0*/  LDG.E.64 R8, desc[UR38][R8.64] ;  /* 0x0000002608087981 */ /* 0x000ea2000c1e1b00 */
[----:B----4-:R-:W-:-:S06]  /*a9b0*/  IMAD.WIDE R22, R18, 0x8, R22 ;  /* 0x0000000812167825 */ /* 0x010fcc00078e0216 */
[----:B------:R-:W4:Y:S01]  /*a9c0*/  LDG.E.64 R22, desc[UR38][R22.64] ;  /* 0x0000002616167981 */ /* 0x000f22000c1e1b00 */
[----:B-1----:R-:W-:-:S06]  /*a9d0*/  IMAD.WIDE R12, R18, 0x8, R12 ;  /* 0x00000008120c7825 */ /* 0x002fcc00078e020c */
[----:B------:R-:W3:Y:S01]  /*a9e0*/  LDG.E.64 R12, desc[UR38][R12.64] ;  /* 0x000000260c0c7981 */ /* 0x000ee2000c1e1b00 */
[----:B------:R-:W-:Y:S02]  /*a9f0*/  UMOV UR4, 0x400 ;  /* 0x0000040000047882 */ /* 0x000fe40000000000 */
[----:B------:R-:W-:-:S09]  /*aa00*/  ULEA UR4, UR58, UR4, 0x18 ;  /* 0x000000043a047291 */ /* 0x000fd2000f8ec03f */
[----:B------:R-:W1:Y:S04]  /*aa10*/  LDS R4, [UR4+0x3461c] ;  /* 0x03461c04ff047984 */ /* 0x000e680008000800 */
[----:B------:R-:W1:Y:S01]  /*aa20*/  LDS R5, [UR4+0x3469c] ;  /* 0x03469c04ff057984 */ /* 0x000e620008000800 */
[----:B------:R-:W-:Y:S02]  /*aa30*/  UIADD3 UR5, UR4, 0x34600, URZ ;  /* 0x0003460004057890 */ /* 0x000fe4000fffe03f */
[----:B------:R-:W-:-:S04]  /*aa40*/  UIADD3 UR6, UR4, 0x34680, URZ ;  /* 0x0003468004067890 */ /* 0x000fc8000fffe03f */
[----:B------:R-:W-:Y:S02]  /*aa50*/  IMAD.U32 R14, RZ, RZ, UR5 ;  /* 0x00000005ff0e7e24 */ /* 0x000fe4000f8e00ff */
[----:B------:R-:W-:-:S03]  /*aa60*/  IMAD.U32 R20, RZ, RZ, UR6 ;  /* 0x00000006ff147e24 */ /* 0x000fc6000f8e00ff */
[----:B------:R-:W-:Y:S02]  /*aa70*/  SHF.R.U64 R14, R14, 0x4, RZ ;  /* 0x000000040e0e7819 */ /* 0x000fe400000012ff */
[----:B------:R-:W-:Y:S01]  /*aa80*/  SHF.R.U64 R20, R20, 0x4, RZ ;  /* 0x0000000414147819 */ /* 0x000fe200000012ff */
[----:B------:R-:W-:Y:S04]  /*aa90*/  STS [UR4+0x34630], RZ ;  /* 0x034630ffff007988 */ /* 0x000fe80008000804 */
[----:B------:R-:W-:Y:S04]  /*aaa0*/  STS [UR4+0x34610], R14 ;  /* 0x0346100eff007988 */ /* 0x000fe80008000804 */
[----:B------:R-:W-:Y:S04]  /*aab0*/  STS [UR4+0x34614], R14 ;  /* 0x0346140eff007988 */ /* 0x000fe80008000804 */
[----:B------:R-:W-:Y:S04]  /*aac0*/  STS [UR4+0x34690], R20 ;  /* 0x03469014ff007988 */ /* 0x000fe80008000804 */
[----:B------:R-:W-:Y:S04]  /*aad0*/  STS [UR4+0x34694], R20 ;  /* 0x03469414ff007988 */ /* 0x000fe80008000804 */
[----:B------:R-:W-:Y:S01]  /*aae0*/  STS [UR4+0x346b0], RZ ;  /* 0x0346b0ffff007988 */ /* 0x000fe20008000804 */
[----:B-----5:R-:W-:-:S04]  /*aaf0*/  SHF.L.U64.HI R11, R10, 0x1, R11 ;  /* 0x000000010a0b7819 */ /* 0x020fc8000001020b */
[----:B------:R-:W-:Y:S02]  /*ab00*/  LOP3.LUT R11, R11, 0x1fffffff, RZ, 0xc0, !PT ;  /* 0x1fffffff0b0b7812 */ /* 0x000fe400078ec0ff */
[----:B--2---:R-:W-:-:S04]  /*ab10*/  SHF.L.U64.HI R9, R8, 0x1, R9 ;  /* 0x0000000108097819 */ /* 0x004fc80000010209 */
[----:B------:R-:W-:Y:S02]  /*ab20*/  LOP3.LUT R9, R9, 0x1fffffff, RZ, 0xc0, !PT ;  /* 0x1fffffff09097812 */ /* 0x000fe400078ec0ff */
[----:B------:R-:W-:Y:S02]  /*ab30*/  SHF.R.U32.HI R7, RZ, 0x4, R11 ;  /* 0x00000004ff077819 */ /* 0x000fe4000001160b */
[----:B------:R-:W-:Y:S02]  /*ab40*/  SHF.R.U32.HI R6, RZ, 0x4, R9 ;  /* 0x00000004ff067819 */ /* 0x000fe40000011609 */
[----:B-1----:R-:W-:Y:S02]  /*ab50*/  LOP3.LUT R4, R4, 0xf, R7, 0xb8, !PT ;  /* 0x0000000f04047812 */ /* 0x002fe400078eb807 */
[----:B------:R-:W-:-:S03]  /*ab60*/  LOP3.LUT R6, R5, 0xf, R6, 0xb8, !PT ;  /* 0x0000000f05067812 */ /* 0x000fc600078eb806 */
[----:B------:R-:W-:Y:S04]  /*ab70*/  STS [UR4+0x3461c], R4 ;  /* 0x03461c04ff007988 */ /* 0x000fe80008000804 */
[----:B------:R-:W-:Y:S04]  /*ab80*/  STS [UR4+0x3469c], R6 ;  /* 0x03469c06ff007988 */ /* 0x000fe80008000804 */
[----:B------:R-:W1:Y:S04]  /*ab90*/  LDS R5, [UR4+0x3461c] ;  /* 0x03461c04ff057984 */ /* 0x000e680008000800 */
[----:B------:R-:W2:Y:S01]  /*aba0*/  LDS R7, [UR4+0x3469c] ;  /* 0x03469c04ff077984 */ /* 0x000ea20008000800 */
[----:B-1----:R-:W-:-:S02]  /*abb0*/  LOP3.LUT R5, R5, 0xf0, RZ, 0xb8, !PT ;  /* 0x000000f005057812 */ /* 0x002fc400078eb8ff */
[----:B--2---:R-:W-:-:S03]  /*abc0*/  LOP3.LUT R7, R7, 0xf0, RZ, 0xb8, !PT ;  /* 0x000000f007077812 */ /* 0x004fc600078eb8ff */
[----:B------:R-:W-:Y:S04]  /*abd0*/  STS [UR4+0x3461c], R5 ;  /* 0x03461c05ff007988 */ /* 0x000fe80008000804 */
[----:B------:R-:W-:Y:S04]  /*abe0*/  STS [UR4+0x3469c], R7 ;  /* 0x03469c07ff007988 */ /* 0x000fe80008000804 */
[----:B------:R-:W1:Y:S04]  /*abf0*/  LDS R15, [UR4+0x3461c] ;  /* 0x03461c04ff0f7984 */ /* 0x000e680008000800 */
[----:B------:R-:W2:Y:S01]  /*ac00*/  LDS R21, [UR4+0x3469c] ;  /* 0x03469c04ff157984 */ /* 0x000ea20008000800 */
[----:B-1----:R-:W-:-:S02]  /*ac10*/  LOP3.LUT R15, R15, 0xf00, RZ, 0xb8, !PT ;  /* 0x00000f000f0f7812 */ /* 0x002fc400078eb8ff */
[----:B--2---:R-:W-:-:S03]  /*ac20*/  LOP3.LUT R21, R21, 0xf00, RZ, 0xb8, !PT ;  /* 0x00000f0015157812 */ /* 0x004fc600078eb8ff */
[----:B------:R-:W-:Y:S04]  /*ac30*/  STS.64 [UR4+0x34618], R14 ;  /* 0x0346180eff007988 */ /* 0x000fe80008000a04 */
[----:B------:R-:W-:Y:S04]  /*ac40*/  STS.64 [UR4+0x34698], R20 ;  /* 0x03469814ff007988 */ /* 0x000fe80008000a04 */
[----:B------:R-:W1:Y:S04]  /*ac50*/  LDS R25, [UR4+0x3461c] ;  /* 0x03461c04ff197984 */ /* 0x000e680008000800 */
[----:B------:R-:W2:Y:S01]  /*ac60*/  LDS R24, [UR4+0x3469c] ;  /* 0x03469c04ff187984 */ /* 0x000ea20008000800 */
[----:B------:R-:W-:-:S02]  /*ac70*/  VIADD R5, R0, 0xffffffff ;  /* 0xffffffff00057836 */ /* 0x000fc40000000000 */
[----:B------:R-:W-:Y:S02]  /*ac80*/  IMAD.SHL.U32 R10, R10, 0x2, RZ ;  /* 0x000000020a0a7824 */ /* 0x000fe400078e00ff */
[----:B------:R-:W-:Y:S01]  /*ac90*/  IMAD.SHL.U32 R0, R8, 0x2, RZ ;  /* 0x0000000208007824 */ /* 0x000fe200078e00ff */
[----:B------:R-:W-:Y:S01]  /*aca0*/  CS2R R6, SRZ ;  /* 0x0000000000067805 */ /* 0x000fe2000001ff00 */
[----:B------:R-:W-:Y:S01]  /*acb0*/  VIADD R4, R19, 0xffffffff ;  /* 0xffffffff13047836 */ /* 0x000fe20000000000 */
[----:B------:R-:W-:Y:S02]  /*acc0*/  LOP3.LUT R8, R10, 0xfffffffe, RZ, 0xc0, !PT ;  /* 0xfffffffe0a087812 */ /* 0x000fe400078ec0ff */
[----:B------:R-:W-:Y:S02]  /*acd0*/  LOP3.LUT R0, R0, 0xfffffffe, RZ, 0xc0, !PT ;  /* 0xfffffffe00007812 */ /* 0x000fe400078ec0ff */
[----:B------:R5:W-:Y:S01]  /*ace0*/  STS.128 [UR4+0x34620], R4 ;  /* 0x03462004ff007988 */ /* 0x000be20008000c04 */
[----:B------:R-:W-:-:S02]  /*acf0*/  SHF.R.U64 R11, R8, 0x4, R11 ;  /* 0x00000004080b7819 */ /* 0x000fc4000000120b */
[----:B------:R-:W-:Y:S01]  /*ad00*/  SHF.R.U64 R9, R0, 0x4, R9 ;  /* 0x0000000400097819 */ /* 0x000fe20000001209 */
[----:B----4-:R4:W-:Y:S04]  /*ad10*/  STS.64 [UR4+0x34600], R22 ;  /* 0x03460016ff007988 */ /* 0x0109e80008000a04 */
[----:B------:R4:W-:Y:S01]  /*ad20*/  STS [UR4+0x3460c], R11 ;  /* 0x03460c0bff007988 */ /* 0x0009e20008000804 */
[----:B-----5:R-:W-:-:S03]  /*ad30*/  IADD3 R5, R3, -0x1, RZ ;  /* 0xffffffff03057810 */ /* 0x020fc60007ffe0ff */
[----:B------:R4:W-:Y:S04]  /*ad40*/  STS [UR4+0x3468c], R9 ;  /* 0x03468c09ff007988 */ /* 0x0009e80008000804 */
[----:B------:R4:W-:Y:S01]  /*ad50*/  STS.128 [UR4+0x346a0], R4 ;  /* 0x0346a004ff007988 */ /* 0x0009e20008000c04 */
[----:B-1----:R-:W-:Y:S02]  /*ad60*/  LOP3.LUT R25, R25, 0xf000, RZ, 0xb8, !PT ;  /* 0x0000f00019197812 */ /* 0x002fe400078eb8ff */
[----:B--2---:R-:W-:Y:S01]  /*ad70*/  LOP3.LUT R24, R24, 0xf000, RZ, 0xb8, !PT ;  /* 0x0000f00018187812 */ /* 0x004fe200078eb8ff */
[----:B---3--:R4:W-:Y:S04]  /*ad80*/  STS.64 [UR4+0x34680], R12 ;  /* 0x0346800cff007988 */ /* 0x0089e80008000a04 */
[----:B------:R4:W-:Y:S04]  /*ad90*/  STS [UR4+0x3461c], R25 ;  /* 0x03461c19ff007988 */ /* 0x0009e80008000804 */
[----:B------:R4:W-:Y:S02]  /*ada0*/  STS [UR4+0x3469c], R24 ;  /* 0x03469c18ff007988 */ /* 0x0009e40008000804 */
.L_x_201:
[----:B------:R-:W-:Y:S05]  /*adb0*/  BSYNC B0 ;  /* 0x0000000000007941 */ /* 0x000fea0003800000 */
.L_x_200:
[----:B------:R-:W-:Y:S01]  /*adc0*/  ELECT P0, URZ, PT ;  /* 0x00000000003f782f */ /* 0x000fe20003800000 */
[----:B------:R-:W-:Y:S01]  /*add0*/  NOP ;  /* 0x0000000000007918 */ /* 0x000fe20000000000 */
[----:B------:R-:W-:Y:S11]  /*ade0*/  BSSY B0, `(.L_x_202) ;  /* 0x0000004000007945 */ /* 0x000ff60003800000 */
[----:B------:R-:W-:Y:S05]  /*adf0*/  @!P0 BRA `(.L_x_203) ;  /* 0x0000000000088947 */ /* 0x000fea0003800000 */
[----:B------:R0:W-:Y:S01]  /*ae00*/  UTMACMDFLUSH ;  /* 0x00000000000079b7 */ /* 0x0001e20000000000 */
[----:B------:R-:W-:-:S04]  /*ae10*/  DEPBAR.LE SB0, 0x0 ;  /* 0x000080000000791a */ /* 0x000fc80000000000 */
.L_x_203:
[----:B------:R-:W-:Y:S05]  /*ae20*/  BSYNC B0 ;  /* 0x0000000000007941 */ /* 0x000fea0003800000 */
.L_x_202:
[----:B------:R-:W-:Y:S01]  /*ae30*/  UMOV UR4, 0x400 ;  /* 0x0000040000047882 */ /* 0x000fe20000000000 */
[----:B---3--:R-:W-:Y:S01]  /*ae40*/  IMAD.SHL.U32 R32, R32, 0x4, RZ ;  /* 0x0000000420207824 */ /* 0x008fe200078e00ff */
[----:B------:R-:W-:Y:S01]  /*ae50*/  ULEA UR12, UR58, UR4, 0x18 ;  /* 0x000000043a0c7291 */ /* 0x000fe2000f8ec03f */
[----:B------:R-:W-:-:S03]  /*ae60*/  ULDC UR10, c[0x0][0x884] ;  /* 0x00022100000a7ab9 */ /* 0x000fc60000000800 */
[----:B------:R-:W-:Y:S01]  /*ae70*/  UIADD3 UR14, UR12, 0x34600, URZ ;  /* 0x000346000c0e7890 */ /* 0x000fe2000fffe03f */
[----:B----4-:R-:W-:Y:S01]  /*ae80*/  IADD3 R6, P0, R32, UR8, RZ ;  /* 0x0000000820067c10 */ /* 0x010fe2000ff1e0ff */
[----:B------:R-:W-:Y:S01]  /*ae90*/  UIMAD.WIDE UR10, UR10, 0x80, UR8 ;  /* 0x000000800a0a78a5 */ /* 0x000fe2000f8e0208 */
[----:B------:R-:W-:-:S03]  /*aea0*/  IMAD.MOV.U32 R8, RZ, RZ, 0x1 ;  /* 0x00000001ff087424 */ /* 0x000fc600078e00ff */
[----:B------:R-:W-:Y:S02]  /*aeb0*/  IMAD.X R7, RZ, RZ, UR9, P0 ;  /* 0x00000009ff077e24 */ /* 0x000fe400080e06ff */
[----:B------:R-:W-:Y:S01]  /*aec0*/  IADD3 R4, P1, R32, UR10, RZ ;  /* 0x0000000a20047c10 */ /* 0x000fe2000ff3e0ff */
[----:B------:R-:W1:Y:S04]  /*aed0*/  LDS R9, [R32+UR14] ;  /* 0x0000000e20097984 */ /* 0x000e680008000800 */
[----:B------:R-:W2:Y:S01]  /*aee0*/  LDS R11, [R32+UR14+0x80] ;  /* 0x0000800e200b7984 */ /* 0x000ea20008000800 */
[----:B------:R-:W-:Y:S01]  /*aef0*/  IMAD.X R5, RZ, RZ, UR11, P1 ;  /* 0x0000000bff057e24 */ /* 0x000fe200088e06ff */
[----:B------:R-:W-:Y:S01]  /*af00*/  LOP3.LUT P1, RZ, R33, 0x7f, RZ, 0xc0, !PT ;  /* 0x0000007f21ff7812 */ /* 0x000fe2000782c0ff */
[----:B------:R-:W-:Y:S01]  /*af10*/  IMAD.MOV.U32 R10, RZ, RZ, 0x1 ;  /* 0x00000001ff0a7424 */ /* 0x000fe200078e00ff */
[----:B------:R-:W-:Y:S01]  /*af20*/  BSSY B0, `(.L_x_204) ;  /* 0x00000e8000007945 */ /* 0x000fe20003800000 */
[----:B------:R-:W-:Y:S01]  /*af30*/  IMAD.MOV.U32 R0, RZ, RZ, RZ ;  /* 0x000000ffff007224 */ /* 0x000fe200078e00ff */
[----:B------:R-:W-:Y:S01]  /*af40*/  ISETP.EQ.OR P2, PT, R34, RZ, P1 ;  /* 0x000000ff2200720c */ /* 0x000fe20000f42670 */
[----:B------:R-:W-:Y:S01]  /*af50*/  IMAD.MOV.U32 R20, RZ, RZ, RZ ;  /* 0x000000ffff147224 */ /* 0x000fe200078e00ff */
[----:B------:R-:W-:Y:S01]  /*af60*/  MOV R3, 0x1 ;  /* 0x0000000100037802 */ /* 0x000fe20000000f00 */
[----:B------:R-:W-:-:S02]  /*af70*/  ULOP3.LUT UR20, UR59, 0x1, URZ, 0xfc, !UPT ;  /* 0x000000013b147892 */ /* 0x000fc4000f8efc3f */
[----:B------:R-:W-:Y:S02]  /*af80*/  ULOP3.LUT UR13, UR47, 0x2, URZ, 0xfc, !UPT ;  /* 0x000000022f0d7892 */ /* 0x000fe4000f8efc3f */
[----:B------:R-:W-:Y:S01]  /*af90*/  UIADD3 UR15, UR12, 0x34680, URZ ;  /* 0x000346800c0f7890 */ /* 0x000fe2000fffe03f */
[----:B-1----:R-:W5:Y:S04]  /*afa0*/  ATOMG.E.EXCH.STRONG.GPU PT, RZ, [R6], R9 ;  /* 0x0000000906ff73a8 */ /* 0x002f6800041ee100 */
[----:B--2---:R1:W5:Y:S02]  /*afb0*/  ATOMG.E.EXCH.STRONG.GPU PT, RZ, [R4], R11 ;  /* 0x0000000b04ff73a8 */ /* 0x00436400041ee100 */
[----:B-1----:R-:W-:Y:S02]  /*afc0*/  PRMT R4, R8, 0x7610, R4 ;  /* 0x0000761008047816 */ /* 0x002fe40000000004 */
[----:B------:R-:W-:-:S07]  /*afd0*/  PRMT R5, R10, 0x7610, R5 ;  /* 0x000076100a057816 */ /* 0x000fce0000000005 */
.L_x_224:
[----:B------:R-:W-:Y:S01]  /*afe0*/  LOP3.LUT P0, RZ, R5, 0xff, RZ, 0xc0, !PT ;  /* 0x000000ff05ff7812 */ /* 0x000fe2000780c0ff */
[----:B-----5:R-:W-:Y:S01]  /*aff0*/  VIADD R6, R19, 0x3f ;  /* 0x0000003f13067836 */ /* 0x020fe20000000000 */
[----:B------:R-:W-:Y:S05]  /*b000*/  YIELD ;  /* 0x0000000000007946 */ /* 0x000fea0003800000 */
[----:B------:R-:W-:Y:S01]  /*b010*/  SHF.R.S32.HI R7, RZ, 0x1f, R6 ;  /* 0x0000001fff077819 */ /* 0x000fe20000011406 */
[----:B------:R-:W-:Y:S03]  /*b020*/  BSSY B1, `(.L_x_205) ;  /* 0x0000008000017945 */ /* 0x000fe60003800000 */
[----:B------:R-:W-:-:S02]  /*b030*/  LEA.HI R7, R7, R6, RZ, 0x6 ;  /* 0x0000000607077211 */ /* 0x000fc400078f30ff */
[----:B------:R-:W-:Y:S05]  /*b040*/  @!P0 BRA `(.L_x_206) ;  /* 0x0000000000148947 */ /* 0x000fea0003800000 */
[----:B------:R-:W-:-:S04]  /*b050*/  DEPBAR {5,4,3,2,1,0} ;  /* 0x0000003f0000791a */ /* 0x000fc80000000000 */
[----:B------:R1:W-:Y:S01]  /*b060*/  UTMACCTL.IV [UR8] ;  /* 0x00000000080079b9 */ /* 0x0003e20008000000 */
[----:B------:R-:W-:-:S04]  /*b070*/  DEPBAR {5,4,3,2,1,0} ;  /* 0x0000003f0000791a */ /* 0x000fc80000000000 */
[----:B------:R1:W-:Y:S02]  /*b080*/  UTMACCTL.IV [UR10] ;  /* 0x000000000a0079b9 */ /* 0x0003e40008000000 */
[----:B-1----:R-:W-:Y:S01]  /*b090*/  NOP ;  /* 0x0000000000007918 */ /* 0x002fe20000000000 */
.L_x_206:
[----:B------:R-:W-:Y:S05]  /*b0a0*/  BSYNC B1 ;  /* 0x0000000000017941 */ /* 0x000fea0003800000 */
.L_x_205:
[----:B------:R-:W-:Y:S01]  /*b0b0*/  UMOV UR4, 0xffffffff ;  /* 0xffffffff00047882 */ /* 0x000fe20000000000 */
[----:B------:R-:W-:Y:S02]  /*b0c0*/  SHF.R.S32.HI R9, RZ, 0x6, R7 ;  /* 0x00000006ff097819 */ /* 0x000fe40000011407 */
[----:B------:R-:W-:Y:S05]  /*b0d0*/  BRA.DIV UR4, `(.L_x_207) ;  /* 0x0000003e04c47947 */ /* 0x000fea000b800000 */
[----:B-----5:R-:W-:-:S13]  /*b0e0*/  ELECT P6, URZ, PT ;  /* 0x00000000003f782f */ /* 0x020fda00038c0000 */
.L_x_302:
[----:B------:R-:W-:Y:S01]  /*b0f0*/  ISETP.LT.OR P6, PT, R19, 0x1, !P6 ;  /* 0x000000011300780c */ /* 0x000fe200077c1670 */
[----:B------:R-:W-:-:S12]  /*b100*/  BSSY B1, `(.L_x_208) ;  /* 0x000002d000017945 */ /* 0x000fd80003800000 */
[----:B------:R-:W-:Y:S05]  /*b110*/  @P6 BRA `(.L_x_209) ;  /* 0x0000000000ac6947 */ /* 0x000fea0003800000 */
[----:B------:R-:W-:Y:S02]  /*b120*/  IMAD.SHL.U32 R17, R17, 0x80, RZ ;  /* 0x0000008011117824 */ /* 0x000fe400078e00ff */
[----:B------:R-:W-:Y:S02]  /*b130*/  IMAD.SHL.U32 R16, R16, 0x80, RZ ;  /* 0x0000008010107824 */ /* 0x000fe400078e00ff */
[----:B------:R-:W-:Y:S02]  /*b140*/  VIADD R11, R9, 0x1 ;  /* 0x00000001090b7836 */ /* 0x000fe40000000000 */
[----:B------:R-:W-:Y:S02]  /*b150*/  IMAD.MOV.U32 R12, RZ, RZ, RZ ;  /* 0x000000ffff0c7224 */ /* 0x000fe400078e00ff */
[----:B------:R-:W-:Y:S02]  /*b160*/  IMAD.MOV.U32 R5, RZ, RZ, R3 ;  /* 0x000000ffff057224 */ /* 0x000fe400078e0003 */
[----:B------:R-:W-:-:S07]  /*b170*/  IMAD.MOV.U32 R6, RZ, RZ, R0 ;  /* 0x000000ffff067224 */ /* 0x000fce00078e0000 */
.L_x_213:
[----:B--2---:R-:W-:Y:S01]  /*b180*/  LEA R10, R6, UR12, 0x3 ;  /* 0x0000000c060a7c11 */ /* 0x004fe2000f8e18ff */
[----:B------:R-:W-:Y:S05]  /*b190*/  YIELD ;  /* 0x0000000000007946 */ /* 0x000fea0003800000 */
[----:B------:R-:W-:Y:S01]  /*b1a0*/  SHF.L.U32 R7, R5, 0x1f, RZ ;  /* 0x0000001f05077819 */ /* 0x000fe200000006ff */
[----:B------:R-:W1:Y:S03]  /*b1b0*/  @!P1 LDC R8, c[0x0][0x500] ;  /* 0x00014000ff089b82 */ /* 0x000e660000000800 */
[----:B------:R-:W2:Y:S02]  /*b1c0*/  SYNCS.PHASECHK.TRANS64.TRYWAIT P0, [R10+URZ+0x344b0], R7 ;  /* 0x0344b0070a0075a7 */ /* 0x000ea4000800017f */
[----:B--2---:R-:W-:Y:S05]  /*b1d0*/  @!P0 BRA `(.L_x_210) ;  /* 0x0000003c00a48947 */ /* 0x004fea0003800000 */
.L_x_303:
[----:B------:R-:W-:Y:S01]  /*b1e0*/  UPRMT UR4, UR13, 0x9910, URZ ;  /* 0x000099100d047896 */ /* 0x000fe2000800003f */
[----:B-1----:R1:W-:Y:S03]  /*b1f0*/  @!P1 SYNCS.ARRIVE.TRANS64 RZ, [R10+URZ+0x34480], R8 ;  /* 0x034480080aff99a7 */ /* 0x0023e6000800003f */
[----:B------:R-:W-:-:S06]  /*b200*/  UISETP.NE.AND UP0, UPT, UR4, 0x2, UPT ;  /* 0x000000020400788c */ /* 0x000fcc000bf05270 */
[----:B------:R-:W-:-:S13]  /*b210*/  PLOP3.LUT P0, PT, PT, PT, UP0, 0x80, 0x0 ;  /* 0x000000000000781c */ /* 0x000fda0003f0f008 */
[----:B-1----:R-:W-:Y:S05]  /*b220*/  @P0 BRA `(.L_x_211) ;  /* 0x0000000000040947 */ /* 0x002fea0003800000 */
[----:B------:R-:W-:Y:S01]  /*b230*/  BPT.TRAP 0x1 ;  /* 0x000000040000795c */ /* 0x000fe20000300000 */
.L_x_211:
[----:B------:R-:W-:Y:S05]  /*b240*/  @P2 BRA `(.L_x_212) ;  /* 0x0000000000042947 */ /* 0x000fea0003800000 */
[----:B------:R-:W-:Y:S01]  /*b250*/  BPT.TRAP 0x1 ;  /* 0x000000040000795c */ /* 0x000fe20000300000 */
.L_x_212:
[----:B------:R-:W-:Y:S01]  /*b260*/  R2UR UR4, R6 ;  /* 0x00000000060472ca */ /* 0x000fe200000e0000 */
[----:B------:R-:W-:Y:S01]  /*b270*/  VIADD R11, R11, 0xffffffff ;  /* 0xffffffff0b0b7836 */ /* 0x000fe20000000000 */
[----:B------:R-:W-:Y:S01]  /*b280*/  R2UR UR5, R10 ;  /* 0x000000000a0572ca */ /* 0x000fe200000e0000 */
[----:B------:R-:W-:Y:S01]  /*b290*/  UMOV UR22, 0x0 ;  /* 0x0000000000167882 */ /* 0x000fe20000000000 */
[----:B------:R-:W-:Y:S01]  /*b2a0*/  R2UR UR6, R12 ;  /* 0x000000000c0672ca */ /* 0x000fe200000e0000 */
[----:B------:R-:W-:Y:S01]  /*b2b0*/  UMOV UR23, 0x10000000 ;  /* 0x1000000000177882 */ /* 0x000fe20000000000 */
[----:B------:R-:W-:Y:S01]  /*b2c0*/  R2UR UR7, R16 ;  /* 0x00000000100772ca */ /* 0x000fe200000e0000 */
[----:B------:R-:W-:Y:S01]  /*b2d0*/  VIADD R12, R12, 0x40 ;  /* 0x000000400c0c7836 */ /* 0x000fe20000000000 */
[----:B------:R-:W-:Y:S02]  /*b2e0*/  R2UR UR19, R17 ;  /* 0x00000000111372ca */ /* 0x000fe400000e0000 */
[----:B------:R-:W-:-:S02]  /*b2f0*/  ISETP.GT.AND P3, PT, R11, 0x1, PT ;  /* 0x000000010b00780c */ /* 0x000fc40003f64270 */
[----:B------:R-:W-:Y:S01]  /*b300*/  IADD3 R6, R6, 0x1, RZ ;  /* 0x0000000106067810 */ /* 0x000fe20007ffe0ff */
[----:B------:R-:W-:Y:S02]  /*b310*/  ULEA UR4, UR4, UR12, 0xe ;  /* 0x0000000c04047291 */ /* 0x000fe4000f8e703f */
[----:B------:R-:W-:Y:S01]  /*b320*/  UIADD3 UR5, UR5, 0x34480, URZ ;  /* 0x0003448005057890 */ /* 0x000fe2000fffe03f */
[C---:B------:R-:W-:Y:S01]  /*b330*/  ISETP.NE.AND P0, PT, R6.reuse, 0x6, PT ;  /* 0x000000060600780c */ /* 0x040fe20003f05270 */
[----:B------:R-:W-:Y:S01]  /*b340*/  UIADD3 UR16, UR4, 0x18000, URZ ;  /* 0x0001800004107890 */ /* 0x000fe2000fffe03f */
[----:B------:R-:W-:Y:S02]  /*b350*/  UMOV UR18, UR6 ;  /* 0x0000000600127c82 */ /* 0x000fe40008000000 */
[----:B------:R-:W-:Y:S02]  /*b360*/  SEL R8, RZ, 0x1, P0 ;  /* 0x00000001ff087807 */ /* 0x000fe40000000000 */
[----:B------:R-:W-:Y:S01]  /*b370*/  UMOV UR17, UR5 ;  /* 0x0000000500117c82 */ /* 0x000fe20008000000 */
[----:B------:R-:W-:Y:S01]  /*b380*/  SEL R6, R6, RZ, P0 ;  /* 0x000000ff06067207 */ /* 0x000fe20000000000 */
[----:B------:R1:W-:Y:S01]  /*b390*/  UTMALDG.2D [UR4], [UR8], desc[UR22] ;  /* 0x00001604080075b4 */ /* 0x0003e20008009000 */
[----:B------:R-:W-:Y:S01]  /*b3a0*/  LOP3.LUT R5, R5, R8, RZ, 0x3c, !PT ;  /* 0x0000000805057212 */ /* 0x000fe200078e3cff */
[----:B------:R1:W-:Y:S02]  /*b3b0*/  UTMALDG.2D [UR16], [UR10], desc[UR22] ;  /* 0x000016100a0075b4 */ /* 0x0003e40008009000 */
[----:B-1----:R-:W-:Y:S05]  /*b3c0*/  @P3 BRA `(.L_x_213) ;  /* 0xfffffffc006c3947 */ /* 0x002fea000383ffff */
.L_x_209:
[----:B------:R-:W-:Y:S05]  /*b3d0*/  BSYNC B1 ;  /* 0x0000000000017941 */ /* 0x000fea0003800000 */
.L_x_208:
[----:B------:R-:W-:Y:S01]  /*b3e0*/  LOP3.LUT P3, RZ, R4, 0xff, RZ, 0xc0, !PT ;  /* 0x000000ff04ff7812 */ /* 0x000fe2000786c0ff */
[----:B--2---:R-:W-:Y:S02]  /*b3f0*/  IMAD.IADD R7, R9, 0x1, R0 ;  /* 0x0000000109077824 */ /* 0x004fe400078e0200 */
[----:B------:R-:W-:Y:S02]  /*b400*/  IMAD.U32 R6, RZ, RZ, UR20 ;  /* 0x00000014ff067e24 */ /* 0x000fe4000f8e00ff */
[C---:B------:R-:W-:Y:S01]  /*b410*/  IMAD.WIDE.U32 R4, R7.reuse, -0x55555555, RZ ;  /* 0xaaaaaaab07047825 */ /* 0x040fe200078e00ff */
[----:B------:R-:W-:Y:S02]  /*b420*/  ISETP.GT.U32.AND P0, PT, R7, 0x5, PT ;  /* 0x000000050700780c */ /* 0x000fe40003f04070 */
[----:B------:R-:W-:Y:S02]  /*b430*/  ISETP.NE.AND P4, PT, R6, 0x3, PT ;  /* 0x000000030600780c */ /* 0x000fe40003f85270 */
[----:B------:R-:W-:-:S02]  /*b440*/  ISETP.LT.U32.AND P0, PT, R9, 0x6, P0 ;  /* 0x000000060900780c */ /* 0x000fc40000701070 */
[----:B------:R-:W-:Y:S01]  /*b450*/  SHF.R.U32.HI R4, RZ, 0x2, R5 ;  /* 0x00000002ff047819 */ /* 0x000fe20000011605 */
[----:B------:R-:W-:Y:S01]  /*b460*/  @P3 SYNCS.ARRIVE.TRANS64.A1T0 RZ, [UR12+0x34528], RZ ;  /* 0x034528ffffff39a7 */ /* 0x000fe2000810000c */
[----:B------:R-:W-:Y:S02]  /*b470*/  ISETP.GE.U32.AND P3, PT, R9, 0x6, PT ;  /* 0x000000060900780c */ /* 0x000fe40003f66070 */
[----:B------:R-:W-:-:S04]  /*b480*/  SEL R0, RZ, 0x1, !P0 ;  /* 0x00000001ff007807 */ /* 0x000fc80004000000 */
[----:B------:R-:W-:Y:S01]  /*b490*/  LOP3.LUT R3, R3, R0, RZ, 0x3c, !PT ;  /* 0x0000000003037212 */ /* 0x000fe200078e3cff */
[----:B------:R-:W-:-:S06]  /*b4a0*/  IMAD R0, R4, -0x6, R7 ;  /* 0xfffffffa04007824 */ /* 0x000fcc00078e0207 */
[----:B------:R-:W-:Y:S01]  /*b4b0*/  @P3 LOP3.LUT R3, R3, 0x1, R4, 0x78, !PT ;  /* 0x0000000103033812 */ /* 0x000fe200078e7804 */
[----:B------:R-:W-:Y:S06]  /*b4c0*/  @!P4 BRA `(.L_x_214) ;  /* 0x000000000004c947 */ /* 0x000fec0003800000 */
[----:B------:R-:W-:Y:S01]  /*b4d0*/  BPT.TRAP 0x1 ;  /* 0x000000040000795c */ /* 0x000fe20000300000 */
.L_x_214:
[----:B------:R-:W-:Y:S01]  /*b4e0*/  LEA R5, R2, UR12, 0x3 ;  /* 0x0000000c02057c11 */ /* 0x000fe2000f8e18ff */
[----:B------:R-:W-:Y:S01]  /*b4f0*/  BSSY B1, `(.L_x_215) ;  /* 0x0000005000017945 */ /* 0x000fe20003800000 */
[----:B------:R-:W-:Y:S02]  /*b500*/  SHF.L.U32 R4, R20, 0x1f, RZ ;  /* 0x0000001f14047819 */ /* 0x000fe400000006ff */
[----:B------:R-:W-:Y:S02]  /*b510*/  LEA R8, R2, UR12, 0x4 ;  /* 0x0000000c02087c11 */ /* 0x000fe4000f8e20ff */
[----:B------:R-:W1:Y:S02]  /*b520*/  SYNCS.PHASECHK.TRANS64.TRYWAIT P0, [R5+URZ+0x34400], R4 ;  /* 0x03440004050075a7 */ /* 0x000e64000800017f */
[----:B-1----:R-:W-:Y:S05]  /*b530*/  @!P0 BRA `(.L_x_216) ;  /* 0x0000003800e08947 */ /* 0x002fea0003800000 */
.L_x_304:
[----:B------:R-:W-:Y:S05]  /*b540*/  BSYNC B1 ;  /* 0x0000000000017941 */ /* 0x000fea0003800000 */
.L_x_215:
[----:B------:R-:W2:Y:S01]  /*b550*/  LDS.128 R8, [R8+0x34550] ;  /* 0x0345500008087984 */ /* 0x000ea20000000c00 */
[----:B------:R-:W-:Y:S01]  /*b560*/  @!PT LDS RZ, [RZ] ;  /* 0x00000000fffff984 */ /* 0x000fe20000000800 */
[----:B------:R-:W-:Y:S01]  /*b570*/  @!PT LDS RZ, [RZ] ;  /* 0x00000000fffff984 */ /* 0x000fe20000000800 */
[----:B------:R-:W-:Y:S01]  /*b580*/  @!PT LDS RZ, [RZ] ;  /* 0x00000000fffff984 */ /* 0x000fe20000000800 */
[----:B------:R-:W-:Y:S01]  /*b590*/  @!PT LDS RZ, [RZ] ;  /* 0x00000000fffff984 */ /* 0x000fe20000000800 */
[----:B------:R3:W-:Y:S06]  /*b5a0*/  MEMBAR.ALL.CTA ;  /* 0x0000000000007992 */ /* 0x0007ec0000008000 */
[----:B---3--:R-:W3:Y:S01]  /*b5b0*/  FENCE.VIEW.ASYNC.S ;  /* 0x00000000000073c6 */ /* 0x008ee20000000000 */
[----:B--2---:R-:W-:Y:S02]  /*b5c0*/  IMAD.MOV.U32 R17, RZ, RZ, R9 ;  /* 0x000000ffff117224 */ /* 0x004fe400078e0009 */
[----:B------:R-:W-:Y:S01]  /*b5d0*/  IMAD.MOV.U32 R16, RZ, RZ, R8 ;  /* 0x000000ffff107224 */ /* 0x000fe200078e0008 */
[----:B---3--:R-:W-:Y:S06]  /*b5e0*/  @!P4 BRA `(.L_x_217) ;  /* 0x000000000004c947 */ /* 0x008fec0003800000 */
[----:B------:R-:W-:Y:S01]  /*b5f0*/  BPT.TRAP 0x1 ;  /* 0x000000040000795c */ /* 0x000fe20000300000 */
.L_x_217:
[----:B------:R-:W2:Y:S01]  /*b600*/  S2R R7, SR_CgaCtaId ;  /* 0x0000000000077919 */ /* 0x000ea20000008800 */
[----:B------:R-:W-:Y:S01]  /*b610*/  ISETP.NE.AND P0, PT, R11, RZ, PT ;  /* 0x000000ff0b00720c */ /* 0x000fe20003f05270 */
[----:B-1----:R-:W-:Y:S01]  /*b620*/  VIADD R4, R5, 0x34440 ;  /* 0x0003444005047836 */ /* 0x002fe20000000000 */
[CC--:B------:R-:W-:Y:S02]  /*b630*/  ISETP.NE.AND P3, PT, R10.reuse, R18.reuse, PT ;  /* 0x000000120a00720c */ /* 0x0c0fe40003f65270 */
[----:B------:R-:W-:Y:S02]  /*b640*/  ISETP.EQ.OR P0, PT, R10, R18, !P0 ;  /* 0x000000120a00720c */ /* 0x000fe40004702670 */
[----:B--2---:R-:W-:-:S04]  /*b650*/  PRMT R4, R7, 0x654, R4 ;  /* 0x0000065407047816 */ /* 0x004fc80000000004 */
[----:B------:R1:W-:Y:S07]  /*b660*/  SYNCS.ARRIVE.TRANS64.RED.A1T0 RZ, [R4+URZ], RZ ;  /* 0x000000ff04ff79a7 */ /* 0x0003ee000810043f */
[----:B------:R-:W-:Y:S05]  /*b670*/  @P0 BRA `(.L_x_218) ;  /* 0x0000000400a40947 */ /* 0x000fea0003800000 */
[----:B-1----:R-:W1:Y:S02]  /*b680*/  LDC.64 R4, c[0x0][0x290] ;  /* 0x0000a400ff047b82 */ /* 0x002e640000000a00 */
[----:B-1----:R-:W-:-:S05]  /*b690*/  IMAD.WIDE R4, R10, 0xc, R4 ;  /* 0x0000000c0a047825 */ /* 0x002fca00078e0204 */
[----:B------:R1:W5:Y:S01]  /*b6a0*/  LDG.E R19, desc[UR38][R4.64+0x8] ;  /* 0x0000082604137981 */ /* 0x000362000c1e1900 */
[----:B------:R-:W-:-:S03]  /*b6b0*/  UMOV UR4, 0xffffffff ;  /* 0xffffffff00047882 */ /* 0x000fc60000000000 */
[----:B------:R-:W-:Y:S05]  /*b6c0*/  BRA.DIV UR4, `(.L_x_219) ;  /* 0x0000003a04907947 */ /* 0x000fea000b800000 */
[----:B------:R-:W-:-:S13]  /*b6d0*/  ELECT P6, URZ, PT ;  /* 0x00000000003f782f */ /* 0x000fda00038c0000 */
.L_x_307:
[----:B------:R-:W-:Y:S04]  /*b6e0*/  BSSY B1, `(.L_x_220) ;  /* 0x000004f000017945 */ /* 0x000fe80003800000 */
[----:B------:R-:W-:Y:S05]  /*b6f0*/  @!P6 BRA `(.L_x_221) ;  /* 0x000000040034e947 */ /* 0x000fea0003800000 */
[C---:B------:R-:W-:Y:S01]  /*b700*/  IMAD.SHL.U32 R6, R10.reuse, 0x8, RZ ;  /* 0x000000080a067824 */ /* 0x040fe200078e00ff */
[----:B------:R-:W-:Y:S01]  /*b710*/  SHF.R.S32.HI R7, RZ, 0x1f, R10 ;  /* 0x0000001fff077819 */ /* 0x000fe2000001140a */
[----:B------:R-:W-:Y:S01]  /*b720*/  ULDC.64 UR4, c[0x0][0x510] ;  /* 0x0001440000047ab9 */ /* 0x000fe20000000a00 */
[----:B------:R-:W-:Y:S01]  /*b730*/  ULDC.64 UR6, c[0x0][0x520] ;  /* 0x0001480000067ab9 */ /* 0x000fe20000000a00 */
[----:B------:R-:W2:Y:S01]  /*b740*/  LDG.E R18, desc[UR38][R4.64] ;  /* 0x0000002604127981 */ /* 0x000ea2000c1e1900 */
[----:B------:R-:W-:Y:S02]  /*b750*/  SHF.L.U64.HI R7, R10, 0x3, R7 ;  /* 0x000000030a077819 */ /* 0x000fe40000010207 */
[C---:B------:R-:W-:Y:S02]  /*b760*/  IADD3 R14, P0, R6.reuse, UR4, RZ ;  /* 0x00000004060e7c10 */ /* 0x040fe4000ff1e0ff */
[C---:B------:R-:W-:Y:S02]  /*b770*/  IADD3 R12, P4, R6.reuse, UR6, RZ ;  /* 0x00000006060c7c10 */ /* 0x040fe4000ff9e0ff */
[C---:B------:R-:W-:Y:S01]  /*b780*/  IADD3.X R15, R7.reuse, UR5, RZ, P0, !PT ;  /* 0x00000005070f7c10 */ /* 0x040fe200087fe4ff */
[----:B------:R-:W-:Y:S01]  /*b790*/  ULDC.64 UR4, c[0x0][0x518] ;  /* 0x0001460000047ab9 */ /* 0x000fe20000000a00 */
[----:B------:R-:W-:Y:S01]  /*b7a0*/  IADD3.X R13, R7, UR7, RZ, P4, !PT ;  /* 0x00000007070d7c10 */ /* 0x000fe2000a7fe4ff */
[----:B-1----:R1:W3:Y:S04]  /*b7b0*/  LDG.E R4, desc[UR38][R4.64+0x4] ;  /* 0x0000042604047981 */ /* 0x0022e8000c1e1900 */
[----:B------:R-:W4:Y:S04]  /*b7c0*/  LDG.E.64 R14, desc[UR38][R14.64] ;  /* 0x000000260e0e7981 */ /* 0x000f28000c1e1b00 */
[----:B------:R-:W2:Y:S01]  /*b7d0*/  LDG.E.64 R12, desc[UR38][R12.64] ;  /* 0x000000260c0c7981 */ /* 0x000ea2000c1e1b00 */
[----:B------:R-:W-:-:S04]  /*b7e0*/  IADD3 R8, P0, R6, UR4, RZ ;  /* 0x0000000406087c10 */ /* 0x000fc8000ff1e0ff */
[----:B------:R-:W-:Y:S01]  /*b7f0*/  IADD3.X R9, R7, UR5, RZ, P0, !PT ;  /* 0x0000000507097c10 */ /* 0x000fe200087fe4ff */
[----:B------:R-:W-:-:S05]  /*b800*/  ULDC.64 UR4, c[0x0][0x528] ;  /* 0x00014a0000047ab9 */ /* 0x000fca0000000a00 */
[----:B------:R-:W3:Y:S01]  /*b810*/  LDG.E.64 R8, desc[UR38][R8.64] ;  /* 0x0000002608087981 */ /* 0x000ee2000c1e1b00 */
[----:B------:R-:W-:-:S04]  /*b820*/  IADD3 R6, P0, R6, UR4, RZ ;  /* 0x0000000406067c10 */ /* 0x000fc8000ff1e0ff */
[----:B------:R-:W-:-:S06]  /*b830*/  IADD3.X R7, R7, UR5, RZ, P0, !PT ;  /* 0x0000000507077c10 */ /* 0x000fcc00087fe4ff */
[----:B------:R-:W3:Y:S04]  /*b840*/  LDG.E.64 R6, desc[UR38][R6.64] ;  /* 0x0000002606067981 */ /* 0x000ee8000c1e1b00 */
[----:B----4-:R-:W-:Y:S04]  /*b850*/  STS.64 [UR14], R14 ;  /* 0x0000000eff007988 */ /* 0x010fe80008000a0e */
[----:B--2---:R-:W-:Y:S04]  /*b860*/  STS.64 [UR15], R12 ;  /* 0x0000000cff007988 */ /* 0x004fe80008000a0f */
[----:B------:R-:W2:Y:S01]  /*b870*/  LDS R21, [UR14+0x1c] ;  /* 0x00001c0eff157984 */ /* 0x000ea20008000800 */
[----:B---3--:R-:W-:-:S04]  /*b880*/  SHF.L.U64.HI R24, R8, 0x1, R9 ;  /* 0x0000000108187819 */ /* 0x008fc80000010209 */
[----:B------:R-:W-:-:S04]  /*b890*/  LOP3.LUT R24, R24, 0x1fffffff, RZ, 0xc0, !PT ;  /* 0x1fffffff18187812 */ /* 0x000fc800078ec0ff */
[----:B------:R-:W-:-:S04]  /*b8a0*/  SHF.R.U32.HI R22, RZ, 0x4, R24 ;  /* 0x00000004ff167819 */ /* 0x000fc80000011618 */
[----:B--2---:R-:W-:-:S05]  /*b8b0*/  LOP3.LUT R21, R21, 0xf, R22, 0xb8, !PT ;  /* 0x0000000f15157812 */ /* 0x004fca00078eb816 */
[----:B------:R-:W-:Y:S04]  /*b8c0*/  STS [UR14+0x1c], R21 ;  /* 0x00001c15ff007988 */ /* 0x000fe8000800080e */
[----:B------:R-:W2:Y:S02]  /*b8d0*/  LDS R9, [UR14+0x1c] ;  /* 0x00001c0eff097984 */ /* 0x000ea40008000800 */
[----:B--2---:R-:W-:-:S05]  /*b8e0*/  LOP3.LUT R9, R9, 0xf0, RZ, 0xb8, !PT ;  /* 0x000000f009097812 */ /* 0x004fca00078eb8ff */
[----:B------:R-:W-:Y:S04]  /*b8f0*/  STS [UR14+0x1c], R9 ;  /* 0x00001c09ff007988 */ /* 0x000fe8000800080e */
[----:B------:R-:W2:Y:S01]  /*b900*/  LDS R23, [UR14+0x1c] ;  /* 0x00001c0eff177984 */ /* 0x000ea20008000800 */
[----:B------:R-:W-:-:S04]  /*b910*/  MOV R22, UR14 ;  /* 0x0000000e00167c02 */ /* 0x000fc80008000f00 */
[----:B------:R-:W-:Y:S02]  /*b920*/  SHF.R.U64 R22, R22, 0x4, RZ ;  /* 0x0000000416167819 */ /* 0x000fe400000012ff */
[----:B--2---:R-:W-:-:S05]  /*b930*/  LOP3.LUT R23, R23, 0xf00, RZ, 0xb8, !PT ;  /* 0x00000f0017177812 */ /* 0x004fca00078eb8ff */
[----:B------:R-:W-:Y:S04]  /*b940*/  STS.64 [UR14+0x18], R22 ;  /* 0x00001816ff007988 */ /* 0x000fe80008000a0e */
[----:B------:R-:W1:Y:S01]  /*b950*/  LDS R25, [UR14+0x1c] ;  /* 0x00001c0eff197984 */ /* 0x000e620008000800 */
[----:B------:R-:W-:Y:S01]  /*b960*/  IMAD.SHL.U32 R21, R8, 0x2, RZ ;  /* 0x0000000208157824 */ /* 0x000fe200078e00ff */
[----:B------:R-:W-:-:S04]  /*b970*/  CS2R R14, SRZ ;  /* 0x00000000000e7805 */ /* 0x000fc8000001ff00 */
[----:B------:R-:W-:Y:S01]  /*b980*/  LOP3.LUT R21, R21, 0xfffffffe, RZ, 0xc0, !PT ;  /* 0xfffffffe15157812 */ /* 0x000fe200078ec0ff */
[----:B-----5:R-:W-:Y:S02]  /*b990*/  VIADD R12, R19, 0xffffffff ;  /* 0xffffffff130c7836 */ /* 0x020fe40000000000 */
[----:B------:R-:W-:Y:S01]  /*b9a0*/  VIADD R13, R18, 0xffffffff ;  /* 0xffffffff120d7836 */ /* 0x000fe20000000000 */
[----:B------:R-:W-:Y:S01]  /*b9b0*/  SHF.R.U64 R21, R21, 0x4, R24 ;  /* 0x0000000415157819 */ /* 0x000fe20000001218 */
[----:B------:R-:W-:Y:S04]  /*b9c0*/  STS [UR14+0x10], R22 ;  /* 0x00001016ff007988 */ /* 0x000fe8000800080e */
[----:B------:R-:W-:Y:S04]  /*b9d0*/  STS [UR14+0x14], R22 ;  /* 0x00001416ff007988 */ /* 0x000fe8000800080e */
[----:B------:R-:W-:Y:S04]  /*b9e0*/  STS.128 [UR14+0x20], R12 ;  /* 0x0000200cff007988 */ /* 0x000fe80008000c0e */
[----:B------:R-:W-:Y:S04]  /*b9f0*/  STS [UR14+0xc], R21 ;  /* 0x00000c15ff007988 */ /* 0x000fe8000800080e */
[----:B------:R-:W-:Y:S01]  /*ba00*/  STS [UR14+0x30], RZ ;  /* 0x000030ffff007988 */ /* 0x000fe2000800080e */
[----:B-1----:R-:W-:-:S05]  /*ba10*/  LOP3.LUT R5, R25, 0xf000, RZ, 0xb8, !PT ;  /* 0x0000f00019057812 */ /* 0x002fca00078eb8ff */
[----:B------:R-:W-:Y:S04]  /*ba20*/  STS [UR14+0x1c], R5 ;  /* 0x00001c05ff007988 */ /* 0x000fe8000800080e */
[----:B------:R-:W1:Y:S01]  /*ba30*/  LDS R8, [UR15+0x1c] ;  /* 0x00001c0fff087984 */ /* 0x000e620008000800 */
[----:B------:R-:W-:-:S04]  /*ba40*/  SHF.L.U64.HI R18, R6, 0x1, R7 ;  /* 0x0000000106127819 */ /* 0x000fc80000010207 */
[----:B------:R-:W-:-:S04]  /*ba50*/  LOP3.LUT R18, R18, 0x1fffffff, RZ, 0xc0, !PT ;  /* 0x1fffffff12127812 */ /* 0x000fc800078ec0ff */
[----:B------:R-:W-:-:S04]  /*ba60*/  SHF.R.U32.HI R7, RZ, 0x4, R18 ;  /* 0x00000004ff077819 */ /* 0x000fc80000011612 */
[----:B-1----:R-:W-:-:S05]  /*ba70*/  LOP3.LUT R7, R8, 0xf, R7, 0xb8, !PT ;  /* 0x0000000f08077812 */ /* 0x002fca00078eb807 */
[----:B------:R-:W-:Y:S04]  /*ba80*/  STS [UR15+0x1c], R7 ;  /* 0x00001c07ff007988 */ /* 0x000fe8000800080f */
[----:B------:R-:W1:Y:S02]  /*ba90*/  LDS R8, [UR15+0x1c] ;  /* 0x00001c0fff087984 */ /* 0x000e640008000800 */
[----:B-1----:R-:W-:-:S05]  /*baa0*/  LOP3.LUT R13, R8, 0xf0, RZ, 0xb8, !PT ;  /* 0x000000f0080d7812 */ /* 0x002fca00078eb8ff */
[----:B------:R-:W-:Y:S04]  /*bab0*/  STS [UR15+0x1c], R13 ;  /* 0x00001c0dff007988 */ /* 0x000fe8000800080f */
[----:B------:R-:W1:Y:S01]  /*bac0*/  LDS R9, [UR15+0x1c] ;  /* 0x00001c0fff097984 */ /* 0x000e620008000800 */
[----:B------:R-:W-:-:S05]  /*bad0*/  IMAD.U32 R8, RZ, RZ, UR15 ;  /* 0x0000000fff087e24 */ /* 0x000fca000f8e00ff */
[----:B------:R-:W-:Y:S02]  /*bae0*/  SHF.R.U64 R8, R8, 0x4, RZ ;  /* 0x0000000408087819 */ /* 0x000fe400000012ff */
[----:B-1----:R-:W-:-:S05]  /*baf0*/  LOP3.LUT R9, R9, 0xf00, RZ, 0xb8, !PT ;  /* 0x00000f0009097812 */ /* 0x002fca00078eb8ff */
[----:B------:R-:W-:Y:S04]  /*bb00*/  STS.64 [UR15+0x18], R8 ;  /* 0x00001808ff007988 */ /* 0x000fe80008000a0f */
[----:B------:R-:W1:Y:S01]  /*bb10*/  LDS R21, [UR15+0x1c] ;  /* 0x00001c0fff157984 */ /* 0x000e620008000800 */
[----:B------:R-:W-:Y:S02]  /*bb20*/  IMAD.SHL.U32 R5, R6, 0x2, RZ ;  /* 0x0000000206057824 */ /* 0x000fe400078e00ff */
[----:B------:R-:W-:-:S03]  /*bb30*/  VIADD R13, R4, 0xffffffff ;  /* 0xffffffff040d7836 */ /* 0x000fc60000000000 */
[----:B------:R-:W-:-:S04]  /*bb40*/  LOP3.LUT R5, R5, 0xfffffffe, RZ, 0xc0, !PT ;  /* 0xfffffffe05057812 */ /* 0x000fc800078ec0ff */
[----:B------:R-:W-:Y:S01]  /*bb50*/  SHF.R.U64 R5, R5, 0x4, R18 ;  /* 0x0000000405057819 */ /* 0x000fe20000001212 */
[----:B------:R2:W-:Y:S04]  /*bb60*/  STS.128 [UR15+0x20], R12 ;  /* 0x0000200cff007988 */ /* 0x0005e80008000c0f */
[----:B------:R2:W-:Y:S04]  /*bb70*/  STS [UR15+0xc], R5 ;  /* 0x00000c05ff007988 */ /* 0x0005e8000800080f */
[----:B------:R2:W-:Y:S04]  /*bb80*/  STS [UR15+0x10], R8 ;  /* 0x00001008ff007988 */ /* 0x0005e8000800080f */
[----:B------:R2:W-:Y:S04]  /*bb90*/  STS [UR15+0x14], R8 ;  /* 0x00001408ff007988 */ /* 0x0005e8000800080f */
[----:B------:R-:W-:Y:S01]  /*bba0*/  STS [UR15+0x30], RZ ;  /* 0x000030ffff007988 */ /* 0x000fe2000800080f */
[----:B-1----:R-:W-:-:S05]  /*bbb0*/  LOP3.LUT R4, R21, 0xf000, RZ, 0xb8, !PT ;  /* 0x0000f00015047812 */ /* 0x002fca00078eb8ff */
[----:B------:R2:W-:Y:S02]  /*bbc0*/  STS [UR15+0x1c], R4 ;  /* 0x00001c04ff007988 */ /* 0x0005e4000800080f */
.L_x_221:
[----:B------:R-:W-:Y:S05]  /*bbd0*/  BSYNC B1 ;  /* 0x0000000000017941 */ /* 0x000fea0003800000 */
.L_x_220:
[----:B------:R-:W-:-:S03]  /*bbe0*/  UMOV UR4, 0xffffffff ;  /* 0xffffffff00047882 */ /* 0x000fc60000000000 */
[----:B------:R-:W-:Y:S05]  /*bbf0*/  BRA.DIV UR4, `(.L_x_222) ;  /* 0x0000003604647947 */ /* 0x000fea000b800000 */
[----:B------:R-:W-:Y:S01]  /*bc00*/  ELECT P6, URZ, PT ;  /* 0x00000000003f782f */ /* 0x000fe200038c0000 */
[----:B------:R-:W-:-:S12]  /*bc10*/  NOP ;  /* 0x0000000000007918 */ /* 0x000fd80000000000 */
.L_x_311:
[----:B-12---:R-:W1:Y:S02]  /*bc20*/  S2R R4, SR_LANEID ;  /* 0x0000000000047919 */ /* 0x006e640000000000 */
[----:B-1----:R-:W-:-:S05]  /*bc30*/  IMAD.SHL.U32 R8, R4, 0x4, RZ ;  /* 0x0000000404087824 */ /* 0x002fca00078e00ff */
[----:B------:R1:W2:Y:S01]  /*bc40*/  LDS R9, [R8+UR14] ;  /* 0x0000000e08097984 */ /* 0x0002a20008000800 */
[C---:B------:R-:W-:Y:S02]  /*bc50*/  IADD3 R6, P0, R8.reuse, UR8, RZ ;  /* 0x0000000808067c10 */ /* 0x040fe4000ff1e0ff */
[----:B------:R-:W-:Y:S01]  /*bc60*/  IADD3 R4, P4, R8, UR10, RZ ;  /* 0x0000000a08047c10 */ /* 0x000fe2000ff9e0ff */
[----:B------:R1:W3:Y:S01]  /*bc70*/  LDS R13, [R8+UR14+0x80] ;  /* 0x0000800e080d7984 */ /* 0x0002e20008000800 */
[----:B------:R-:W-:Y:S11]  /*bc80*/  @!P6 BRA `(.L_x_223) ;  /* 0x000000000008e947 */ /* 0x000ff60003800000 */
[----:B------:R0:W-:Y:S01]  /*bc90*/  UTMACMDFLUSH ;  /* 0x00000000000079b7 */ /* 0x0001e20000000000 */
[----:B------:R-:W-:-:S04]  /*bca0*/  DEPBAR.LE SB0, 0x0 ;  /* 0x000080000000791a */ /* 0x000fc80000000000 */
.L_x_223:
[----:B------:R-:W-:Y:S01]  /*bcb0*/  IMAD.X R7, RZ, RZ, UR9, P0 ;  /* 0x00000009ff077e24 */ /* 0x000fe200080e06ff */
[----:B------:R-:W-:Y:S01]  /*bcc0*/  IADD3.X R5, RZ, UR11, RZ, P4, !PT ;  /* 0x0000000bff057c10 */ /* 0x000fe2000a7fe4ff */
[----:B------:R-:W-:Y:S05]  /*bcd0*/  WARPSYNC.ALL ;  /* 0x0000000000007948 */ /* 0x000fea0003800000 */
[----:B--2---:R2:W5:Y:S04]  /*bce0*/  ATOMG.E.EXCH.STRONG.GPU PT, RZ, [R6], R9 ;  /* 0x0000000906ff73a8 */ /* 0x00456800041ee100 */
[----:B---3--:R2:W5:Y:S01]  /*bcf0*/  ATOMG.E.EXCH.STRONG.GPU PT, RZ, [R4], R13 ;  /* 0x0000000d04ff73a8 */ /* 0x00856200041ee100 */
[----:B------:R-:W-:-:S07]  /*bd00*/  IMAD.MOV.U32 R18, RZ, RZ, R10 ;  /* 0x000000ffff127224 */ /* 0x000fce00078e000a */
.L_x_218:
[----:B------:R-:W-:Y:S01]  /*bd10*/  ISETP.NE.AND P4, PT, R11, RZ, PT ;  /* 0x000000ff0b00720c */ /* 0x000fe20003f85270 */
[----:B------:R-:W-:Y:S01]  /*bd20*/  VIADD R2, R2, 0x1 ;  /* 0x0000000102027836 */ /* 0x000fe20000000000 */
[----:B--2---:R-:W-:Y:S02]  /*bd30*/  SEL R5, RZ, 0x1, !P3 ;  /* 0x00000001ff057807 */ /* 0x004fe40005800000 */
[----:B-1----:R-:W-:Y:S02]  /*bd40*/  PRMT R4, RZ, 0x7610, R4 ;  /* 0x00007610ff047816 */ /* 0x002fe40000000004 */
[----:B------:R-:W-:-:S04]  /*bd50*/  ISETP.NE.AND P0, PT, R2, 0x8, PT ;  /* 0x000000080200780c */ /* 0x000fc80003f05270 */
[----:B------:R-:W-:Y:S02]  /*bd60*/  SEL R7, RZ, 0x1, P0 ;  /* 0x00000001ff077807 */ /* 0x000fe40000000000 */
[----:B------:R-:W-:Y:S02]  /*bd70*/  SEL R2, R2, RZ, P0 ;  /* 0x000000ff02027207 */ /* 0x000fe40000000000 */
[----:B------:R-:W-:Y:S01]  /*bd80*/  LOP3.LUT R20, R20, R7, RZ, 0x3c, !PT ;  /* 0x0000000714147212 */ /* 0x000fe200078e3cff */
[----:B------:R-:W-:Y:S06]  /*bd90*/  @P4 BRA `(.L_x_224) ;  /* 0xfffffff000904947 */ /* 0x000fec000383ffff */
[----:B------:R-:W-:Y:S05]  /*bda0*/  BSYNC B0 ;  /* 0x0000000000007941 */ /* 0x000fea0003800000 */
.L_x_204:
[----:B------:R-:W-:-:S03]  /*bdb0*/  UMOV UR4, 0xffffffff ;  /* 0xffffffff00047882 */ /* 0x000fc60000000000 */
[----:B------:R-:W-:Y:S05]  /*bdc0*/  BRA.DIV UR4, `(.L_x_225) ;  /* 0x0000003604207947 */ /* 0x000fea000b800000 */
[----:B-----5:R-:W-:-:S13]  /*bdd0*/  ELECT P6, URZ, PT ;  /* 0x00000000003f782f */ /* 0x020fda00038c0000 */
.L_x_314:
[----:B------:R-:W-:Y:S04]  /*bde0*/  BSSY B0, `(.L_x_226) ;  /* 0x000003c000007945 */ /* 0x000fe80003800000 */
[----:B------:R-:W-:Y:S05]  /*bdf0*/  @!P6 BRA `(.L_x_227) ;  /* 0x0000000000e8e947 */ /* 0x000fea0003800000 */
[----:B------:R-:W-:-:S04]  /*be00*/  ULOP3.LUT UR4, UR47, 0x2, URZ, 0xfc, !UPT ;  /* 0x000000022f047892 */ /* 0x000fc8000f8efc3f */
[----:B------:R-:W-:-:S06]  /*be10*/  UISETP.NE.AND UP0, UPT, UR4, 0x3, UPT ;  /* 0x000000030400788c */ /* 0x000fcc000bf05270 */
[----:B------:R-:W-:-:S13]  /*be20*/  PLOP3.LUT P0, PT, PT, PT, UP0, 0x80, 0x0 ;  /* 0x000000000000781c */ /* 0x000fda0003f0f008 */
[----:B------:R-:W-:Y:S05]  /*be30*/  @!P0 BRA `(.L_x_228) ;  /* 0x0000000000048947 */ /* 0x000fea0003800000 */
[----:B------:R-:W-:Y:S01]  /*be40*/  BPT.TRAP 0x1 ;  /* 0x000000040000795c */ /* 0x000fe20000300000 */
.L_x_228:
[----:B------:R-:W-:Y:S01]  /*be50*/  IMAD.U32 R5, RZ, RZ, UR12 ;  /* 0x0000000cff057e24 */ /* 0x000fe2000f8e00ff */
[----:B------:R-:W-:-:S03]  /*be60*/  SHF.L.U32 R4, R3, 0x1f, RZ ;  /* 0x0000001f03047819 */ /* 0x000fc600000006ff */
[----:B------:R-:W-:-:S04]  /*be70*/  VIADD R5, R5, 0x344b0 ;  /* 0x000344b005057836 */ /* 0x000fc80000000000 */
[C---:B------:R-:W-:Y:S02]  /*be80*/  IMAD R7, R0.reuse, 0x8, R5 ;  /* 0x0000000800077824 */ /* 0x040fe400078e0205 */
[----:B------:R-:W-:Y:S02]  /*be90*/  VIADD R0, R0, 0x1 ;  /* 0x0000000100007836 */ /* 0x000fe40000000000 */
[----:B------:R-:W1:Y:S03]  /*bea0*/  SYNCS.PHASECHK.TRANS64.TRYWAIT P0, [R7+URZ], R4 ;  /* 0x00000004070075a7 */ /* 0x000e66000800017f */
[----:B------:R-:W-:-:S04]  /*beb0*/  ISETP.NE.AND P1, PT, R0, 0x6, PT ;  /* 0x000000060000780c */ /* 0x000fc80003f25270 */
[----:B------:R-:W-:Y:S02]  /*bec0*/  SEL R2, RZ, 0x1, P1 ;  /* 0x00000001ff027807 */ /* 0x000fe40000800000 */
[----:B------:R-:W-:Y:S02]  /*bed0*/  SEL R0, R0, RZ, P1 ;  /* 0x000000ff00007207 */ /* 0x000fe40000800000 */
[----:B------:R-:W-:-:S03]  /*bee0*/  LOP3.LUT R9, R3, R2, RZ, 0x3c, !PT ;  /* 0x0000000203097212 */ /* 0x000fc600078e3cff */
[----:B------:R-:W-:Y:S01]  /*bef0*/  IMAD R6, R0, 0x8, R5 ;  /* 0x0000000800067824 */ /* 0x000fe200078e0205 */
[----:B------:R-:W-:Y:S01]  /*bf00*/  SHF.L.U32 R3, R9, 0x1f, RZ ;  /* 0x0000001f09037819 */ /* 0x000fe200000006ff */
[----:B-1----:R-:W-:Y:S06]  /*bf10*/  @!P0 BRA `(.L_x_229) ;  /* 0x0000003000ec8947 */ /* 0x002fec0003800000 */
.L_x_315:
[----:B------:R-:W2:Y:S01]  /*bf20*/  SYNCS.PHASECHK.TRANS64.TRYWAIT P0, [R6+URZ], R3 ;  /* 0x00000003060075a7 */ /* 0x000ea2000800017f */
[----:B------:R-:W-:-:S05]  /*bf30*/  VIADD R0, R0, 0x1 ;  /* 0x0000000100007836 */ /* 0x000fca0000000000 */
[----:B------:R-:W-:-:S04]  /*bf40*/  ISETP.NE.AND P1, PT, R0, 0x6, PT ;  /* 0x000000060000780c */ /* 0x000fc80003f25270 */
[----:B------:R-:W-:Y:S02]  /*bf50*/  SEL R2, RZ, 0x1, P1 ;  /* 0x00000001ff027807 */ /* 0x000fe40000800000 */
[----:B------:R-:W-:Y:S02]  /*bf60*/  SEL R0, R0, RZ, P1 ;  /* 0x000000ff00007207 */ /* 0x000fe40000800000 */
[----:B------:R-:W-:Y:S02]  /*bf70*/  LOP3.LUT R9, R9, R2, RZ, 0x3c, !PT ;  /* 0x0000000209097212 */ /* 0x000fe400078e3cff */
[----:B-1----:R-:W-:Y:S02]  /*bf80*/  LEA R7, R0, R5, 0x3 ;  /* 0x0000000500077211 */ /* 0x002fe400078e18ff */
[----:B------:R-:W-:Y:S01]  /*bf90*/  SHF.L.U32 R4, R9, 0x1f, RZ ;  /* 0x0000001f09047819 */ /* 0x000fe200000006ff */
[----:B--2---:R-:W-:Y:S06]  /*bfa0*/  @!P0 BRA `(.L_x_230) ;  /* 0x0000003000dc8947 */ /* 0x004fec0003800000 */
.L_x_316:
[----:B------:R-:W2:Y:S01]  /*bfb0*/  SYNCS.PHASECHK.TRANS64.TRYWAIT P0, [R7+URZ], R4 ;  /* 0x00000004070075a7 */ /* 0x000ea2000800017f */
[----:B------:R-:W-:-:S05]  /*bfc0*/  VIADD R0, R0, 0x1 ;  /* 0x0000000100007836 */ /* 0x000fca0000000000 */
[----:B------:R-:W-:-:S04]  /*bfd0*/  ISETP.NE.AND P1, PT, R0, 0x6, PT ;  /* 0x000000060000780c */ /* 0x000fc80003f25270 */
[----:B------:R-:W-:Y:S02]  /*bfe0*/  SEL R2, RZ, 0x1, P1 ;  /* 0x00000001ff027807 */ /* 0x000fe40000800000 */
[----:B------:R-:W-:Y:S02]  /*bff0*/  SEL R0, R0, RZ, P1 ;  /* 0x000000ff00007207 */ /* 0x000fe40000800000 */
[----:B------:R-:W-:-:S03]  /*c000*/  LOP3.LUT R9, R9, R2, RZ, 0x3c, !PT ;  /* 0x0000000209097212 */ /* 0x000fc600078e3cff */
[----:B-1----:R-:W-:Y:S01]  /*c010*/  IMAD R6, R0, 0x8, R5 ;  /* 0x0000000800067824 */ /* 0x002fe200078e0205 */
[----:B------:R-:W-:Y:S01]  /*c020*/  SHF.L.U32 R3, R9, 0x1f, RZ ;  /* 0x0000001f09037819 */ /* 0x000fe200000006ff */
[----:B--2---:R-:W-:Y:S06]  /*c030*/  @!P0 BRA `(.L_x_231) ;  /* 0x0000003000cc8947 */ /* 0x004fec0003800000 */
.L_x_317:
        /* <DEDUP_REMOVED lines=9> */
.L_x_318:
[----:B------:R-:W2:Y:S01]  /*c0d0*/  SYNCS.PHASECHK.TRANS64.TRYWAIT P0, [R7+URZ], R4 ;  /* 0x00000004070075a7 */ /* 0x000ea2000800017f */
[----:B------:R-:W-:-:S05]  /*c0e0*/  VIADD R0, R0, 0x1 ;  /* 0x0000000100007836 */ /* 0x000fca0000000000 */
[----:B------:R-:W-:-:S04]  /*c0f0*/  ISETP.NE.AND P1, PT, R0, 0x6, PT ;  /* 0x000000060000780c */ /* 0x000fc80003f25270 */
[----:B------:R-:W-:Y:S02]  /*c100*/  SEL R2, RZ, 0x1, P1 ;  /* 0x00000001ff027807 */ /* 0x000fe40000800000 */
[----:B------:R-:W-:Y:S02]  /*c110*/  SEL R0, R0, RZ, P1 ;  /* 0x000000ff00007207 */ /* 0x000fe40000800000 */
[----:B------:R-:W-:Y:S01]  /*c120*/  LOP3.LUT R2, R9, R2, RZ, 0x3c, !PT ;  /* 0x0000000209027212 */ /* 0x000fe200078e3cff */
[----:B--2---:R-:W-:Y:S06]  /*c130*/  @!P0 BRA `(.L_x_233) ;  /* 0x0000003000b48947 */ /* 0x004fec0003800000 */
.L_x_319:
[----:B------:R-:W-:Y:S01]  /*c140*/  IMAD R5, R0, 0x8, R5 ;  /* 0x0000000800057824 */ /* 0x000fe200078e0205 */
[----:B------:R-:W-:-:S07]  /*c150*/  SHF.L.U32 R0, R2, 0x1f, RZ ;  /* 0x0000001f02007819 */ /* 0x000fce00000006ff */
.L_x_234:
[----:B---3--:R3:W4:Y:S02]  /*c160*/  SYNCS.PHASECHK.TRANS64.TRYWAIT P0, [R5+URZ], R0 ;  /* 0x00000000050075a7 */ /* 0x008724000800017f */
[----:B----4-:R-:W-:Y:S05]  /*c170*/  @!P0 NANOSLEEP.SYNCS 0x989680 ;  /* 0x009896800000895d */ /* 0x010fea0003900000 */
[----:B------:R-:W4:Y:S02]  /*c180*/  @!P0 SYNCS.PHASECHK.TRANS64 P0, [R5+URZ], R0 ;  /* 0x00000000050085a7 */ /* 0x000f24000800007f */
[----:B----4-:R-:W-:Y:S05]  /*c190*/  @!P0 BRA `(.L_x_234) ;  /* 0xfffffffc00f08947 */ /* 0x010fea000383ffff */
.L_x_227:
[----:B------:R-:W-:Y:S05]  /*c1a0*/  BSYNC B0 ;  /* 0x0000000000007941 */ /* 0x000fea0003800000 */
.L_x_226:
[----:B------:R-:W-:Y:S05]  /*c1b0*/  EXIT ;  /* 0x000000000000794d */ /* 0x000fea0003800000 */
.L_x_117:
[----:B------:R-:W-:Y:S01]  /*c1c0*/  PLOP3.LUT P1, PT, PT, PT, UP3, 0x80, 0x0 ;  /* 0x000000000000781c */ /* 0x000fe20003f2f038 */
[----:B------:R-:W-:Y:S01]  /*c1d0*/  ULDC UR18, c[0x0][0x10] ;  /* 0x0000040000127ab9 */ /* 0x000fe20000000800 */
[----:B------:R-:W-:Y:S01]  /*c1e0*/  ULDC UR21, c[0x0][0x904] ;  /* 0x0002410000157ab9 */ /* 0x000fe20000000800 */
[----:B------:R-:W-:Y:S01]  /*c1f0*/  UMOV UR20, 0xffffffff ;  /* 0xffffffff00147882 */ /* 0x000fe20000000000 */
[----:B------:R-:W-:Y:S01]  /*c200*/  P2R R0, PR, RZ, 0x2 ;  /* 0x00000002ff007803 */ /* 0x000fe20000000000 */
[----:B------:R-:W-:Y:S01]  /*c210*/  UIMAD.WIDE.U32 UR18, UR60, UR18, URZ ;  /* 0x000000123c1272a5 */ /* 0x000fe2000f8e003f */
[----:B------:R-:W-:Y:S01]  /*c220*/  IMAD.MOV.U32 R16, RZ, RZ, RZ ;  /* 0x000000ffff107224 */ /* 0x000fe200078e00ff */
[----:B------:R-:W-:Y:S01]  /*c230*/  ULDC.64 UR12, c[0x0][0x8c8] ;  /* 0x00023200000c7ab9 */ /* 0x000fe20000000a00 */
[----:B------:R-:W-:Y:S01]  /*c240*/  USHF.L.U32 UR22, UR20, UR21, URZ ;  /* 0x0000001514167299 */ /* 0x000fe2000800063f */
[----:B------:R-:W-:Y:S02]  /*c250*/  ULDC.64 UR14, c[0x0][0x8e0] ;  /* 0x00023800000e7ab9 */ /* 0x000fe40000000a00 */
[----:B------:R-:W-:Y:S01]  /*c260*/  ULDC UR20, c[0x0][0x14] ;  /* 0x0000050000147ab9 */ /* 0x000fe20000000800 */
[----:B------:R-:W-:Y:S01]  /*c270*/  UIADD3 UR11, UP1, UR12, -0x1, URZ ;  /* 0xffffffff0c0b7890 */ /* 0x000fe2000ff3e03f */
[----:B------:R-:W1:Y:S01]  /*c280*/  @P1 S2R R0, SR_CTAID.Y ;  /* 0x0000000000001919 */ /* 0x000e620000002600 */
[----:B------:R-:W-:-:S02]  /*c290*/  UIADD3 UR12, UP2, UR14, -0x1, URZ ;  /* 0xffffffff0e0c7890 */ /* 0x000fc4000ff5e03f */
[----:B------:R-:W-:Y:S02]  /*c2a0*/  UIMAD.WIDE.U32 UR26, UR18, UR20, URZ ;  /* 0x00000014121a72a5 */ /* 0x000fe4000f8e003f */
[----:B------:R-:W-:Y:S01]  /*c2b0*/  UIMAD UR20, UR19, UR20, URZ ;  /* 0x00000014131472a4 */ /* 0x000fe2000f8e023f */
[----:B------:R-:W-:Y:S01]  /*c2c0*/  ULDC UR35, c[0x0][0x8a8] ;  /* 0x00022a0000237ab9 */ /* 0x000fe20000000800 */
[----:B------:R-:W-:Y:S01]  /*c2d0*/  UMOV UR23, 0x1 ;  /* 0x0000000100177882 */ /* 0x000fe20000000000 */
[----:B------:R-:W-:Y:S02]  /*c2e0*/  UIADD3.X UR14, UR15, -0x1, URZ, UP2, !UPT ;  /* 0xffffffff0f0e7890 */ /* 0x000fe400097fe43f */
[----:B------:R-:W-:Y:S02]  /*c2f0*/  UIADD3.X UR13, UR13, -0x1, URZ, UP1, !UPT ;  /* 0xffffffff0d0d7890 */ /* 0x000fe40008ffe43f */
[----:B------:R-:W-:Y:S02]  /*c300*/  ULOP3.LUT UR15, UR59, 0x2, URZ, 0xfc, !UPT ;  /* 0x000000023b0f7892 */ /* 0x000fe4000f8efc3f */
[----:B------:R-:W-:-:S02]  /*c310*/  UIADD3 UR16, UR9, -0x1, URZ ;  /* 0xffffffff09107890 */ /* 0x000fc4000fffe03f */
[----:B------:R-:W-:Y:S02]  /*c320*/  UIADD3 UR17, UR10, -0x1, URZ ;  /* 0xffffffff0a117890 */ /* 0x000fe4000fffe03f */
[----:B------:R-:W-:Y:S02]  /*c330*/  UIADD3 UR35, UR35, -0x1, URZ ;  /* 0xffffffff23237890 */ /* 0x000fe4000fffe03f */
[----:B------:R-:W-:Y:S02]  /*c340*/  USHF.L.U32 UR18, UR23, UR21, URZ ;  /* 0x0000001517127299 */ /* 0x000fe4000800063f */
[----:B------:R-:W-:Y:S02]  /*c350*/  ULOP3.LUT UR19, URZ, UR22, URZ, 0x33, !UPT ;  /* 0x000000163f137292 */ /* 0x000fe4000f8e333f */
[----:B------:R-:W-:Y:S01]  /*c360*/  UIADD3 UR20, UR27, UR20, URZ ;  /* 0x000000141b147290 */ /* 0x000fe2000fffe03f */
[----:B-1----:R-:W-:Y:S01]  /*c370*/  @P1 R2UR UR42, R0 ;  /* 0x00000000002a12ca */ /* 0x002fe200000e0000 */
[----:B------:R-:W-:-:S14]  /*c380*/  IMAD.MOV.U32 R0, RZ, RZ, 0x1 ;  /* 0x00000001ff007424 */ /* 0x000fdc00078e00ff */
.L_x_255:
[----:B------:R-:W1:Y:S01]  /*c390*/  LDC.64 R2, c[0x0][0x8f8] ;  /* 0x00023e00ff027b82 */ /* 0x000e620000000a00 */
[----:B------:R-:W-:Y:S01]  /*c3a0*/  UIADD3 UR8, UP1, UR8, UR26, URZ ;  /* 0x0000001a08087290 */ /* 0x000fe2000ff3e03f */
[----:B------:R-:W-:Y:S01]  /*c3b0*/  ISETP.NE.AND P2, PT, R20, RZ, PT ;  /* 0x000000ff1400720c */ /* 0x000fe20003f45270 */
[----:B------:R-:W-:Y:S01]  /*c3c0*/  UMOV UR21, 0xffffffff ;  /* 0xffffffff00157882 */ /* 0x000fe20000000000 */
[----:B------:R-:W-:Y:S01]  /*c3d0*/  UMOV UR22, 0xffffffff ;  /* 0xffffffff00167882 */ /* 0x000fe20000000000 */
[----:B------:R-:W-:Y:S01]  /*c3e0*/  UIADD3.X UR7, UR7, UR20, URZ, UP1, !UPT ;  /* 0x0000001407077290 */ /* 0x000fe20008ffe43f */
[----:B------:R-:W-:Y:S01]  /*c3f0*/  IMAD.MOV.U32 R15, RZ, RZ, RZ ;  /* 0x000000ffff0f7224 */ /* 0x000fe200078e00ff */
[----:B------:R-:W-:Y:S01]  /*c400*/  UMOV UR23, 0xffffffff ;  /* 0xffffffff00177882 */ /* 0x000fe20000000000 */
[----:B-1----:R-:W-:-:S03]  /*c410*/  ISETP.LE.U32.AND P1, PT, R2, UR8, PT ;  /* 0x0000000802007c0c */ /* 0x002fc6000bf23070 */
[----:B------:R-:W-:-:S04]  /*c420*/  MOV R2, UR7 ;  /* 0x0000000700027c02 */ /* 0x000fc80008000f00 */
[----:B------:R-:W-:-:S13]  /*c430*/  ISETP.GE.U32.AND.EX P1, PT, R2, R3, PT, P1 ;  /* 0x000000030200720c */ /* 0x000fda0003f26110 */
[----:B---345:R-:W-:Y:S05]  /*c440*/  @P2 BRA P1, `(.L_x_235) ;  /* 0x0000001800402947 */ /* 0x038fea0000800000 */
[----:B------:R-:W-:-:S04]  /*c450*/  IADD3 R2, P2, R6, UR5, RZ ;  /* 0x0000000506027c10 */ /* 0x000fc8000ff5e0ff */
[----:B------:R-:W-:Y:S02]  /*c460*/  ISETP.GT.U32.AND P1, PT, R2, UR8, PT ;  /* 0x0000000802007c0c */ /* 0x000fe4000bf24070 */
[----:B------:R-:W-:-:S04]  /*c470*/  IADD3.X R2, R7, UR6, RZ, P2, !PT ;  /* 0x0000000607027c10 */ /* 0x000fc800097fe4ff */
[----:B------:R-:W-:-:S13]  /*c480*/  ISETP.GT.U32.AND.EX P1, PT, R2, UR7, PT, P1 ;  /* 0x0000000702007c0c */ /* 0x000fda000bf24110 */
[----:B------:R-:W-:Y:S05]  /*c490*/  @P1 BRA `(.L_x_236) ;  /* 0x0000001400201947 */ /* 0x000fea0003800000 */
[----:B------:R-:W-:Y:S01]  /*c4a0*/  VIADD R12, R34, UR4 ;  /* 0x00000004220c7c36 */ /* 0x000fe20008000000 */
[----:B------:R-:W-:Y:S01]  /*c4b0*/  ULDC UR21, c[0x0][0x910] ;  /* 0x0002440000157ab9 */ /* 0x000fe20000000800 */
[----:B------:R-:W-:Y:S02]  /*c4c0*/  IMAD.MOV.U32 R22, RZ, RZ, R8 ;  /* 0x000000ffff167224 */ /* 0x000fe400078e0008 */
[----:B------:R-:W-:Y:S02]  /*c4d0*/  VIADD R13, R12, 0x20 ;  /* 0x000000200c0d7836 */ /* 0x000fe40000000000 */
[----:B------:R-:W-:-:S03]  /*c4e0*/  IMAD.MOV.U32 R14, RZ, RZ, R9 ;  /* 0x000000ffff0e7224 */ /* 0x000fc600078e0009 */
[----:B------:R-:W-:-:S13]  /*c4f0*/  ISETP.GE.AND P1, PT, R13, UR21, PT ;  /* 0x000000150d007c0c */ /* 0x000fda000bf26270 */
[----:B------:R-:W1:Y:S01]  /*c500*/  @!P1 LDC.64 R2, c[0x0][0x918] ;  /* 0x00024600ff029b82 */ /* 0x000e620000000a00 */
[----:B------:R-:W-:Y:S01]  /*c510*/  @!P1 VIADD R7, R12, 0x20 ;  /* 0x000000200c079836 */ /* 0x000fe20000000000 */
[----:B------:R-:W-:Y:S01]  /*c520*/  BSSY B0, `(.L_x_237) ;  /* 0x0000064000007945 */ /* 0x000fe20003800000 */
[----:B------:R-:W-:Y:S02]  /*c530*/  IMAD.MOV.U32 R6, RZ, RZ, 0x7fffffff ;  /* 0x7fffffffff067424 */ /* 0x000fe400078e00ff */
[----:B-1----:R-:W-:-:S05]  /*c540*/  @!P1 IMAD.WIDE R2, R7, 0xc, R2 ;  /* 0x0000000c07029825 */ /* 0x002fca00078e0202 */
[----:B------:R1:W5:Y:S04]  /*c550*/  @!P1 LDG.E R8, desc[UR38][R2.64] ;  /* 0x0000002602089981 */ /* 0x000368000c1e1900 */
[----:B------:R1:W5:Y:S01]  /*c560*/  @!P1 LDG.E R9, desc[UR38][R2.64+0x4] ;  /* 0x0000042602099981 */ /* 0x000362000c1e1900 */
[----:B------:R-:W-:Y:S01]  /*c570*/  ISETP.GE.AND P1, PT, R12, UR21, PT ;  /* 0x000000150c007c0c */ /* 0x000fe2000bf26270 */
[----:B------:R-:W-:-:S12]  /*c580*/  IMAD.MOV.U32 R7, RZ, RZ, RZ ;  /* 0x000000ffff077224 */ /* 0x000fd800078e00ff */
[----:B-1----:R-:W-:Y:S05]  /*c590*/  @P1 BRA `(.L_x_238) ;  /* 0x0000000400701947 */ /* 0x002fea0003800000 */
[----:B------:R-:W-:Y:S01]  /*c5a0*/  IABS R7, R11 ;  /* 0x0000000b00077213 */ /* 0x000fe20000000000 */
[----:B------:R-:W-:Y:S01]  /*c5b0*/  ULDC UR24, c[0x0][0x8f0] ;  /* 0x00023c0000187ab9 */ /* 0x000fe20000000800 */
[----:B------:R-:W-:Y:S02]  /*c5c0*/  IABS R6, R10 ;  /* 0x0000000a00067213 */ /* 0x000fe40000000000 */
[----:B------:R-:W1:Y:S01]  /*c5d0*/  I2F.RP R3, R7 ;  /* 0x0000000700037306 */ /* 0x000e620000209400 */
[----:B------:R-:W-:Y:S02]  /*c5e0*/  PLOP3.LUT P3, PT, PT, PT, UP0, 0x80, 0x0 ;  /* 0x000000000000781c */ /* 0x000fe40003f6f008 */
[----:B------:R-:W-:Y:S02]  /*c5f0*/  IADD3 R21, P2, R14, UR12, RZ ;  /* 0x0000000c0e157c10 */ /* 0x000fe4000ff5e0ff */
[----:B------:R-:W-:Y:S02]  /*c600*/  IADD3 R19, P1, R22, UR11, RZ ;  /* 0x0000000b16137c10 */ /* 0x000fe4000ff3e0ff */
[----:B------:R-:W-:Y:S01]  /*c610*/  LEA.HI.X.SX32 R24, R14, UR14, 0x1, P2 ;  /* 0x0000000e0e187c11 */ /* 0x000fe200090f0eff */
[----:B------:R-:W3:Y:S01]  /*c620*/  I2F.RP R2, R6 ;  /* 0x0000000600027306 */ /* 0x000ee20000209400 */
[----:B------:R-:W-:-:S07]  /*c630*/  LEA.HI.X.SX32 R22, R22, UR13, 0x1, P1 ;  /* 0x0000000d16167c11 */ /* 0x000fce00088f0eff */
[----:B-1----:R-:W1:Y:S08]  /*c640*/  MUFU.RCP R3, R3 ;  /* 0x0000000300037308 */ /* 0x002e700000001000 */
[----:B---3--:R-:W3:Y:S01]  /*c650*/  MUFU.RCP R2, R2 ;  /* 0x0000000200027308 */ /* 0x008ee20000001000 */
[----:B-1----:R-:W-:-:S07]  /*c660*/  IADD3 R17, R3, 0xffffffe, RZ ;  /* 0x0ffffffe03117810 */ /* 0x002fce0007ffe0ff */
[----:B------:R-:W1:Y:S01]  /*c670*/  F2I.FTZ.U32.TRUNC.NTZ R17, R17 ;  /* 0x0000001100117305 */ /* 0x000e62000021f000 */
[----:B---3--:R-:W-:-:S07]  /*c680*/  VIADD R15, R2, 0xffffffe ;  /* 0x0ffffffe020f7836 */ /* 0x008fce0000000000 */
[----:B------:R-:W3:Y:S01]  /*c690*/  F2I.FTZ.U32.TRUNC.NTZ R15, R15 ;  /* 0x0000000f000f7305 */ /* 0x000ee2000021f000 */
[----:B-1----:R-:W-:Y:S02]  /*c6a0*/  IMAD.MOV R18, RZ, RZ, -R17 ;  /* 0x000000ffff127224 */ /* 0x002fe400078e0a11 */
[----:B---3--:R-:W-:Y:S01]  /*c6b0*/  IMAD.MOV R14, RZ, RZ, -R15 ;  /* 0x000000ffff0e7224 */ /* 0x008fe200078e0a0f */
[----:B------:R-:W-:Y:S06]  /*c6c0*/  @!P3 BRA `(.L_x_239) ;  /* 0x000000000034b947 */ /* 0x000fec0003800000 */
[----:B------:R-:W-:Y:S01]  /*c6d0*/  ULDC UR4, c[0x0][0x8dc] ;  /* 0x0002370000047ab9 */ /* 0x000fe20000000800 */
[----:B------:R-:W-:Y:S01]  /*c6e0*/  ULDC.64 UR22, c[0x0][0x8d0] ;  /* 0x0002340000167ab9 */ /* 0x000fe20000000a00 */
[----:B------:R-:W-:-:S05]  /*c6f0*/  IADD3 R3, P1, R19, UR4, RZ ;  /* 0x0000000413037c10 */ /* 0x000fca000ff3e0ff */
[----:B------:R-:W-:-:S04]  /*c700*/  IMAD.X R19, RZ, RZ, R22, P1 ;  /* 0x000000ffff137224 */ /* 0x000fc800008e0616 */
[----:B------:R-:W-:-:S04]  /*c710*/  IMAD.WIDE.U32 R4, R19, UR22, RZ ;  /* 0x0000001613047c25 */ /* 0x000fc8000f8e00ff */
[----:B------:R-:W-:-:S04]  /*c720*/  IMAD.WIDE.U32 R4, P1, R3, UR23, R4 ;  /* 0x0000001703047c25 */ /* 0x000fc8000f820004 */
[----:B------:R-:W-:-:S04]  /*c730*/  IMAD.WIDE.U32 R2, R3, UR22, RZ ;  /* 0x0000001603027c25 */ /* 0x000fc8000f8e00ff */
[----:B------:R-:W-:Y:S01]  /*c740*/  IMAD.MOV.U32 R2, RZ, RZ, R5 ;  /* 0x000000ffff027224 */ /* 0x000fe200078e0005 */
[----:B------:R-:W-:Y:S01]  /*c750*/  IADD3 RZ, P2, R3, R4, RZ ;  /* 0x0000000403ff7210 */ /* 0x000fe20007f5e0ff */
[----:B------:R-:W-:-:S04]  /*c760*/  IMAD.X R3, RZ, RZ, RZ, P1 ;  /* 0x000000ffff037224 */ /* 0x000fc800008e06ff */
[----:B------:R-:W-:-:S04]  /*c770*/  IMAD.WIDE.U32.X R2, R19, UR23, R2, P2 ;  /* 0x0000001713027c25 */ /* 0x000fc800090e0402 */
[----:B------:R-:W-:Y:S02]  /*c780*/  IMAD.MOV.U32 R19, RZ, RZ, R2 ;  /* 0x000000ffff137224 */ /* 0x000fe400078e0002 */
[----:B------:R-:W-:-:S07]  /*c790*/  IMAD.MOV.U32 R22, RZ, RZ, R3 ;  /* 0x000000ffff167224 */ /* 0x000fce00078e0003 */
.L_x_239:
[----:B------:R-:W-:Y:S05]  /*c7a0*/  @!P0 BRA `(.L_x_240) ;  /* 0x0000000000348947 */ /* 0x000fea0003800000 */
[----:B------:R-:W-:Y:S01]  /*c7b0*/  ULDC UR4, c[0x0][0x8f4] ;  /* 0x00023d0000047ab9 */ /* 0x000fe20000000800 */
[----:B------:R-:W-:Y:S01]  /*c7c0*/  ULDC.64 UR22, c[0x0][0x8e8] ;  /* 0x00023a0000167ab9 */ /* 0x000fe20000000a00 */
[----:B------:R-:W-:-:S04]  /*c7d0*/  IADD3 R3, P1, R21, UR4, RZ ;  /* 0x0000000415037c10 */ /* 0x000fc8000ff3e0ff */
[----:B------:R-:W-:-:S05]  /*c7e0*/  IADD3.X R21, RZ, R24, RZ, P1, !PT ;  /* 0x00000018ff157210 */ /* 0x000fca0000ffe4ff */
        /* <DEDUP_REMOVED lines=9> */
.L_x_240:
[----:B------:R-:W-:Y:S01]  /*c880*/  IMAD R18, R18, R7, RZ ;  /* 0x0000000712127224 */ /* 0x000fe200078e02ff */
[----:B------:R-:W-:Y:S01]  /*c890*/  SHF.R.U64 R21, R21, UR24, R24 ;  /* 0x0000001815157c19 */ /* 0x000fe20008001218 */
[----:B------:R-:W-:Y:S01]  /*c8a0*/  IMAD.MOV.U32 R2, RZ, RZ, RZ ;  /* 0x000000ffff027224 */ /* 0x000fe200078e00ff */
[----:B------:R-:W-:Y:S01]  /*c8b0*/  ULDC UR4, c[0x0][0x8d8] ;  /* 0x0002360000047ab9 */ /* 0x000fe20000000800 */
[----:B------:R-:W-:Y:S01]  /*c8c0*/  IMAD.MOV.U32 R3, RZ, RZ, R17 ;  /* 0x000000ffff037224 */ /* 0x000fe200078e0011 */
[----:B------:R-:W-:Y:S01]  /*c8d0*/  SHF.R.U64 R19, R19, UR4, R22 ;  /* 0x0000000413137c19 */ /* 0x000fe20008001216 */
[----:B------:R-:W-:Y:S01]  /*c8e0*/  IMAD R4, R14, R6, RZ ;  /* 0x000000060e047224 */ /* 0x000fe200078e02ff */
[----:B------:R-:W-:Y:S01]  /*c8f0*/  PLOP3.LUT P5, PT, PT, PT, UP3, 0x80, 0x0 ;  /* 0x000000000000781c */ /* 0x000fe20003faf038 */
[----:B------:R-:W-:Y:S01]  /*c900*/  IMAD.HI.U32 R17, R17, R18, R2 ;  /* 0x0000001211117227 */ /* 0x000fe200078e0002 */
[----:B------:R-:W-:-:S03]  /*c910*/  IADD3 R14, R19, UR16, RZ ;  /* 0x00000010130e7c10 */ /* 0x000fc6000fffe0ff */
[----:B------:R-:W-:Y:S01]  /*c920*/  IMAD.MOV.U32 R3, RZ, RZ, R15 ;  /* 0x000000ffff037224 */ /* 0x000fe200078e000f */
[----:B------:R-:W-:Y:S01]  /*c930*/  IABS R5, R14 ;  /* 0x0000000e00057213 */ /* 0x000fe20000000000 */
[----:B------:R-:W-:Y:S02]  /*c940*/  VIADD R21, R21, UR17 ;  /* 0x0000001115157c36 */ /* 0x000fe40008000000 */
[----:B------:R-:W-:Y:S01]  /*c950*/  IMAD.HI.U32 R2, R15, R4, R2 ;  /* 0x000000040f027227 */ /* 0x000fe200078e0002 */
[----:B------:R-:W-:Y:S02]  /*c960*/  IABS R15, R11 ;  /* 0x0000000b000f7213 */ /* 0x000fe40000000000 */
[----:B------:R-:W-:Y:S02]  /*c970*/  IABS R3, R10 ;  /* 0x0000000a00037213 */ /* 0x000fe40000000000 */
[----:B------:R-:W-:Y:S01]  /*c980*/  IABS R4, R21 ;  /* 0x0000001500047213 */ /* 0x000fe20000000000 */
[----:B------:R-:W-:-:S02]  /*c990*/  IMAD.MOV R18, RZ, RZ, -R15 ;  /* 0x000000ffff127224 */ /* 0x000fc400078e0a0f */
[----:B------:R-:W-:Y:S02]  /*c9a0*/  IMAD.MOV R15, RZ, RZ, -R3 ;  /* 0x000000ffff0f7224 */ /* 0x000fe400078e0a03 */
[----:B------:R-:W-:-:S04]  /*c9b0*/  IMAD.HI.U32 R3, R17, R4, RZ ;  /* 0x0000000411037227 */ /* 0x000fc800078e00ff */
[----:B------:R-:W-:-:S04]  /*c9c0*/  IMAD.HI.U32 R2, R2, R5, RZ ;  /* 0x0000000502027227 */ /* 0x000fc800078e00ff */
[----:B------:R-:W-:Y:S02]  /*c9d0*/  IMAD R4, R3, R18, R4 ;  /* 0x0000001203047224 */ /* 0x000fe400078e0204 */
[----:B------:R-:W-:-:S03]  /*c9e0*/  IMAD R3, R2, R15, R5 ;  /* 0x0000000f02037224 */ /* 0x000fc600078e0205 */
[----:B------:R-:W-:Y:S02]  /*c9f0*/  ISETP.GT.U32.AND P2, PT, R7, R4, PT ;  /* 0x000000040700720c */ /* 0x000fe40003f44070 */
[----:B------:R-:W-:-:S11]  /*ca00*/  ISETP.GT.U32.AND P1, PT, R6, R3, PT ;  /* 0x000000030600720c */ /* 0x000fd60003f24070 */
[----:B------:R-:W-:Y:S01]  /*ca10*/  @!P2 IMAD.IADD R4, R4, 0x1, -R7 ;  /* 0x000000010404a824 */ /* 0x000fe200078e0a07 */
[----:B------:R-:W-:Y:S01]  /*ca20*/  ISETP.GE.AND P2, PT, R21, RZ, PT ;  /* 0x000000ff1500720c */ /* 0x000fe20003f46270 */
[----:B------:R-:W-:Y:S01]  /*ca30*/  @!P1 IMAD.IADD R3, R3, 0x1, -R6 ;  /* 0x0000000103039824 */ /* 0x000fe200078e0a06 */
[----:B------:R-:W-:Y:S02]  /*ca40*/  ISETP.GE.AND P1, PT, R14, RZ, PT ;  /* 0x000000ff0e00720c */ /* 0x000fe40003f26270 */
[----:B------:R-:W-:Y:S02]  /*ca50*/  ISETP.GT.U32.AND P4, PT, R7, R4, PT ;  /* 0x000000040700720c */ /* 0x000fe40003f84070 */
[----:B------:R-:W-:-:S11]  /*ca60*/  ISETP.GT.U32.AND P3, PT, R6, R3, PT ;  /* 0x000000030600720c */ /* 0x000fd60003f64070 */
[----:B------:R-:W-:Y:S01]  /*ca70*/  @!P4 IMAD.IADD R4, R4, 0x1, -R7 ;  /* 0x000000010404c824 */ /* 0x000fe200078e0a07 */
[----:B------:R-:W-:Y:S01]  /*ca80*/  ISETP.NE.AND P4, PT, RZ, UR10, PT ;  /* 0x0000000aff007c0c */ /* 0x000fe2000bf85270 */
[----:B------:R-:W-:Y:S01]  /*ca90*/  @!P3 IMAD.IADD R3, R3, 0x1, -R6 ;  /* 0x000000010303b824 */ /* 0x000fe200078e0a06 */
[----:B------:R-:W-:Y:S01]  /*caa0*/  ISETP.NE.AND P3, PT, RZ, UR9, PT ;  /* 0x00000009ff007c0c */ /* 0x000fe2000bf65270 */
[----:B------:R-:W-:Y:S02]  /*cab0*/  @!P2 IMAD.MOV R4, RZ, RZ, -R4 ;  /* 0x000000ffff04a224 */ /* 0x000fe400078e0a04 */
[----:B------:R-:W-:-:S08]  /*cac0*/  @!P1 IMAD.MOV R3, RZ, RZ, -R3 ;  /* 0x000000ffff039224 */ /* 0x000fd000078e0a03 */
[----:B------:R-:W-:Y:S02]  /*cad0*/  @!P4 LOP3.LUT R4, RZ, UR10, RZ, 0x33, !PT ;  /* 0x0000000aff04cc12 */ /* 0x000fe4000f8e33ff */
[----:B------:R-:W-:Y:S02]  /*cae0*/  @!P3 LOP3.LUT R3, RZ, UR9, RZ, 0x33, !PT ;  /* 0x00000009ff03bc12 */ /* 0x000fe4000f8e33ff */
[----:B------:R-:W-:-:S03]  /*caf0*/  IADD3 R4, R21, -R4, RZ ;  /* 0x8000000415047210 */ /* 0x000fc60007ffe0ff */
[----:B------:R-:W-:-:S04]  /*cb00*/  IMAD.IADD R3, R14, 0x1, -R3 ;  /* 0x000000010e037824 */ /* 0x000fc800078e0a03 */
[----:B------:R-:W-:Y:S01]  /*cb10*/  IMAD R6, R3, R4, RZ ;  /* 0x0000000403067224 */ /* 0x000fe200078e02ff */
[----:B------:R-:W-:-:S04]  /*cb20*/  SEL R2, R4, R3, !P5 ;  /* 0x0000000304027207 */ /* 0x000fc80006800000 */
[--C-:B------:R-:W-:Y:S01]  /*cb30*/  SHF.R.S32.HI R5, RZ, 0x1f, R2.reuse ;  /* 0x0000001fff057819 */ /* 0x100fe20000011402 */
[----:B------:R-:W-:Y:S01]  /*cb40*/  IMAD.MOV.U32 R4, RZ, RZ, R2 ;  /* 0x000000ffff047224 */ /* 0x000fe200078e0002 */
[----:B------:R-:W-:-:S07]  /*cb50*/  SHF.R.S32.HI R7, RZ, 0x1f, R6 ;  /* 0x0000001fff077819 */ /* 0x000fce0000011406 */
.L_x_238:
[----:B--2---:R-:W-:Y:S05]  /*cb60*/  BSYNC B0 ;  /* 0x0000000000007941 */ /* 0x004fea0003800000 */
.L_x_237:
[----:B------:R-:W1:Y:S01]  /*cb70*/  SHFL.UP PT, R3, R6, 0x1, RZ ;  /* 0x0420000006037989 */ /* 0x000e6200000e00ff */
[----:B------:R-:W-:-:S03]  /*cb80*/  ISETP.NE.AND P1, PT, R34, RZ, PT ;  /* 0x000000ff2200720c */ /* 0x000fc60003f25270 */
[----:B------:R-:W2:Y:S01]  /*cb90*/  SHFL.UP PT, R2, R7, 0x1, RZ ;  /* 0x0420000007027989 */ /* 0x000ea200000e00ff */
[----:B-1----:R-:W-:Y:S02]  /*cba0*/  SEL R3, R3, RZ, P1 ;  /* 0x000000ff03037207 */ /* 0x002fe40000800000 */
[----:B--2---:R-:W-:Y:S02]  /*cbb0*/  SEL R2, R2, RZ, P1 ;  /* 0x000000ff02027207 */ /* 0x004fe40000800000 */
[----:B------:R-:W-:-:S05]  /*cbc0*/  IADD3 R18, P2, R3, R6, RZ ;  /* 0x0000000603127210 */ /* 0x000fca0007f5e0ff */
[----:B------:R-:W-:Y:S01]  /*cbd0*/  IMAD.X R15, R2, 0x1, R7, P2 ;  /* 0x00000001020f7824 */ /* 0x000fe200010e0607 */
[----:B------:R-:W1:Y:S01]  /*cbe0*/  SHFL.UP PT, R3, R18, 0x2, RZ ;  /* 0x0440000012037989 */ /* 0x000e6200000e00ff */
[----:B------:R-:W-:-:S03]  /*cbf0*/  ISETP.GE.U32.AND P2, PT, R34, 0x2, PT ;  /* 0x000000022200780c */ /* 0x000fc60003f46070 */
[----:B------:R-:W2:Y:S01]  /*cc00*/  SHFL.UP PT, R2, R15, 0x2, RZ ;  /* 0x044000000f027989 */ /* 0x000ea200000e00ff */
[----:B-1----:R-:W-:-:S04]  /*cc10*/  SEL R3, R3, RZ, P2 ;  /* 0x000000ff03037207 */ /* 0x002fc80001000000 */
[----:B------:R-:W-:Y:S02]  /*cc20*/  IADD3 R14, P3, R3, R18, RZ ;  /* 0x00000012030e7210 */ /* 0x000fe40007f7e0ff */
[----:B--2---:R-:W-:-:S03]  /*cc30*/  SEL R2, R2, RZ, P2 ;  /* 0x000000ff02027207 */ /* 0x004fc60001000000 */
[----:B------:R-:W1:Y:S02]  /*cc40*/  SHFL.UP PT, R3, R14, 0x4, RZ ;  /* 0x048000000e037989 */ /* 0x000e6400000e00ff */
[----:B------:R-:W-:Y:S01]  /*cc50*/  IMAD.X R17, R2, 0x1, R15, P3 ;  /* 0x0000000102117824 */ /* 0x000fe200018e060f */
[----:B------:R-:W-:-:S04]  /*cc60*/  ISETP.GE.U32.AND P3, PT, R34, 0x4, PT ;  /* 0x000000042200780c */ /* 0x000fc80003f66070 */
        /* <DEDUP_REMOVED lines=17> */
[----:B--2---:R-:W-:-:S05]  /*cd80*/  SEL R2, R2, RZ, P5 ;  /* 0x000000ff02027207 */ /* 0x004fca0002800000 */
[----:B------:R-:W-:Y:S01]  /*cd90*/  IMAD.X R22, R2, 0x1, R17, P6 ;  /* 0x0000000102167824 */ /* 0x000fe200030e0611 */
[----:B------:R-:W-:-:S04]  /*cda0*/  IADD3 R2, P6, R15, UR5, RZ ;  /* 0x000000050f027c10 */ /* 0x000fc8000ffde0ff */
[----:B------:R-:W-:Y:S02]  /*cdb0*/  IADD3.X R3, R22, UR6, RZ, P6, !PT ;  /* 0x0000000616037c10 */ /* 0x000fe4000b7fe4ff */
[----:B------:R-:W-:-:S04]  /*cdc0*/  ISETP.GT.U32.AND P6, PT, R2, UR8, PT ;  /* 0x0000000802007c0c */ /* 0x000fc8000bfc4070 */
[----:B------:R-:W-:-:S13]  /*cdd0*/  ISETP.GT.U32.AND.EX P6, PT, R3, UR7, PT, P6 ;  /* 0x0000000703007c0c */ /* 0x000fda000bfc4160 */
[----:B------:R-:W-:-:S04]  /*cde0*/  VOTE.ANY R14, PT, P6 ;  /* 0x00000000000e7806 */ /* 0x000fc800030e0100 */
[----:B------:R-:W-:-:S13]  /*cdf0*/  ISETP.NE.AND P6, PT, R14, RZ, PT ;  /* 0x000000ff0e00720c */ /* 0x000fda0003fc5270 */
[----:B------:R-:W-:Y:S05]  /*ce00*/  @P6 BRA `(.L_x_241) ;  /* 0x0000000800746947 */ /* 0x000fea0003800000 */
[----:B------:R-:W-:Y:S01]  /*ce10*/  IMAD.MOV.U32 R17, RZ, RZ, R2 ;  /* 0x000000ffff117224 */ /* 0x000fe200078e0002 */
[----:B------:R-:W-:Y:S01]  /*ce20*/  MOV R19, R3 ;  /* 0x0000000300137202 */ /* 0x000fe20000000f00 */
[----:B------:R-:W-:Y:S01]  /*ce30*/  ULDC UR21, c[0x0][0x910] ;  /* 0x0002440000157ab9 */ /* 0x000fe20000000800 */
[----:B------:R-:W-:Y:S01]  /*ce40*/  ULDC UR28, c[0x0][0x8f4] ;  /* 0x00023d00001c7ab9 */ /* 0x000fe20000000800 */
[----:B------:R-:W-:Y:S01]  /*ce50*/  ULDC UR4, c[0x0][0x8dc] ;  /* 0x0002370000047ab9 */ /* 0x000fe20000000800 */
[----:B------:R-:W-:Y:S01]  /*ce60*/  ULDC UR29, c[0x0][0x8d8] ;  /* 0x00023600001d7ab9 */ /* 0x000fe20000000800 */
[----:B------:R-:W-:Y:S01]  /*ce70*/  ULDC UR30, c[0x0][0x8f0] ;  /* 0x00023c00001e7ab9 */ /* 0x000fe20000000800 */
[----:B------:R-:W-:Y:S01]  /*ce80*/  ULDC.64 UR22, c[0x0][0x8d0] ;  /* 0x0002340000167ab9 */ /* 0x000fe20000000a00 */
[----:B------:R-:W-:-:S05]  /*ce90*/  ULDC.64 UR24, c[0x0][0x8e8] ;  /* 0x00023a0000187ab9 */ /* 0x000fca0000000a00 */
.L_x_246:
[----:B------:R-:W-:Y:S02]  /*cea0*/  IMAD.MOV.U32 R12, RZ, RZ, R13 ;  /* 0x000000ffff0c7224 */ /* 0x000fe400078e000d */
[----:B------:R-:W-:Y:S02]  /*ceb0*/  VIADD R13, R13, 0x20 ;  /* 0x000000200d0d7836 */ /* 0x000fe40000000000 */
[----:B-----5:R-:W-:Y:S02]  /*cec0*/  IMAD.MOV.U32 R14, RZ, RZ, R8 ;  /* 0x000000ffff0e7224 */ /* 0x020fe400078e0008 */
[----:B------:R-:W-:Y:S01]  /*ced0*/  IMAD.MOV.U32 R15, RZ, RZ, R9 ;  /* 0x000000ffff0f7224 */ /* 0x000fe200078e0009 */
[----:B------:R-:W-:-:S13]  /*cee0*/  ISETP.GE.AND P6, PT, R13, UR21, PT ;  /* 0x000000150d007c0c */ /* 0x000fda000bfc6270 */
[----:B------:R-:W1:Y:S01]  /*cef0*/  @!P6 LDC.64 R2, c[0x0][0x918] ;  /* 0x00024600ff02eb82 */ /* 0x000e620000000a00 */
[----:B------:R-:W2:Y:S01]  /*cf00*/  SHFL.IDX PT, R19, R19, 0x1f, 0x1f ;  /* 0x03e01f0013137f89 */ /* 0x000ea200000e0000 */
[----:B------:R-:W-:-:S03]  /*cf10*/  @!P6 VIADD R7, R12, 0x20 ;  /* 0x000000200c07e836 */ /* 0x000fc60000000000 */
[----:B------:R-:W3:Y:S01]  /*cf20*/  SHFL.IDX PT, R17, R17, 0x1f, 0x1f ;  /* 0x03e01f0011117f89 */ /* 0x000ee200000e0000 */
[----:B------:R-:W-:Y:S01]  /*cf30*/  BSSY B0, `(.L_x_242) ;  /* 0x0000063000007945 */ /* 0x000fe20003800000 */
[----:B-1----:R-:W-:-:S05]  /*cf40*/  @!P6 IMAD.WIDE R2, R7, 0xc, R2 ;  /* 0x0000000c0702e825 */ /* 0x002fca00078e0202 */
[----:B------:R1:W5:Y:S04]  /*cf50*/  @!P6 LDG.E R8, desc[UR38][R2.64] ;  /* 0x000000260208e981 */ /* 0x000368000c1e1900 */
[----:B------:R1:W5:Y:S01]  /*cf60*/  @!P6 LDG.E R9, desc[UR38][R2.64+0x4] ;  /* 0x000004260209e981 */ /* 0x000362000c1e1900 */
[----:B------:R-:W-:Y:S01]  /*cf70*/  ISETP.GE.AND P6, PT, R12, UR21, PT ;  /* 0x000000150c007c0c */ /* 0x000fe2000bfc6270 */
[----:B------:R-:W-:Y:S01]  /*cf80*/  IMAD.MOV.U32 R6, RZ, RZ, 0x7fffffff ;  /* 0x7fffffffff067424 */ /* 0x000fe200078e00ff */
[----:B--2---:R-:W-:Y:S01]  /*cf90*/  R2UR UR6, R19 ;  /* 0x00000000130672ca */ /* 0x004fe200000e0000 */
[----:B------:R-:W-:Y:S01]  /*cfa0*/  IMAD.MOV.U32 R7, RZ, RZ, RZ ;  /* 0x000000ffff077224 */ /* 0x000fe200078e00ff */
[----:B---3--:R-:W-:-:S09]  /*cfb0*/  R2UR UR5, R17 ;  /* 0x00000000110572ca */ /* 0x008fd200000e0000 */
[----:B-1----:R-:W-:Y:S06]  /*cfc0*/  @P6 BRA `(.L_x_243) ;  /* 0x0000000400646947 */ /* 0x002fec0003800000 */
[----:B------:R-:W-:-:S04]  /*cfd0*/  IADD3 R17, P6, R14, UR11, RZ ;  /* 0x0000000b0e117c10 */ /* 0x000fc8000ffde0ff */
[----:B------:R-:W-:Y:S02]  /*cfe0*/  LEA.HI.X.SX32 R22, R14, UR13, 0x1, P6 ;  /* 0x0000000d0e167c11 */ /* 0x000fe4000b0f0eff */
[----:B------:R-:W-:Y:S02]  /*cff0*/  IABS R14, R11 ;  /* 0x0000000b000e7213 */ /* 0x000fe40000000000 */
[C---:B------:R-:W-:Y:S02]  /*d000*/  IADD3 R19, P6, R15.reuse, UR12, RZ ;  /* 0x0000000c0f137c10 */ /* 0x040fe4000ffde0ff */
[----:B------:R-:W1:Y:S02]  /*d010*/  I2F.RP R2, R14 ;  /* 0x0000000e00027306 */ /* 0x000e640000209400 */
[----:B------:R-:W-:Y:S02]  /*d020*/  LEA.HI.X.SX32 R24, R15, UR14, 0x1, P6 ;  /* 0x0000000e0f187c11 */ /* 0x000fe4000b0f0eff */
[----:B------:R-:W-:-:S04]  /*d030*/  PLOP3.LUT P6, PT, PT, PT, UP0, 0x80, 0x0 ;  /* 0x000000000000781c */ /* 0x000fc80003fcf008 */
[----:B-1----:R-:W1:Y:S02]  /*d040*/  MUFU.RCP R2, R2 ;  /* 0x0000000200027308 */ /* 0x002e640000001000 */
[----:B-1----:R-:W-:-:S06]  /*d050*/  VIADD R15, R2, 0xffffffe ;  /* 0x0ffffffe020f7836 */ /* 0x002fcc0000000000 */
[----:B------:R-:W1:Y:S02]  /*d060*/  F2I.FTZ.U32.TRUNC.NTZ R15, R15 ;  /* 0x0000000f000f7305 */ /* 0x000e64000021f000 */
[----:B-1----:R-:W-:Y:S01]  /*d070*/  IADD3 R18, RZ, -R15, RZ ;  /* 0x8000000fff127210 */ /* 0x002fe20007ffe0ff */
[----:B------:R-:W-:Y:S06]  /*d080*/  @!P6 BRA `(.L_x_244) ;  /* 0x00000000002ce947 */ /* 0x000fec0003800000 */
        /* <DEDUP_REMOVED lines=11> */
.L_x_244:
[----:B------:R-:W-:Y:S05]  /*d140*/  @!P0 BRA `(.L_x_245) ;  /* 0x00000000002c8947 */ /* 0x000fea0003800000 */
        /* <DEDUP_REMOVED lines=9> */
[----:B------:R-:W-:Y:S01]  /*d1e0*/  IMAD.MOV.U32 R24, RZ, RZ, R3 ;  /* 0x000000ffff187224 */ /* 0x000fe200078e0003 */
[----:B------:R-:W-:-:S07]  /*d1f0*/  MOV R19, R2 ;  /* 0x0000000200137202 */ /* 0x000fce0000000f00 */
.L_x_245:
[----:B------:R-:W-:Y:S01]  /*d200*/  SHF.R.U64 R4, R19, UR30, R24 ;  /* 0x0000001e13047c19 */ /* 0x000fe20008001218 */
[----:B------:R-:W-:Y:S01]  /*d210*/  IMAD R5, R18, R14, RZ ;  /* 0x0000000e12057224 */ /* 0x000fe200078e02ff */
[----:B------:R-:W-:Y:S01]  /*d220*/  IABS R2, R11 ;  /* 0x0000000b00027213 */ /* 0x000fe20000000000 */
[----:B------:R-:W-:Y:S01]  /*d230*/  IMAD.MOV.U32 R3, RZ, RZ, R15 ;  /* 0x000000ffff037224 */ /* 0x000fe200078e000f */
[----:B------:R-:W-:Y:S01]  /*d240*/  SHF.R.U64 R17, R17, UR29, R22 ;  /* 0x0000001d11117c19 */ /* 0x000fe20008001216 */
[----:B------:R-:W-:Y:S01]  /*d250*/  VIADD R4, R4, UR17 ;  /* 0x0000001104047c36 */ /* 0x000fe20008000000 */
[----:B------:R-:W-:Y:S01]  /*d260*/  IABS R19, R10 ;  /* 0x0000000a00137213 */ /* 0x000fe20000000000 */
[----:B------:R-:W-:Y:S02]  /*d270*/  IMAD.MOV R7, RZ, RZ, -R2 ;  /* 0x000000ffff077224 */ /* 0x000fe400078e0a02 */
[----:B------:R-:W-:Y:S01]  /*d280*/  IMAD.MOV.U32 R2, RZ, RZ, RZ ;  /* 0x000000ffff027224 */ /* 0x000fe200078e00ff */
[----:B------:R-:W-:Y:S01]  /*d290*/  IABS R6, R4 ;  /* 0x0000000400067213 */ /* 0x000fe20000000000 */
[----:B------:R-:W-:-:S02]  /*d2a0*/  VIADD R17, R17, UR16 ;  /* 0x0000001011117c36 */ /* 0x000fc40008000000 */
[----:B------:R-:W-:-:S04]  /*d2b0*/  IMAD.HI.U32 R2, R15, R5, R2 ;  /* 0x000000050f027227 */ /* 0x000fc800078e0002 */
[----:B------:R-:W-:Y:S01]  /*d2c0*/  IMAD.MOV.U32 R3, RZ, RZ, R7 ;  /* 0x000000ffff037224 */ /* 0x000fe200078e0007 */
[----:B------:R-:W-:Y:S01]  /*d2d0*/  IABS R7, R10 ;  /* 0x0000000a00077213 */ /* 0x000fe20000000000 */
[----:B------:R-:W-:-:S03]  /*d2e0*/  IMAD.MOV.U32 R5, RZ, RZ, R6 ;  /* 0x000000ffff057224 */ /* 0x000fc600078e0006 */
[----:B------:R-:W1:Y:S01]  /*d2f0*/  I2F.RP R6, R7 ;  /* 0x0000000700067306 */ /* 0x000e620000209400 */
[----:B------:R-:W-:-:S04]  /*d300*/  IMAD.HI.U32 R2, R2, R5, RZ ;  /* 0x0000000502027227 */ /* 0x000fc800078e00ff */
[----:B------:R-:W-:-:S05]  /*d310*/  IMAD R5, R2, R3, R5 ;  /* 0x0000000302057224 */ /* 0x000fca00078e0205 */
[----:B------:R-:W-:Y:S01]  /*d320*/  ISETP.GT.U32.AND P6, PT, R14, R5, PT ;  /* 0x000000050e00720c */ /* 0x000fe20003fc4070 */
[----:B-1----:R-:W1:-:S12]  /*d330*/  MUFU.RCP R6, R6 ;  /* 0x0000000600067308 */ /* 0x002e580000001000 */
[----:B------:R-:W-:Y:S01]  /*d340*/  @!P6 IMAD.IADD R5, R5, 0x1, -R14 ;  /* 0x000000010505e824 */ /* 0x000fe200078e0a0e */
[----:B-1----:R-:W-:-:S04]  /*d350*/  IADD3 R2, R6, 0xffffffe, RZ ;  /* 0x0ffffffe06027810 */ /* 0x002fc80007ffe0ff */
[----:B------:R1:W2:Y:S02]  /*d360*/  F2I.FTZ.U32.TRUNC.NTZ R3, R2 ;  /* 0x0000000200037305 */ /* 0x0002a4000021f000 */
[----:B-1----:R-:W-:Y:S02]  /*d370*/  IMAD.MOV.U32 R2, RZ, RZ, RZ ;  /* 0x000000ffff027224 */ /* 0x002fe400078e00ff */
[----:B--2---:R-:W-:-:S04]  /*d380*/  IMAD.MOV R18, RZ, RZ, -R3 ;  /* 0x000000ffff127224 */ /* 0x004fc800078e0a03 */
[----:B------:R-:W-:Y:S01]  /*d390*/  IMAD R15, R18, R7, RZ ;  /* 0x00000007120f7224 */ /* 0x000fe200078e02ff */
[----:B------:R-:W-:-:S03]  /*d3a0*/  IABS R18, R17 ;  /* 0x0000001100127213 */ /* 0x000fc60000000000 */
[----:B------:R-:W-:-:S04]  /*d3b0*/  IMAD.HI.U32 R6, R3, R15, R2 ;  /* 0x0000000f03067227 */ /* 0x000fc800078e0002 */
[----:B------:R-:W-:Y:S02]  /*d3c0*/  IMAD.MOV.U32 R3, RZ, RZ, R18 ;  /* 0x000000ffff037224 */ /* 0x000fe400078e0012 */
[----:B------:R-:W-:Y:S02]  /*d3d0*/  IMAD.MOV R15, RZ, RZ, -R19 ;  /* 0x000000ffff0f7224 */ /* 0x000fe400078e0a13 */
[----:B------:R-:W-:-:S04]  /*d3e0*/  IMAD.HI.U32 R2, R6, R3, RZ ;  /* 0x0000000306027227 */ /* 0x000fc800078e00ff */
[----:B------:R-:W-:-:S05]  /*d3f0*/  IMAD R2, R2, R15, R3 ;  /* 0x0000000f02027224 */ /* 0x000fca00078e0203 */
[----:B------:R-:W-:-:S13]  /*d400*/  ISETP.GT.U32.AND P6, PT, R7, R2, PT ;  /* 0x000000020700720c */ /* 0x000fda0003fc4070 */
[----:B------:R-:W-:Y:S01]  /*d410*/  @!P6 IMAD.IADD R2, R2, 0x1, -R7 ;  /* 0x000000010202e824 */ /* 0x000fe200078e0a07 */
[----:B------:R-:W-:-:S13]  /*d420*/  ISETP.GT.U32.AND P6, PT, R14, R5, PT ;  /* 0x000000050e00720c */ /* 0x000fda0003fc4070 */
[----:B------:R-:W-:Y:S01]  /*d430*/  @!P6 IMAD.IADD R5, R5, 0x1, -R14 ;  /* 0x000000010505e824 */ /* 0x000fe200078e0a0e */
[----:B------:R-:W-:-:S04]  /*d440*/  ISETP.GT.U32.AND P6, PT, R7, R2, PT ;  /* 0x000000020700720c */ /* 0x000fc80003fc4070 */
[----:B------:R-:W-:-:S09]  /*d450*/  MOV R3, R5 ;  /* 0x0000000500037202 */ /* 0x000fd20000000f00 */
        /* <DEDUP_REMOVED lines=14> */
[----:B------:R-:W-:Y:S02]  /*d540*/  SHF.R.S32.HI R5, RZ, 0x1f, R4 ;  /* 0x0000001fff057819 */ /* 0x000fe40000011404 */
[----:B------:R-:W-:-:S07]  /*d550*/  SHF.R.S32.HI R7, RZ, 0x1f, R6 ;  /* 0x0000001fff077819 */ /* 0x000fce0000011406 */
.L_x_243:
[----:B------:R-:W-:Y:S05]  /*d560*/  BSYNC B0 ;  /* 0x0000000000007941 */ /* 0x000fea0003800000 */
.L_x_242:
[----:B------:R-:W1:Y:S04]  /*d570*/  SHFL.UP PT, R3, R6, 0x1, RZ ;  /* 0x0420000006037989 */ /* 0x000e6800000e00ff */
[----:B------:R-:W2:Y:S01]  /*d580*/  SHFL.UP PT, R2, R7, 0x1, RZ ;  /* 0x0420000007027989 */ /* 0x000ea200000e00ff */
[----:B-1----:R-:W-:Y:S02]  /*d590*/  SEL R3, R3, RZ, P1 ;  /* 0x000000ff03037207 */ /* 0x002fe40000800000 */
[----:B--2---:R-:W-:Y:S02]  /*d5a0*/  SEL R2, R2, RZ, P1 ;  /* 0x000000ff02027207 */ /* 0x004fe40000800000 */
[----:B------:R-:W-:-:S05]  /*d5b0*/  IADD3 R18, P6, R3, R6, RZ ;  /* 0x0000000603127210 */ /* 0x000fca0007fde0ff */
[----:B------:R-:W-:Y:S01]  /*d5c0*/  IMAD.X R15, R2, 0x1, R7, P6 ;  /* 0x00000001020f7824 */ /* 0x000fe200030e0607 */
        /* <DEDUP_REMOVED lines=22> */
[----:B------:R-:W-:-:S04]  /*d730*/  IADD3 R2, P6, R3, R18, RZ ;  /* 0x0000001203027210 */ /* 0x000fc80007fde0ff */
[----:B------:R-:W-:Y:S02]  /*d740*/  IADD3.X R3, R14, R15, RZ, P6, !PT ;  /* 0x0000000f0e037210 */ /* 0x000fe400037fe4ff */
[----:B------:R-:W-:-:S04]  /*d750*/  IADD3 R17, P6, R2, UR5, RZ ;  /* 0x0000000502117c10 */ /* 0x000fc8000ffde0ff */
[----:B------:R-:W-:Y:S02]  /*d760*/  IADD3.X R19, R3, UR6, RZ, P6, !PT ;  /* 0x0000000603137c10 */ /* 0x000fe4000b7fe4ff */
[----:B------:R-:W-:-:S04]  /*d770*/  ISETP.GT.U32.AND P6, PT, R17, UR8, PT ;  /* 0x0000000811007c0c */ /* 0x000fc8000bfc4070 */
[----:B------:R-:W-:-:S13]  /*d780*/  ISETP.GT.U32.AND.EX P6, PT, R19, UR7, PT, P6 ;  /* 0x0000000713007c0c */ /* 0x000fda000bfc4160 */
[----:B------:R-:W-:-:S04]  /*d790*/  VOTE.ANY R14, PT, P6 ;  /* 0x00000000000e7806 */ /* 0x000fc800030e0100 */
[----:B------:R-:W-:-:S13]  /*d7a0*/  ISETP.NE.AND P6, PT, R14, RZ, PT ;  /* 0x000000ff0e00720c */ /* 0x000fda0003fc5270 */
[----:B------:R-:W-:Y:S05]  /*d7b0*/  @!P6 BRA `(.L_x_246) ;  /* 0xfffffff400b8e947 */ /* 0x000fea000383ffff */
[----:B------:R-:W-:Y:S02]  /*d7c0*/  IMAD.MOV.U32 R15, RZ, RZ, R2 ;  /* 0x000000ffff0f7224 */ /* 0x000fe400078e0002 */
[----:B------:R-:W-:-:S07]  /*d7d0*/  IMAD.MOV.U32 R22, RZ, RZ, R3 ;  /* 0x000000ffff167224 */ /* 0x000fce00078e0003 */
.L_x_241:
[----:B------:R-:W1:Y:S08]  /*d7e0*/  BREV R14, R14 ;  /* 0x0000000e000e7301 */ /* 0x000e700000000000 */
[----:B-1----:R-:W1:Y:S02]  /*d7f0*/  FLO.U32.SH R13, R14 ;  /* 0x0000000e000d7300 */ /* 0x002e6400000e0400 */
[----:B-1----:R-:W1:Y:S02]  /*d800*/  SHFL.IDX PT, R12, R12, R13, 0x1f ;  /* 0x00001f0d0c0c7589 */ /* 0x002e6400000e0000 */
[----:B-1----:R-:W-:-:S13]  /*d810*/  R2UR UR4, R12 ;  /* 0x000000000c0472ca */ /* 0x002fda00000e0000 */
[----:B------:R-:W-:-:S05]  /*d820*/  VIADD R17, R34, UR4 ;  /* 0x0000000422117c36 */ /* 0x000fca0008000000 */
[----:B------:R-:W-:-:S13]  /*d830*/  ISETP.GE.AND P1, PT, R17, UR21, PT ;  /* 0x0000001511007c0c */ /* 0x000fda000bf26270 */
[----:B------:R-:W1:Y:S02]  /*d840*/  @!P1 LDC.64 R2, c[0x0][0x918] ;  /* 0x00024600ff029b82 */ /* 0x000e640000000a00 */
[----:B-1----:R-:W-:-:S05]  /*d850*/  @!P1 IMAD.WIDE R2, R17, 0xc, R2 ;  /* 0x0000000c11029825 */ /* 0x002fca00078e0202 */
[----:B-----5:R1:W5:Y:S04]  /*d860*/  @!P1 LDG.E R8, desc[UR38][R2.64] ;  /* 0x0000002602089981 */ /* 0x020368000c1e1900 */
[----:B------:R1:W5:Y:S01]  /*d870*/  @!P1 LDG.E R9, desc[UR38][R2.64+0x4] ;  /* 0x0000042602099981 */ /* 0x000362000c1e1900 */
[----:B------:R-:W-:-:S03]  /*d880*/  IADD3 R18, P1, P2, R15, UR5, -R6 ;  /* 0x000000050f127c10 */ /* 0x000fc6000fa3e806 */
[----:B------:R-:W-:Y:S01]  /*d890*/  SHFL.IDX PT, R6, R6, R13, 0x1f ;  /* 0x00001f0d06067589 */ /* 0x000fe200000e0000 */
[----:B------:R-:W-:-:S03]  /*d8a0*/  IADD3.X R22, R22, UR6, ~R7, P1, P2 ;  /* 0x0000000616167c10 */ /* 0x000fc60008fe4c07 */
[----:B------:R-:W2:Y:S04]  /*d8b0*/  SHFL.IDX PT, R18, R18, R13, 0x1f ;  /* 0x00001f0d12127589 */ /* 0x000ea800000e0000 */
[----:B------:R-:W3:Y:S04]  /*d8c0*/  SHFL.IDX PT, R22, R22, R13, 0x1f ;  /* 0x00001f0d16167589 */ /* 0x000ee800000e0000 */
[----:B------:R1:W4:Y:S04]  /*d8d0*/  SHFL.IDX PT, R7, R7, R13, 0x1f ;  /* 0x00001f0d07077589 */ /* 0x00032800000e0000 */
[----:B------:R1:W1:Y:S04]  /*d8e0*/  SHFL.IDX PT, R5, R5, R13, 0x1f ;  /* 0x00001f0d05057589 */ /* 0x00026800000e0000 */
[----:B------:R1:W1:Y:S01]  /*d8f0*/  SHFL.IDX PT, R4, R4, R13, 0x1f ;  /* 0x00001f0d04047589 */ /* 0x00026200000e0000 */
[----:B--2---:R-:W-:-:S02]  /*d900*/  R2UR UR5, R18 ;  /* 0x00000000120572ca */ /* 0x004fc400000e0000 */
[----:B---3--:R-:W-:-:S15]  /*d910*/  R2UR UR6, R22 ;  /* 0x00000000160672ca */ /* 0x008fde00000e0000 */
.L_x_236:
[----:B-1----:R-:W1:Y:S01]  /*d920*/  LDC R2, c[0x0][0x910] ;  /* 0x00024400ff027b82 */ /* 0x002e620000000800 */
[----:B------:R-:W-:Y:S01]  /*d930*/  UMOV UR21, 0xffffffff ;  /* 0xffffffff00157882 */ /* 0x000fe20000000000 */
[----:B------:R-:W-:Y:S01]  /*d940*/  UMOV UR22, 0xffffffff ;  /* 0xffffffff00167882 */ /* 0x000fe20000000000 */
[----:B------:R-:W-:Y:S01]  /*d950*/  UMOV UR23, 0xffffffff ;  /* 0xffffffff00177882 */ /* 0x000fe20000000000 */
[----:B------:R-:W-:Y:S01]  /*d960*/  IMAD.MOV.U32 R15, RZ, RZ, RZ ;  /* 0x000000ffff0f7224 */ /* 0x000fe200078e00ff */
[----:B-1----:R-:W-:-:S13]  /*d970*/  ISETP.LE.AND P1, PT, R2, UR4, PT ;  /* 0x0000000402007c0c */ /* 0x002fda000bf23270 */
[----:B------:R-:W-:Y:S05]  /*d980*/  @P1 BRA `(.L_x_235) ;  /* 0x0000000000f01947 */ /* 0x000fea0003800000 */
[C---:B------:R-:W-:Y:S01]  /*d990*/  R2UR UR22, R4.reuse ;  /* 0x00000000041672ca */ /* 0x040fe200000e0000 */
[----:B------:R-:W-:Y:S01]  /*d9a0*/  UIADD3 UR21, UP1, -UR5, UR8, URZ ;  /* 0x0000000805157290 */ /* 0x000fe2000ff3e13f */
[----:B------:R-:W-:Y:S01]  /*d9b0*/  R2UR UR23, R5 ;  /* 0x00000000051772ca */ /* 0x000fe200000e0000 */
[----:B------:R-:W-:Y:S01]  /*d9c0*/  ULDC UR28, c[0x0][0x8c0] ;  /* 0x00023000001c7ab9 */ /* 0x000fe20000000800 */
[----:B------:R-:W-:Y:S01]  /*d9d0*/  ULDC UR30, c[0x0][0x8b0] ;  /* 0x00022c00001e7ab9 */ /* 0x000fe20000000800 */
[----:B------:R-:W-:Y:S01]  /*d9e0*/  ULDC UR31, c[0x0][0x904] ;  /* 0x00024100001f7ab9 */ /* 0x000fe20000000800 */
[----:B------:R-:W-:-:S03]  /*d9f0*/  SHF.R.U64 R2, R4, UR30, R5 ;  /* 0x0000001e04027c19 */ /* 0x000fc60008001205 */
[----:B------:R-:W-:-:S04]  /*da00*/  UIADD3.X UR22, ~UR6, UR7, URZ, UP1, !UPT ;  /* 0x0000000706167290 */ /* 0x000fc80008ffe53f */
[----:B------:R-:W-:Y:S02]  /*da10*/  USHF.R.U32.HI UR29, URZ, UR28, UR22 ;  /* 0x0000001c3f1d7299 */ /* 0x000fe40008011616 */
[----:B------:R-:W-:Y:S01]  /*da20*/  USHF.R.U32.HI UR34, URZ, UR30, UR23 ;  /* 0x0000001e3f227299 */ /* 0x000fe20008011617 */
[----:B------:R-:W-:Y:S01]  /*da30*/  R2UR UR23, R2 ;  /* 0x00000000021772ca */ /* 0x000fe200000e0000 */
[----:B------:R-:W-:Y:S02]  /*da40*/  USHF.R.U32.HI UR24, URZ, UR30, UR29 ;  /* 0x0000001e3f187299 */ /* 0x000fe4000801161d */
[----:B------:R-:W-:Y:S02]  /*da50*/  USHF.R.U64 UR21, UR21, UR28, UR22 ;  /* 0x0000001c15157299 */ /* 0x000fe40008001216 */
[----:B------:R-:W-:Y:S02]  /*da60*/  USHF.R.U32.HI UR25, URZ, UR31, UR24 ;  /* 0x0000001f3f197299 */ /* 0x000fe40008011618 */
[----:B------:R-:W-:-:S02]  /*da70*/  USHF.R.U64 UR22, UR21, UR30, UR29 ;  /* 0x0000001e15167299 */ /* 0x000fc4000800121d */
[----:B------:R-:W-:Y:S02]  /*da80*/  ULOP3.LUT UR28, UR25, UR34, URZ, 0xfc, !UPT ;  /* 0x00000022191c7292 */ /* 0x000fe4000f8efc3f */
[----:B------:R-:W-:-:S04]  /*da90*/  USHF.R.U64 UR24, UR22, UR31, UR24 ;  /* 0x0000001f16187299 */ /* 0x000fc80008001218 */
[----:B------:R-:W-:-:S13]  /*daa0*/  ISETP.NE.U32.AND P1, PT, RZ, UR28, PT ;  /* 0x0000001cff007c0c */ /* 0x000fda000bf25070 */
[----:B------:R-:W-:Y:S05]  /*dab0*/  @!P1 BRA `(.L_x_247) ;  /* 0x0000000000189947 */ /* 0x000fea0003800000 */
[----:B------:R-:W-:-:S07]  /*dac0*/  MOV R12, 0xdae0 ;  /* 0x0000dae0000c7802 */ /* 0x000fce0000000f00 */
[----:B--2-45:R-:W-:Y:S05]  /*dad0*/  CALL.REL.NOINC `(.L_x_248) ;  /* 0x0000002000007944 */ /* 0x034fea0003c00000 */
[----:B------:R-:W-:-:S04]  /*dae0*/  UIADD3 UR25, -UR28, URZ, URZ ;  /* 0x0000003f1c197290 */ /* 0x000fc8000fffe13f */
[----:B------:R-:W-:-:S03]  /*daf0*/  UIMAD UR24, UR23, UR25, UR24 ;  /* 0x00000019171872a4 */ /* 0x000fc6000f8e0218 */
[----:B------:R-:W-:Y:S01]  /*db00*/  UMOV UR23, UR28 ;  /* 0x0000001c00177c82 */ /* 0x000fe20008000000 */
[----:B------:R-:W-:Y:S08]  /*db10*/  BRA `(.L_x_249) ;  /* 0x0000000000587947 */ /* 0x000ff00003800000 */
.L_x_247:
[----:B------:R-:W1:Y:S01]  /*db20*/  I2F.U32.RP R2, UR23 ;  /* 0x0000001700027d06 */ /* 0x000e620008209000 */
[----:B------:R-:W-:Y:S01]  /*db30*/  UMOV UR28, URZ ;  /* 0x0000003f001c7c82 */ /* 0x000fe20008000000 */
[----:B------:R-:W-:-:S06]  /*db40*/  UISETP.NE.U32.AND UP4, UPT, UR23, URZ, UPT ;  /* 0x0000003f1700728c */ /* 0x000fcc000bf85070 */
[----:B-1----:R-:W1:Y:S02]  /*db50*/  MUFU.RCP R2, R2 ;  /* 0x0000000200027308 */ /* 0x002e640000001000 */
[----:B-1----:R-:W-:-:S06]  /*db60*/  VIADD R3, R2, 0xffffffe ;  /* 0x0ffffffe02037836 */ /* 0x002fcc0000000000 */
[----:B------:R-:W1:Y:S02]  /*db70*/  F2I.FTZ.U32.TRUNC.NTZ R3, R3 ;  /* 0x0000000300037305 */ /* 0x000e64000021f000 */
[----:B-1----:R-:W-:-:S13]  /*db80*/  R2UR UR29, R3 ;  /* 0x00000000031d72ca */ /* 0x002fda00000e0000 */
[----:B------:R-:W-:-:S04]  /*db90*/  UIADD3 UR25, URZ, -UR29, URZ ;  /* 0x8000001d3f197290 */ /* 0x000fc8000fffe03f */
[----:B------:R-:W-:-:S04]  /*dba0*/  UIMAD UR25, UR25, UR23, URZ ;  /* 0x00000017191972a4 */ /* 0x000fc8000f8e023f */
[----:B------:R-:W-:-:S04]  /*dbb0*/  UIMAD.WIDE.U32 UR28, UR29, UR25, UR28 ;  /* 0x000000191d1c72a5 */ /* 0x000fc8000f8e001c */
[----:B------:R-:W-:-:S04]  /*dbc0*/  UIMAD.WIDE.U32 UR28, UR29, UR24, URZ ;  /* 0x000000181d1c72a5 */ /* 0x000fc8000f8e003f */
[----:B------:R-:W-:-:S04]  /*dbd0*/  UIADD3 UR25, -UR29, URZ, URZ ;  /* 0x0000003f1d197290 */ /* 0x000fc8000fffe13f */
[----:B------:R-:W-:-:S04]  /*dbe0*/  UIMAD UR25, UR23, UR25, UR24 ;  /* 0x00000019171972a4 */ /* 0x000fc8000f8e0218 */
[----:B------:R-:W-:-:S11]  /*dbf0*/  UISETP.GE.U32.AND UP1, UPT, UR25, UR23, UPT ;  /* 0x000000171900728c */ /* 0x000fd6000bf26070 */
[----:B------:R-:W-:Y:S02]  /*dc00*/  @UP1 UIADD3 UR25, UR25, -UR23, URZ ;  /* 0x8000001719191290 */ /* 0x000fe4000fffe03f */
[----:B------:R-:W-:Y:S02]  /*dc10*/  @UP1 UIADD3 UR29, UR29, 0x1, URZ ;  /* 0x000000011d1d1890 */ /* 0x000fe4000fffe03f */
[----:B------:R-:W-:-:S11]  /*dc20*/  UISETP.GE.U32.AND UP2, UPT, UR25, UR23, UPT ;  /* 0x000000171900728c */ /* 0x000fd6000bf46070 */
[----:B------:R-:W-:Y:S02]  /*dc30*/  @UP2 UIADD3 UR29, UR29, 0x1, URZ ;  /* 0x000000011d1d2890 */ /* 0x000fe4000fffe03f */
[----:B------:R-:W-:-:S04]  /*dc40*/  @!UP4 ULOP3.LUT UR29, URZ, UR23, URZ, 0x33, !UPT ;  /* 0x000000173f1dc292 */ /* 0x000fc8000f8e333f */
[----:B------:R-:W-:-:S04]  /*dc50*/  UIADD3 UR25, -UR29, URZ, URZ ;  /* 0x0000003f1d197290 */ /* 0x000fc8000fffe13f */
[----:B------:R-:W-:-:S03]  /*dc60*/  UIMAD UR24, UR23, UR25, UR24 ;  /* 0x00000019171872a4 */ /* 0x000fc6000f8e0218 */
[----:B------:R-:W-:-:S09]  /*dc70*/  UMOV UR23, UR29 ;  /* 0x0000001d00177c82 */ /* 0x000fd20008000000 */
.L_x_249:
[----:B------:R-:W-:Y:S01]  /*dc80*/  ULOP3.LUT UR22, UR22, UR19, URZ, 0xc0, !UPT ;  /* 0x0000001316167292 */ /* 0x000fe2000f8ec03f */
[----:B------:R-:W-:Y:S01]  /*dc90*/  IMAD.MOV.U32 R15, RZ, RZ, 0x1 ;  /* 0x00000001ff0f7424 */ /* 0x000fe200078e00ff */
[----:B------:R-:W-:Y:S02]  /*dca0*/  ULOP3.LUT UR21, UR21, UR35, URZ, 0xc0, !UPT ;  /* 0x0000002315157292 */ /* 0x000fe4000f8ec03f */
[----:B------:R-:W-:Y:S01]  /*dcb0*/  UIMAD UR22, UR18, UR23, UR22 ;  /* 0x00000017121672a4 */ /* 0x000fe2000f8e0216 */
[----:B------:R-:W-:Y:S01]  /*dcc0*/  ULDC UR28, c[0x0][0x8a8] ;  /* 0x00022a00001c7ab9 */ /* 0x000fe20000000800 */
[----:B------:R-:W-:Y:S01]  /*dcd0*/  ULDC UR25, c[0x0][0x8b8] ;  /* 0x00022e0000197ab9 */ /* 0x000fe20000000800 */
[----:B------:R-:W-:Y:S02]  /*dce0*/  UIMAD UR24, UR24, UR28, UR21 ;  /* 0x0000001c181872a4 */ /* 0x000fe4000f8e0215 */
[----:B------:R-:W-:Y:S01]  /*dcf0*/  UIMAD UR22, UR22, UR25, UR42 ;  /* 0x00000019161672a4 */ /* 0x000fe2000f8e022a */
[----:B------:R-:W-:Y:S01]  /*dd00*/  @UP3 UMOV UR23, UR4 ;  /* 0x0000000400173c82 */ /* 0x000fe20008000000 */
[----:B------:R-:W-:-:S03]  /*dd10*/  @!UP3 UMOV UR23, UR4 ;  /* 0x000000040017bc82 */ /* 0x000fc60008000000 */
[----:B------:R-:W-:Y:S02]  /*dd20*/  @UP3 UMOV UR21, UR24 ;  /* 0x0000001800153c82 */ /* 0x000fe40008000000 */
[----:B------:R-:W-:Y:S01]  /*dd30*/  @!UP3 UMOV UR21, UR22 ;  /* 0x000000160015bc82 */ /* 0x000fe20008000000 */
[----:B------:R-:W-:-:S05]  /*dd40*/  @!UP3 UMOV UR22, UR24 ;  /* 0x000000180016bc82 */ /* 0x000fca0008000000 */
.L_x_235:
[----:B------:R-:W-:-:S06]  /*dd50*/  UISETP.NE.AND UP1, UPT, UR15, 0x3, UPT ;  /* 0x000000030f00788c */ /* 0x000fcc000bf25270 */
[----:B------:R-:W-:-:S13]  /*dd60*/  PLOP3.LUT P1, PT, PT, PT, UP1, 0x80, 0x0 ;  /* 0x000000000000781c */ /* 0x000fda0003f2f018 */
[----:B------:R-:W-:Y:S05]  /*dd70*/  @!P1 BRA `(.L_x_250) ;  /* 0x0000000000049947 */ /* 0x000fea0003800000 */
[----:B--2---:R-:W-:Y:S01]  /*dd80*/  BPT.TRAP 0x1 ;  /* 0x000000040000795c */ /* 0x004fe20000300000 */
.L_x_250:
[----:B------:R-:W1:Y:S01]  /*dd90*/  S2R R2, SR_CgaCtaId ;  /* 0x0000000000027919 */ /* 0x000e620000008800 */
[----:B------:R-:W-:-:S04]  /*dda0*/  MOV R3, 0x400 ;  /* 0x0000040000037802 */ /* 0x000fc80000000f00 */
[----:B-1----:R-:W-:Y:S02]  /*ddb0*/  LEA R3, R2, R3, 0x18 ;  /* 0x0000000302037211 */ /* 0x002fe400078ec0ff */
[----:B------:R-:W-:-:S03]  /*ddc0*/  SHF.L.U32 R2, R0, 0x1f, RZ ;  /* 0x0000001f00027819 */ /* 0x000fc600000006ff */
[----:B------:R-:W-:-:S04]  /*ddd0*/  IMAD R17, R16, 0x8, R3 ;  /* 0x0000000810117824 */ /* 0x000fc800078e0203 */
[----:B------:R-:W1:Y:S02]  /*dde0*/  SYNCS.PHASECHK.TRANS64.TRYWAIT P2, [R17+URZ+0x34440], R2 ;  /* 0x03444002110075a7 */ /* 0x000e64000804017f */
[----:B-1----:R-:W-:Y:S05]  /*ddf0*/  @!P2 BRA `(.L_x_251) ;  /* 0x000000140098a947 */ /* 0x002fea0003800000 */
.L_x_320:
[----:B------:R-:W-:Y:S01]  /*de00*/  ELECT P2, URZ, PT ;  /* 0x00000000003f782f */ /* 0x000fe20003840000 */
[----:B------:R-:W-:-:S12]  /*de10*/  BSSY B0, `(.L_x_252) ;  /* 0x0000010000007945 */ /* 0x000fd80003800000 */
[----:B------:R-:W-:Y:S05]  /*de20*/  @!P2 BRA `(.L_x_253) ;  /* 0x000000000038a947 */ /* 0x000fea0003800000 */
[----:B-1----:R-:W-:Y:S01]  /*de30*/  IMAD R2, R16, 0x10, R3 ;  /* 0x0000001010027824 */ /* 0x002fe200078e0203 */
[----:B------:R-:W-:Y:S01]  /*de40*/  MOV R14, UR23 ;  /* 0x00000017000e7c02 */ /* 0x000fe20008000f00 */
[----:B------:R-:W-:Y:S02]  /*de50*/  IMAD.U32 R13, RZ, RZ, UR22 ;  /* 0x00000016ff0d7e24 */ /* 0x000fe4000f8e00ff */
[----:B------:R-:W-:-:S05]  /*de60*/  IMAD.U32 R12, RZ, RZ, UR21 ;  /* 0x00000015ff0c7e24 */ /* 0x000fca000f8e00ff */
[----:B------:R1:W-:Y:S01]  /*de70*/  STS.128 [R2+0x34550], R12 ;  /* 0x0345500c02007388 */ /* 0x0003e20000000c00 */
[----:B------:R-:W-:Y:S01]  /*de80*/  @!PT LDS RZ, [RZ] ;  /* 0x00000000fffff984 */ /* 0x000fe20000000800 */
[----:B------:R-:W-:Y:S01]  /*de90*/  @!PT LDS RZ, [RZ] ;  /* 0x00000000fffff984 */ /* 0x000fe20000000800 */
[----:B------:R-:W-:Y:S01]  /*dea0*/  @!PT LDS RZ, [RZ] ;  /* 0x00000000fffff984 */ /* 0x000fe20000000800 */
[----:B------:R-:W-:Y:S01]  /*deb0*/  @!PT LDS RZ, [RZ] ;  /* 0x00000000fffff984 */ /* 0x000fe20000000800 */
[----:B------:R3:W-:Y:S06]  /*dec0*/  MEMBAR.ALL.CTA ;  /* 0x0000000000007992 */ /* 0x0007ec0000008000 */
[----:B---3--:R-:W3:Y:S01]  /*ded0*/  FENCE.VIEW.ASYNC.S ;  /* 0x00000000000073c6 */ /* 0x008ee20000000000 */
[----:B------:R-:W-:Y:S05]  /*dee0*/  @!P1 BRA `(.L_x_254) ;  /* 0x0000000000049947 */ /* 0x000fea0003800000 */
[----:B--2---:R-:W-:Y:S01]  /*def0*/  BPT.TRAP 0x1 ;  /* 0x000000040000795c */ /* 0x004fe20000300000 */
.L_x_254:
[----:B---3--:R3:W-:Y:S02]  /*df00*/  SYNCS.ARRIVE.TRANS64.A1T0 RZ, [R17+URZ+0x34400], RZ ;  /* 0x034400ff11ff79a7 */ /* 0x0087e4000810003f */
.L_x_253:
[----:B--2---:R-:W-:Y:S05]  /*df10*/  BSYNC B0 ;  /* 0x0000000000007941 */ /* 0x004fea0003800000 */
.L_x_252:
[----:B------:R-:W-:Y:S01]  /*df20*/  ISETP.NE.AND P3, PT, R15, RZ, PT ;  /* 0x000000ff0f00720c */ /* 0x000fe20003f65270 */
[----:B------:R-:W-:-:S05]  /*df30*/  VIADD R16, R16, 0x1 ;  /* 0x0000000110107836 */ /* 0x000fca0000000000 */
[----:B------:R-:W-:-:S04]  /*df40*/  ISETP.NE.AND P2, PT, R16, 0x8, PT ;  /* 0x000000081000780c */ /* 0x000fc80003f45270 */
[----:B-1----:R-:W-:Y:S02]  /*df50*/  SEL R13, RZ, 0x1, P2 ;  /* 0x00000001ff0d7807 */ /* 0x002fe40001000000 */
[----:B------:R-:W-:Y:S02]  /*df60*/  SEL R16, R16, RZ, P2 ;  /* 0x000000ff10107207 */ /* 0x000fe40001000000 */
[----:B------:R-:W-:Y:S01]  /*df70*/  LOP3.LUT R0, R0, R13, RZ, 0x3c, !PT ;  /* 0x0000000d00007212 */ /* 0x000fe200078e3cff */
[----:B------:R-:W-:Y:S06]  /*df80*/  @P3 BRA `(.L_x_255) ;  /* 0xffffffe400003947 */ /* 0x000fec000383ffff */
[----:B------:R-:W-:Y:S05]  /*df90*/  @!P1 BRA `(.L_x_256) ;  /* 0x0000000000049947 */ /* 0x000fea0003800000 */
[----:B------:R-:W-:Y:S01]  /*dfa0*/  BPT.TRAP 0x1 ;  /* 0x000000040000795c */ /* 0x000fe20000300000 */
.L_x_256:
[----:B------:R-:W-:Y:S01]  /*dfb0*/  IMAD R5, R16, 0x8, R3 ;  /* 0x0000000810057824 */ /* 0x000fe200078e0203 */
[----:B------:R-:W-:-:S04]  /*dfc0*/  SHF.L.U32 R2, R0, 0x1f, RZ ;  /* 0x0000001f00027819 */ /* 0x000fc800000006ff */
[----:B------:R-:W1:Y:S02]  /*dfd0*/  SYNCS.PHASECHK.TRANS64.TRYWAIT P0, [R5+URZ+0x34440], R2 ;  /* 0x03444002050075a7 */ /* 0x000e64000800017f */
[----:B-1----:R-:W-:Y:S05]  /*dfe0*/  @!P0 BRA `(.L_x_257) ;  /* 0x0000001400308947 */ /* 0x002fea0003800000 */
.L_x_321:
[----:B------:R-:W-:Y:S05]  /*dff0*/  @!P1 BRA `(.L_x_258) ;  /* 0x0000000000049947 */ /* 0x000fea0003800000 */
[----:B------:R-:W-:Y:S01]  /*e000*/  BPT.TRAP 0x1 ;  /* 0x000000040000795c */ /* 0x000fe20000300000 */
.L_x_258:
[----:B------:R-:W-:-:S05]  /*e010*/  VIADD R16, R16, 0x1 ;  /* 0x0000000110107836 */ /* 0x000fca0000000000 */
[----:B------:R-:W-:-:S04]  /*e020*/  ISETP.NE.AND P0, PT, R16, 0x8, PT ;  /* 0x000000081000780c */ /* 0x000fc80003f05270 */
[----:B-1----:R-:W-:Y:S02]  /*e030*/  SEL R5, RZ, 0x1, P0 ;  /* 0x00000001ff057807 */ /* 0x002fe40000000000 */
[----:B------:R-:W-:Y:S02]  /*e040*/  SEL R16, R16, RZ, P0 ;  /* 0x000000ff10107207 */ /* 0x000fe40000000000 */
[----:B------:R-:W-:-:S03]  /*e050*/  LOP3.LUT R5, R0, R5, RZ, 0x3c, !PT ;  /* 0x0000000500057212 */ /* 0x000fc600078e3cff */
[----:B----4-:R-:W-:Y:S01]  /*e060*/  IMAD R7, R16, 0x8, R3 ;  /* 0x0000000810077824 */ /* 0x010fe200078e0203 */
[----:B------:R-:W-:-:S04]  /*e070*/  SHF.L.U32 R0, R5, 0x1f, RZ ;  /* 0x0000001f05007819 */ /* 0x000fc800000006ff */
[----:B------:R-:W1:Y:S02]  /*e080*/  SYNCS.PHASECHK.TRANS64.TRYWAIT P0, [R7+URZ+0x34440], R0 ;  /* 0x03444000070075a7 */ /* 0x000e64000800017f */
[----:B-1----:R-:W-:Y:S05]  /*e090*/  @!P0 BRA `(.L_x_259) ;  /* 0x0000001400188947 */ /* 0x002fea0003800000 */
.L_x_322:
[----:B------:R-:W-:Y:S05]  /*e0a0*/  @!P1 BRA `(.L_x_260) ;  /* 0x0000000000049947 */ /* 0x000fea0003800000 */
[----:B------:R-:W-:Y:S01]  /*e0b0*/  BPT.TRAP 0x1 ;  /* 0x000000040000795c */ /* 0x000fe20000300000 */
.L_x_260:
[----:B-1----:R-:W-:-:S05]  /*e0c0*/  VIADD R0, R16, 0x1 ;  /* 0x0000000110007836 */ /* 0x002fca0000000000 */
[----:B------:R-:W-:-:S04]  /*e0d0*/  ISETP.NE.AND P0, PT, R0, 0x8, PT ;  /* 0x000000080000780c */ /* 0x000fc80003f05270 */
[----:B------:R-:W-:Y:S02]  /*e0e0*/  SEL R2, RZ, 0x1, P0 ;  /* 0x00000001ff027807 */ /* 0x000fe40000000000 */
[----:B------:R-:W-:Y:S02]  /*e0f0*/  SEL R4, R0, RZ, P0 ;  /* 0x000000ff00047207 */ /* 0x000fe40000000000 */
[----:B------:R-:W-:-:S03]  /*e100*/  LOP3.LUT R5, R5, R2, RZ, 0x3c, !PT ;  /* 0x0000000205057212 */ /* 0x000fc600078e3cff */
[----:B------:R-:W-:Y:S01]  /*e110*/  IMAD R7, R4, 0x8, R3 ;  /* 0x0000000804077824 */ /* 0x000fe200078e0203 */
[----:B------:R-:W-:-:S04]  /*e120*/  SHF.L.U32 R0, R5, 0x1f, RZ ;  /* 0x0000001f05007819 */ /* 0x000fc800000006ff */
[----:B------:R-:W1:Y:S02]  /*e130*/  SYNCS.PHASECHK.TRANS64.TRYWAIT P0, [R7+URZ+0x34440], R0 ;  /* 0x03444000070075a7 */ /* 0x000e64000800017f */
[----:B-1----:R-:W-:Y:S05]  /*e140*/  @!P0 BRA `(.L_x_261) ;  /* 0x0000001400008947 */ /* 0x002fea0003800000 */
.L_x_323:
[----:B------:R-:W-:Y:S05]  /*e150*/  @!P1 BRA `(.L_x_262) ;  /* 0x0000000000049947 */ /* 0x000fea0003800000 */
[----:B------:R-:W-:Y:S01]  /*e160*/  BPT.TRAP 0x1 ;  /* 0x000000040000795c */ /* 0x000fe20000300000 */
.L_x_262:
[----:B-1----:R-:W-:-:S04]  /*e170*/  IADD3 R0, R4, 0x1, RZ ;  /* 0x0000000104007810 */ /* 0x002fc80007ffe0ff */
        /* <DEDUP_REMOVED lines=8> */
.L_x_324:
[----:B------:R-:W-:Y:S05]  /*e200*/  @!P1 BRA `(.L_x_264) ;  /* 0x0000000000049947 */ /* 0x000fea0003800000 */
[----:B------:R-:W-:Y:S01]  /*e210*/  BPT.TRAP 0x1 ;  /* 0x000000040000795c */ /* 0x000fe20000300000 */
.L_x_264:
        /* <DEDUP_REMOVED lines=9> */
.L_x_325:
[----:B------:R-:W-:Y:S05]  /*e2b0*/  @!P1 BRA `(.L_x_266) ;  /* 0x0000000000049947 */ /* 0x000fea0003800000 */
[----:B------:R-:W-:Y:S01]  /*e2c0*/  BPT.TRAP 0x1 ;  /* 0x000000040000795c */ /* 0x000fe20000300000 */
.L_x_266:
        /* <DEDUP_REMOVED lines=9> */
.L_x_326:
[----:B------:R-:W-:Y:S05]  /*e360*/  @!P1 BRA `(.L_x_268) ;  /* 0x0000000000049947 */ /* 0x000fea0003800000 */
[----:B------:R-:W-:Y:S01]  /*e370*/  BPT.TRAP 0x1 ;  /* 0x000000040000795c */ /* 0x000fe20000300000 */
.L_x_268:
        /* <DEDUP_REMOVED lines=9> */
.L_x_327:
[----:B------:R-:W-:Y:S05]  /*e410*/  @!P1 BRA `(.L_x_270) ;  /* 0x0000000000049947 */ /* 0x000fea0003800000 */
[----:B------:R-:W-:Y:S01]  /*e420*/  BPT.TRAP 0x1 ;  /* 0x000000040000795c */ /* 0x000fe20000300000 */
.L_x_270:
[----:B-1----:R-:W-:-:S05]  /*e430*/  VIADD R0, R4, 0x1 ;  /* 0x0000000104007836 */ /* 0x002fca0000000000 */
[----:B------:R-:W-:-:S04]  /*e440*/  ISETP.NE.AND P0, PT, R0, 0x8, PT ;  /* 0x000000080000780c */ /* 0x000fc80003f05270 */
[----:B------:R-:W-:Y:S02]  /*e450*/  SEL R2, RZ, 0x1, P0 ;  /* 0x00000001ff027807 */ /* 0x000fe40000000000 */
[----:B------:R-:W-:Y:S02]  /*e460*/  SEL R0, R0, RZ, P0 ;  /* 0x000000ff00007207 */ /* 0x000fe40000000000 */
[----:B------:R-:W-:Y:S02]  /*e470*/  LOP3.LUT R2, R5, R2, RZ, 0x3c, !PT ;  /* 0x0000000205027212 */ /* 0x000fe400078e3cff */
[----:B------:R-:W-:Y:S02]  /*e480*/  LEA R3, R0, R3, 0x3 ;  /* 0x0000000300037211 */ /* 0x000fe400078e18ff */
[----:B------:R-:W-:-:S07]  /*e490*/  SHF.L.U32 R0, R2, 0x1f, RZ ;  /* 0x0000001f02007819 */ /* 0x000fce00000006ff */
.L_x_271:
[----:B-1----:R1:W2:Y:S02]  /*e4a0*/  SYNCS.PHASECHK.TRANS64.TRYWAIT P0, [R3+URZ+0x34440], R0 ;  /* 0x03444000030075a7 */ /* 0x0022a4000800017f */
[----:B--2---:R-:W-:Y:S05]  /*e4b0*/  @!P0 NANOSLEEP.SYNCS 0x989680 ;  /* 0x009896800000895d */ /* 0x004fea0003900000 */
[----:B------:R-:W2:Y:S02]  /*e4c0*/  @!P0 SYNCS.PHASECHK.TRANS64 P0, [R3+URZ+0x34440], R0 ;  /* 0x03444000030085a7 */ /* 0x000ea4000800007f */
[----:B--2---:R-:W-:Y:S05]  /*e4d0*/  @P0 EXIT ;  /* 0x000000000000094d */ /* 0x004fea0003800000 */
[----:B------:R-:W-:Y:S05]  /*e4e0*/  BRA `(.L_x_271) ;  /* 0xfffffffc00ec7947 */ /* 0x000fea000383ffff */
.L_x_21:
[----:B-1----:R-:W-:-:S04]  /*e4f0*/  IMAD.U32 R3, RZ, RZ, UR11 ;  /* 0x0000000bff037e24 */ /* 0x002fc8000f8e00ff */
[----:B------:R1:W2:Y:S03]  /*e500*/  SYNCS.PHASECHK.TRANS64.TRYWAIT P1, [R3+URZ+0x34400], R0 ;  /* 0x03440000030075a7 */ /* 0x0002a6000802017f */
[----:B--2---:R-:W-:Y:S05]  /*e510*/  @!P1 NANOSLEEP.SYNCS 0x989680 ;  /* 0x009896800000995d */ /* 0x004fea0003900000 */
[----:B------:R-:W2:Y:S02]  /*e520*/  @!P1 SYNCS.PHASECHK.TRANS64 P1, [R3+URZ+0x34400], R0 ;  /* 0x03440000030095a7 */ /* 0x000ea4000802007f */
[----:B--2---:R-:W-:Y:S05]  /*e530*/  @!P1 BRA `(.L_x_21) ;  /* 0xfffffffc00ec9947 */ /* 0x004fea000383ffff */
[----:B------:R-:W-:Y:S05]  /*e540*/  BRA `(.L_x_272) ;  /* 0xffffff4800207947 */ /* 0x000fea000383ffff */
.L_x_33:
[----:B------:R-:W-:-:S06]  /*e550*/  UIADD3 UR4, UR48, UR51, URZ ;  /* 0x0000003330047290 */ /* 0x000fcc000fffe03f */
[----:B-1----:R-:W-:-:S04]  /*e560*/  IMAD.U32 R5, RZ, RZ, UR4 ;  /* 0x00000004ff057e24 */ /* 0x002fc8000f8e00ff */
[----:B------:R1:W2:Y:S03]  /*e570*/  SYNCS.PHASECHK.TRANS64.TRYWAIT P0, [R5+URZ], R6 ;  /* 0x00000006050075a7 */ /* 0x0002a6000800017f */
[----:B--2---:R-:W-:Y:S05]  /*e580*/  @!P0 NANOSLEEP.SYNCS 0x989680 ;  /* 0x009896800000895d */ /* 0x004fea0003900000 */
[----:B------:R-:W2:Y:S02]  /*e590*/  @!P0 SYNCS.PHASECHK.TRANS64 P0, [R5+URZ], R6 ;  /* 0x00000006050085a7 */ /* 0x000ea4000800007f */
[----:B--2---:R-:W-:Y:S05]  /*e5a0*/  @!P0 BRA `(.L_x_33) ;  /* 0xfffffffc00e88947 */ /* 0x004fea000383ffff */
[----:B------:R-:W-:Y:S05]  /*e5b0*/  BRA `(.L_x_273) ;  /* 0xffffff5400607947 */ /* 0x000fea000383ffff */
.L_x_38:
[----:B--2---:R-:W-:-:S04]  /*e5c0*/  IMAD.U32 R5, RZ, RZ, UR4 ;  /* 0x00000004ff057e24 */ /* 0x004fc8000f8e00ff */
[----:B------:R2:W3:Y:S03]  /*e5d0*/  SYNCS.PHASECHK.TRANS64.TRYWAIT P0, [R5+URZ+0x34480], R0 ;  /* 0x03448000050075a7 */ /* 0x0004e6000800017f */
[----:B---3--:R-:W-:Y:S05]  /*e5e0*/  @!P0 NANOSLEEP.SYNCS 0x989680 ;  /* 0x009896800000895d */ /* 0x008fea0003900000 */
[----:B------:R-:W3:Y:S02]  /*e5f0*/  @!P0 SYNCS.PHASECHK.TRANS64 P0, [R5+URZ+0x34480], R0 ;  /* 0x03448000050085a7 */ /* 0x000ee4000800007f */
[----:B---3--:R-:W-:Y:S05]  /*e600*/  @!P0 BRA `(.L_x_38) ;  /* 0xfffffffc00ec8947 */ /* 0x008fea000383ffff */
[----:B------:R-:W-:Y:S05]  /*e610*/  BRA `(.L_x_37) ;  /* 0xffffff5800987947 */ /* 0x000fea000383ffff */
.L_x_43:
[----:B--2---:R-:W-:-:S04]  /*e620*/  IMAD.U32 R5, RZ, RZ, UR4 ;  /* 0x00000004ff057e24 */ /* 0x004fc8000f8e00ff */
[----:B------:R2:W3:Y:S03]  /*e630*/  SYNCS.PHASECHK.TRANS64.TRYWAIT P0, [R5+URZ+0x34480], R4 ;  /* 0x03448004050075a7 */ /* 0x0004e6000800017f */
[----:B---3--:R-:W-:Y:S05]  /*e640*/  @!P0 NANOSLEEP.SYNCS 0x989680 ;  /* 0x009896800000895d */ /* 0x008fea0003900000 */
[----:B------:R-:W3:Y:S02]  /*e650*/  @!P0 SYNCS.PHASECHK.TRANS64 P0, [R5+URZ+0x34480], R4 ;  /* 0x03448004050085a7 */ /* 0x000ee4000800007f */
[----:B---3--:R-:W-:Y:S05]  /*e660*/  @!P0 BRA `(.L_x_43) ;  /* 0xfffffffc00ec8947 */ /* 0x008fea000383ffff */
[----:B------:R-:W-:Y:S05]  /*e670*/  BRA `(.L_x_42) ;  /* 0xffffff5c00c87947 */ /* 0x000fea000383ffff */
.L_x_49:
[----:B------:R-:W-:-:S06]  /*e680*/  UIADD3 UR4, UR48, UR51, URZ ;  /* 0x0000003330047290 */ /* 0x000fcc000fffe03f */
[----:B--2---:R-:W-:-:S04]  /*e690*/  IMAD.U32 R5, RZ, RZ, UR4 ;  /* 0x00000004ff057e24 */ /* 0x004fc8000f8e00ff */
[----:B------:R2:W3:Y:S03]  /*e6a0*/  SYNCS.PHASECHK.TRANS64.TRYWAIT P0, [R5+URZ+0x10], R0 ;  /* 0x00001000050075a7 */ /* 0x0004e6000800017f */
[----:B---3--:R-:W-:Y:S05]  /*e6b0*/  @!P0 NANOSLEEP.SYNCS 0x989680 ;  /* 0x009896800000895d */ /* 0x008fea0003900000 */
[----:B------:R-:W3:Y:S02]  /*e6c0*/  @!P0 SYNCS.PHASECHK.TRANS64 P0, [R5+URZ+0x10], R0 ;  /* 0x00001000050085a7 */ /* 0x000ee4000800007f */
[----:B---3--:R-:W-:Y:S05]  /*e6d0*/  @!P0 BRA `(.L_x_49) ;  /* 0xfffffffc00e88947 */ /* 0x008fea000383ffff */
[----:B------:R-:W-:Y:S05]  /*e6e0*/  BRA `(.L_x_274) ;  /* 0xffffff6400587947 */ /* 0x000fea000383ffff */
.L_x_61:
[----:B------:R-:W-:-:S07]  /*e6f0*/  IMAD.MOV.U32 R15, RZ, RZ, -0x1 ;  /* 0xffffffffff0f7424 */ /* 0x000fce00078e00ff */
[----:B-123-5:R-:W-:Y:S05]  /*e700*/  WARPSYNC.COLLECTIVE R15, `(.L_x_275) ;  /* 0x000000000f0c7348 */ /* 0x02efea0003c00000 */
[----:B------:R-:W-:Y:S02]  /*e710*/  ELECT P6, UR62, PT ;  /* 0x00000000003e782f */ /* 0x000fe400038c0000 */
[----:B------:R-:W-:Y:S01]  /*e720*/  MOV R14, UR62 ;  /* 0x0000003e000e7c02 */ /* 0x000fe20008000f00 */
[----:B-123-5:R-:W-:Y:S10]  /*e730*/  ENDCOLLECTIVE ;  /* 0x000000000000791b */ /* 0x02eff40003800000 */
.L_x_275:
[----:B------:R-:W-:Y:S05]  /*e740*/  BRA `(.L_x_276) ;  /* 0xffffff6800dc7947 */ /* 0x000fea000383ffff */
.L_x_63:
[----:B-1----:R-:W-:-:S04]  /*e750*/  IMAD.U32 R5, RZ, RZ, UR50 ;  /* 0x00000032ff057e24 */ /* 0x002fc8000f8e00ff */
[----:B------:R1:W2:Y:S03]  /*e760*/  SYNCS.PHASECHK.TRANS64.TRYWAIT P2, [R5+URZ+0x344e0], R12 ;  /* 0x0344e00c050075a7 */ /* 0x0002a6000804017f */
[----:B--2---:R-:W-:Y:S05]  /*e770*/  @!P2 NANOSLEEP.SYNCS 0x989680 ;  /* 0x009896800000a95d */ /* 0x004fea0003900000 */
[----:B------:R-:W2:Y:S02]  /*e780*/  @!P2 SYNCS.PHASECHK.TRANS64 P2, [R5+URZ+0x344e0], R12 ;  /* 0x0344e00c0500a5a7 */ /* 0x000ea4000804007f */
[----:B--2---:R-:W-:Y:S05]  /*e790*/  @!P2 BRA `(.L_x_63) ;  /* 0xfffffffc00eca947 */ /* 0x004fea000383ffff */
[----:B------:R-:W-:Y:S05]  /*e7a0*/  BRA `(.L_x_277) ;  /* 0xffffff6800f47947 */ /* 0x000fea000383ffff */
.L_x_69:
[----:B--2---:R-:W-:-:S04]  /*e7b0*/  IMAD.U32 R15, RZ, RZ, UR50 ;  /* 0x00000032ff0f7e24 */ /* 0x004fc8000f8e00ff */
[----:B------:R2:W3:Y:S03]  /*e7c0*/  SYNCS.PHASECHK.TRANS64.TRYWAIT P3, [R15+URZ+0x344e8], R12 ;  /* 0x0344e80c0f0075a7 */ /* 0x0004e6000806017f */
[----:B---3--:R-:W-:Y:S05]  /*e7d0*/  @!P3 NANOSLEEP.SYNCS 0x989680 ;  /* 0x009896800000b95d */ /* 0x008fea0003900000 */
[----:B------:R-:W3:Y:S02]  /*e7e0*/  @!P3 SYNCS.PHASECHK.TRANS64 P3, [R15+URZ+0x344e8], R12 ;  /* 0x0344e80c0f00b5a7 */ /* 0x000ee4000806007f */
[----:B---3--:R-:W-:Y:S05]  /*e7f0*/  @!P3 BRA `(.L_x_69) ;  /* 0xfffffffc00ecb947 */ /* 0x008fea000383ffff */
[----:B------:R-:W-:Y:S05]  /*e800*/  BRA `(.L_x_278) ;  /* 0xffffff7000487947 */ /* 0x000fea000383ffff */
.L_x_74:
[----:B---3--:R-:W-:-:S04]  /*e810*/  MOV R15, UR50 ;  /* 0x00000032000f7c02 */ /* 0x008fc80008000f00 */
[----:B------:R3:W4:Y:S03]  /*e820*/  SYNCS.PHASECHK.TRANS64.TRYWAIT P3, [R15+URZ+0x344f0], R12 ;  /* 0x0344f00c0f0075a7 */ /* 0x000726000806017f */
[----:B----4-:R-:W-:Y:S05]  /*e830*/  @!P3 NANOSLEEP.SYNCS 0x989680 ;  /* 0x009896800000b95d */ /* 0x010fea0003900000 */
[----:B------:R-:W4:Y:S02]  /*e840*/  @!P3 SYNCS.PHASECHK.TRANS64 P3, [R15+URZ+0x344f0], R12 ;  /* 0x0344f00c0f00b5a7 */ /* 0x000f24000806007f */
[----:B----4-:R-:W-:Y:S05]  /*e850*/  @!P3 BRA `(.L_x_74) ;  /* 0xfffffffc00ecb947 */ /* 0x010fea000383ffff */
[----:B------:R-:W-:Y:S05]  /*e860*/  BRA `(.L_x_279) ;  /* 0xffffff7400907947 */ /* 0x000fea000383ffff */
.L_x_79:
[----:B---3--:R-:W-:-:S04]  /*e870*/  IMAD.U32 R15, RZ, RZ, UR50 ;  /* 0x00000032ff0f7e24 */ /* 0x008fc8000f8e00ff */
[----:B------:R3:W4:Y:S03]  /*e880*/  SYNCS.PHASECHK.TRANS64.TRYWAIT P3, [R15+URZ+0x344f8], R12 ;  /* 0x0344f80c0f0075a7 */ /* 0x000726000806017f */
[----:B----4-:R-:W-:Y:S05]  /*e890*/  @!P3 NANOSLEEP.SYNCS 0x989680 ;  /* 0x009896800000b95d */ /* 0x010fea0003900000 */
[----:B------:R-:W4:Y:S02]  /*e8a0*/  @!P3 SYNCS.PHASECHK.TRANS64 P3, [R15+URZ+0x344f8], R12 ;  /* 0x0344f80c0f00b5a7 */ /* 0x000f24000806007f */
[----:B----4-:R-:W-:Y:S05]  /*e8b0*/  @!P3 BRA `(.L_x_79) ;  /* 0xfffffffc00ecb947 */ /* 0x010fea000383ffff */
[----:B------:R-:W-:Y:S05]  /*e8c0*/  BRA `(.L_x_280) ;  /* 0xffffff7800d87947 */ /* 0x000fea000383ffff */
.L_x_84:
[----:B---3--:R-:W-:-:S04]  /*e8d0*/  IMAD.U32 R15, RZ, RZ, UR50 ;  /* 0x00000032ff0f7e24 */ /* 0x008fc8000f8e00ff */
[----:B------:R3:W4:Y:S03]  /*e8e0*/  SYNCS.PHASECHK.TRANS64.TRYWAIT P3, [R15+URZ+0x344e0], R12 ;  /* 0x0344e00c0f0075a7 */ /* 0x000726000806017f */
[----:B----4-:R-:W-:Y:S05]  /*e8f0*/  @!P3 NANOSLEEP.SYNCS 0x989680 ;  /* 0x009896800000b95d */ /* 0x010fea0003900000 */
[----:B------:R-:W4:Y:S02]  /*e900*/  @!P3 SYNCS.PHASECHK.TRANS64 P3, [R15+URZ+0x344e0], R12 ;  /* 0x0344e00c0f00b5a7 */ /* 0x000f24000806007f */
[----:B----4-:R-:W-:Y:S05]  /*e910*/  @!P3 BRA `(.L_x_84) ;  /* 0xfffffffc00ecb947 */ /* 0x010fea000383ffff */
[----:B------:R-:W-:Y:S05]  /*e920*/  BRA `(.L_x_281) ;  /* 0xffffff8000287947 */ /* 0x000fea000383ffff */
.L_x_89:
[----:B---3--:R-:W-:-:S04]  /*e930*/  IMAD.U32 R15, RZ, RZ, UR50 ;  /* 0x00000032ff0f7e24 */ /* 0x008fc8000f8e00ff */
[----:B------:R3:W4:Y:S03]  /*e940*/  SYNCS.PHASECHK.TRANS64.TRYWAIT P3, [R15+URZ+0x344e8], R12 ;  /* 0x0344e80c0f0075a7 */ /* 0x000726000806017f */
[----:B----4-:R-:W-:Y:S05]  /*e950*/  @!P3 NANOSLEEP.SYNCS 0x989680 ;  /* 0x009896800000b95d */ /* 0x010fea0003900000 */
[----:B------:R-:W4:Y:S02]  /*e960*/  @!P3 SYNCS.PHASECHK.TRANS64 P3, [R15+URZ+0x344e8], R12 ;  /* 0x0344e80c0f00b5a7 */ /* 0x000f24000806007f */
[----:B----4-:R-:W-:Y:S05]  /*e970*/  @!P3 BRA `(.L_x_89) ;  /* 0xfffffffc00ecb947 */ /* 0x010fea000383ffff */
[----:B------:R-:W-:Y:S05]  /*e980*/  BRA `(.L_x_282) ;  /* 0xffffff8400707947 */ /* 0x000fea000383ffff */
.L_x_94:
[----:B---3--:R-:W-:-:S04]  /*e990*/  IMAD.U32 R15, RZ, RZ, UR50 ;  /* 0x00000032ff0f7e24 */ /* 0x008fc8000f8e00ff */
[----:B------:R3:W4:Y:S03]  /*e9a0*/  SYNCS.PHASECHK.TRANS64.TRYWAIT P3, [R15+URZ+0x344f0], R12 ;  /* 0x0344f00c0f0075a7 */ /* 0x000726000806017f */
[----:B----4-:R-:W-:Y:S05]  /*e9b0*/  @!P3 NANOSLEEP.SYNCS 0x989680 ;  /* 0x009896800000b95d */ /* 0x010fea0003900000 */
[----:B------:R-:W4:Y:S02]  /*e9c0*/  @!P3 SYNCS.PHASECHK.TRANS64 P3, [R15+URZ+0x344f0], R12 ;  /* 0x0344f00c0f00b5a7 */ /* 0x000f24000806007f */
[----:B----4-:R-:W-:Y:S05]  /*e9d0*/  @!P3 BRA `(.L_x_94) ;  /* 0xfffffffc00ecb947 */ /* 0x010fea000383ffff */
[----:B------:R-:W-:Y:S05]  /*e9e0*/  BRA `(.L_x_283) ;  /* 0xffffff8800b07947 */ /* 0x000fea000383ffff */
.L_x_99:
[----:B---3--:R-:W-:-:S04]  /*e9f0*/  IMAD.U32 R15, RZ, RZ, UR50 ;  /* 0x00000032ff0f7e24 */ /* 0x008fc8000f8e00ff */
[----:B------:R3:W4:Y:S03]  /*ea00*/  SYNCS.PHASECHK.TRANS64.TRYWAIT P3, [R15+URZ+0x344f8], R12 ;  /* 0x0344f80c0f0075a7 */ /* 0x000726000806017f */
[----:B----4-:R-:W-:Y:S05]  /*ea10*/  @!P3 NANOSLEEP.SYNCS 0x989680 ;  /* 0x009896800000b95d */ /* 0x010fea0003900000 */
[----:B------:R-:W4:Y:S02]  /*ea20*/  @!P3 SYNCS.PHASECHK.TRANS64 P3, [R15+URZ+0x344f8], R12 ;  /* 0x0344f80c0f00b5a7 */ /* 0x000f24000806007f */
[----:B----4-:R-:W-:Y:S05]  /*ea30*/  @!P3 BRA `(.L_x_99) ;  /* 0xfffffffc00ecb947 */ /* 0x010fea000383ffff */
[----:B------:R-:W-:Y:S05]  /*ea40*/  BRA `(.L_x_284) ;  /* 0xffffff8c00f07947 */ /* 0x000fea000383ffff */
.L_x_104:
[----:B---3--:R-:W-:-:S04]  /*ea50*/  IMAD.U32 R3, RZ, RZ, UR4 ;  /* 0x00000004ff037e24 */ /* 0x008fc8000f8e00ff */
[----:B------:R3:W4:Y:S03]  /*ea60*/  SYNCS.PHASECHK.TRANS64.TRYWAIT P2, [R3+URZ+0x34400], R0 ;  /* 0x03440000030075a7 */ /* 0x000726000804017f */
[----:B----4-:R-:W-:Y:S05]  /*ea70*/  @!P2 NANOSLEEP.SYNCS 0x989680 ;  /* 0x009896800000a95d */ /* 0x010fea0003900000 */
[----:B------:R-:W4:Y:S02]  /*ea80*/  @!P2 SYNCS.PHASECHK.TRANS64 P2, [R3+URZ+0x34400], R0 ;  /* 0x034400000300a5a7 */ /* 0x000f24000804007f */
[----:B----4-:R-:W-:Y:S05]  /*ea90*/  @!P2 BRA `(.L_x_104) ;  /* 0xfffffffc00eca947 */ /* 0x010fea000383ffff */
[----:B------:R-:W-:Y:S05]  /*eaa0*/  BRA `(.L_x_285) ;  /* 0xffffff9400487947 */ /* 0x000fea000383ffff */
.L_x_108:
[----:B-1----:R-:W-:-:S04]  /*eab0*/  IMAD.U32 R4, RZ, RZ, UR4 ;  /* 0x00000004ff047e24 */ /* 0x002fc8000f8e00ff */
[----:B------:R1:W2:Y:S03]  /*eac0*/  SYNCS.PHASECHK.TRANS64.TRYWAIT P2, [R4+URZ+0x34400], R3 ;  /* 0x03440003040075a7 */ /* 0x0002a6000804017f */
[----:B--2---:R-:W-:Y:S05]  /*ead0*/  @!P2 NANOSLEEP.SYNCS 0x989680 ;  /* 0x009896800000a95d */ /* 0x004fea0003900000 */
[----:B------:R-:W2:Y:S02]  /*eae0*/  @!P2 SYNCS.PHASECHK.TRANS64 P2, [R4+URZ+0x34400], R3 ;  /* 0x034400030400a5a7 */ /* 0x000ea4000804007f */
[----:B--2---:R-:W-:Y:S05]  /*eaf0*/  @!P2 BRA `(.L_x_108) ;  /* 0xfffffffc00eca947 */ /* 0x004fea000383ffff */
[----:B------:R-:W-:Y:S05]  /*eb00*/  BRA `(.L_x_286) ;  /* 0xffffff9400e47947 */ /* 0x000fea000383ffff */
.L_x_126:
[----:B-1----:R-:W-:-:S04]  /*eb10*/  IMAD.U32 R3, RZ, RZ, UR6 ;  /* 0x00000006ff037e24 */ /* 0x002fc8000f8e00ff */
[----:B------:R1:W2:Y:S03]  /*eb20*/  SYNCS.PHASECHK.TRANS64.TRYWAIT P0, [R3+URZ+0x34528], R0 ;  /* 0x03452800030075a7 */ /* 0x0002a6000800017f */
[----:B--2---:R-:W-:Y:S05]  /*eb30*/  @!P0 NANOSLEEP.SYNCS 0x989680 ;  /* 0x009896800000895d */ /* 0x004fea0003900000 */
[----:B------:R-:W2:Y:S02]  /*eb40*/  @!P0 SYNCS.PHASECHK.TRANS64 P0, [R3+URZ+0x34528], R0 ;  /* 0x03452800030085a7 */ /* 0x000ea4000800007f */
[----:B--2---:R-:W-:Y:S05]  /*eb50*/  @!P0 BRA `(.L_x_126) ;  /* 0xfffffffc00ec8947 */ /* 0x004fea000383ffff */
[----:B------:R-:W-:Y:S05]  /*eb60*/  BRA `(.L_x_287) ;  /* 0xffffffa400347947 */ /* 0x000fea000383ffff */
.L_x_128:
[----:B-1----:R-:W-:-:S04]  /*eb70*/  MOV R6, UR7 ;  /* 0x0000000700067c02 */ /* 0x002fc80008000f00 */
[----:B------:R1:W2:Y:S03]  /*eb80*/  SYNCS.PHASECHK.TRANS64.TRYWAIT P0, [R6+URZ+0x34400], R3 ;  /* 0x03440003060075a7 */ /* 0x0002a6000800017f */
[----:B--2---:R-:W-:Y:S05]  /*eb90*/  @!P0 NANOSLEEP.SYNCS 0x989680 ;  /* 0x009896800000895d */ /* 0x004fea0003900000 */
[----:B------:R-:W2:Y:S02]  /*eba0*/  @!P0 SYNCS.PHASECHK.TRANS64 P0, [R6+URZ+0x34400], R3 ;  /* 0x03440003060085a7 */ /* 0x000ea4000800007f */
[----:B--2---:R-:W-:Y:S05]  /*ebb0*/  @!P0 BRA `(.L_x_128) ;  /* 0xfffffffc00ec8947 */ /* 0x004fea000383ffff */
[----:B------:R-:W-:Y:S05]  /*ebc0*/  BRA `(.L_x_288) ;  /* 0xffffffa4005c7947 */ /* 0x000fea000383ffff */
.L_x_134:
[----:B-1----:R-:W-:-:S04]  /*ebd0*/  IMAD.U32 R4, RZ, RZ, UR6 ;  /* 0x00000006ff047e24 */ /* 0x002fc8000f8e00ff */
[----:B------:R1:W3:Y:S03]  /*ebe0*/  SYNCS.PHASECHK.TRANS64.TRYWAIT P1, [R4+URZ+0x34500], R3 ;  /* 0x03450003040075a7 */ /* 0x0002e6000802017f */
[----:B---3--:R-:W-:Y:S05]  /*ebf0*/  @!P1 NANOSLEEP.SYNCS 0x989680 ;  /* 0x009896800000995d */ /* 0x008fea0003900000 */
[----:B------:R-:W3:Y:S02]  /*ec00*/  @!P1 SYNCS.PHASECHK.TRANS64 P1, [R4+URZ+0x34500], R3 ;  /* 0x03450003040095a7 */ /* 0x000ee4000802007f */
[----:B---3--:R-:W-:Y:S05]  /*ec10*/  @!P1 BRA `(.L_x_134) ;  /* 0xfffffffc00ec9947 */ /* 0x008fea000383ffff */
[----:B------:R-:W-:Y:S05]  /*ec20*/  BRA `(.L_x_289) ;  /* 0xffffffa800087947 */ /* 0x000fea000383ffff */
.L_x_140:
[----:B-1-3--:R-:W-:-:S04]  /*ec30*/  IMAD.U32 R4, RZ, RZ, UR6 ;  /* 0x00000006ff047e24 */ /* 0x00afc8000f8e00ff */
[----:B------:R1:W3:Y:S03]  /*ec40*/  SYNCS.PHASECHK.TRANS64.TRYWAIT P1, [R4+URZ+0x34508], R3 ;  /* 0x03450803040075a7 */ /* 0x0002e6000802017f */
[----:B---3--:R-:W-:Y:S05]  /*ec50*/  @!P1 NANOSLEEP.SYNCS 0x989680 ;  /* 0x009896800000995d */ /* 0x008fea0003900000 */
[----:B------:R-:W3:Y:S02]  /*ec60*/  @!P1 SYNCS.PHASECHK.TRANS64 P1, [R4+URZ+0x34508], R3 ;  /* 0x03450803040095a7 */ /* 0x000ee4000802007f */
[----:B---3--:R-:W-:Y:S05]  /*ec70*/  @!P1 BRA `(.L_x_140) ;  /* 0xfffffffc00ec9947 */ /* 0x008fea000383ffff */
[----:B------:R-:W-:Y:S05]  /*ec80*/  BRA `(.L_x_290) ;  /* 0xffffffa800447947 */ /* 0x000fea000383ffff */
.L_x_146:
[----:B-1-34-:R-:W-:-:S04]  /*ec90*/  IMAD.U32 R4, RZ, RZ, UR6 ;  /* 0x00000006ff047e24 */ /* 0x01afc8000f8e00ff */
[----:B------:R1:W3:Y:S03]  /*eca0*/  SYNCS.PHASECHK.TRANS64.TRYWAIT P1, [R4+URZ+0x34510], R3 ;  /* 0x03451003040075a7 */ /* 0x0002e6000802017f */
[----:B---3--:R-:W-:Y:S05]  /*ecb0*/  @!P1 NANOSLEEP.SYNCS 0x989680 ;  /* 0x009896800000995d */ /* 0x008fea0003900000 */
[----:B------:R-:W3:Y:S02]  /*ecc0*/  @!P1 SYNCS.PHASECHK.TRANS64 P1, [R4+URZ+0x34510], R3 ;  /* 0x03451003040095a7 */ /* 0x000ee4000802007f */
[----:B---3--:R-:W-:Y:S05]  /*ecd0*/  @!P1 BRA `(.L_x_146) ;  /* 0xfffffffc00ec9947 */ /* 0x008fea000383ffff */
[----:B------:R-:W-:Y:S05]  /*ece0*/  BRA `(.L_x_291) ;  /* 0xffffffa8008c7947 */ /* 0x000fea000383ffff */
.L_x_152:
[----:B-1-34-:R-:W-:-:S04]  /*ecf0*/  IMAD.U32 R4, RZ, RZ, UR6 ;  /* 0x00000006ff047e24 */ /* 0x01afc8000f8e00ff */
[----:B------:R1:W3:Y:S03]  /*ed00*/  SYNCS.PHASECHK.TRANS64.TRYWAIT P1, [R4+URZ+0x34518], R3 ;  /* 0x03451803040075a7 */ /* 0x0002e6000802017f */
[----:B---3--:R-:W-:Y:S05]  /*ed10*/  @!P1 NANOSLEEP.SYNCS 0x989680 ;  /* 0x009896800000995d */ /* 0x008fea0003900000 */
[----:B------:R-:W3:Y:S02]  /*ed20*/  @!P1 SYNCS.PHASECHK.TRANS64 P1, [R4+URZ+0x34518], R3 ;  /* 0x03451803040095a7 */ /* 0x000ee4000802007f */
[----:B---3--:R-:W-:Y:S05]  /*ed30*/  @!P1 BRA `(.L_x_152) ;  /* 0xfffffffc00ec9947 */ /* 0x008fea000383ffff */
[----:B------:R-:W-:Y:S05]  /*ed40*/  BRA `(.L_x_292) ;  /* 0xffffffa800cc7947 */ /* 0x000fea000383ffff */
.L_x_158:
[----:B-1----:R-:W-:-:S04]  /*ed50*/  IMAD.U32 R5, RZ, RZ, UR6 ;  /* 0x00000006ff057e24 */ /* 0x002fc8000f8e00ff */
[----:B------:R1:W3:Y:S03]  /*ed60*/  SYNCS.PHASECHK.TRANS64.TRYWAIT P1, [R5+URZ+0x34500], R4 ;  /* 0x03450004050075a7 */ /* 0x0002e6000802017f */
[----:B---3--:R-:W-:Y:S05]  /*ed70*/  @!P1 NANOSLEEP.SYNCS 0x989680 ;  /* 0x009896800000995d */ /* 0x008fea0003900000 */
[----:B------:R-:W3:Y:S02]  /*ed80*/  @!P1 SYNCS.PHASECHK.TRANS64 P1, [R5+URZ+0x34500], R4 ;  /* 0x03450004050095a7 */ /* 0x000ee4000802007f */
[----:B---3--:R-:W-:Y:S05]  /*ed90*/  @!P1 BRA `(.L_x_158) ;  /* 0xfffffffc00ec9947 */ /* 0x008fea000383ffff */
[----:B------:R-:W-:Y:S05]  /*eda0*/  BRA `(.L_x_293) ;  /* 0xffffffac00147947 */ /* 0x000fea000383ffff */
.L_x_164:
[----:B-1-3--:R-:W-:-:S04]  /*edb0*/  IMAD.U32 R5, RZ, RZ, UR6 ;  /* 0x00000006ff057e24 */ /* 0x00afc8000f8e00ff */
[----:B------:R1:W3:Y:S03]  /*edc0*/  SYNCS.PHASECHK.TRANS64.TRYWAIT P1, [R5+URZ+0x34508], R4 ;  /* 0x03450804050075a7 */ /* 0x0002e6000802017f */
[----:B---3--:R-:W-:Y:S05]  /*edd0*/  @!P1 NANOSLEEP.SYNCS 0x989680 ;  /* 0x009896800000995d */ /* 0x008fea0003900000 */
[----:B------:R-:W3:Y:S02]  /*ede0*/  @!P1 SYNCS.PHASECHK.TRANS64 P1, [R5+URZ+0x34508], R4 ;  /* 0x03450804050095a7 */ /* 0x000ee4000802007f */
[----:B---3--:R-:W-:Y:S05]  /*edf0*/  @!P1 BRA `(.L_x_164) ;  /* 0xfffffffc00ec9947 */ /* 0x008fea000383ffff */
[----:B------:R-:W-:Y:S05]  /*ee00*/  BRA `(.L_x_294) ;  /* 0xffffffac00487947 */ /* 0x000fea000383ffff */
.L_x_170:
[----:B-1-34-:R-:W-:-:S04]  /*ee10*/  IMAD.U32 R5, RZ, RZ, UR6 ;  /* 0x00000006ff057e24 */ /* 0x01afc8000f8e00ff */
[----:B------:R1:W3:Y:S03]  /*ee20*/  SYNCS.PHASECHK.TRANS64.TRYWAIT P1, [R5+URZ+0x34510], R4 ;  /* 0x03451004050075a7 */ /* 0x0002e6000802017f */
[----:B---3--:R-:W-:Y:S05]  /*ee30*/  @!P1 NANOSLEEP.SYNCS 0x989680 ;  /* 0x009896800000995d */ /* 0x008fea0003900000 */
[----:B------:R-:W3:Y:S02]  /*ee40*/  @!P1 SYNCS.PHASECHK.TRANS64 P1, [R5+URZ+0x34510], R4 ;  /* 0x03451004050095a7 */ /* 0x000ee4000802007f */
[----:B---3--:R-:W-:Y:S05]  /*ee50*/  @!P1 BRA `(.L_x_170) ;  /* 0xfffffffc00ec9947 */ /* 0x008fea000383ffff */
[----:B------:R-:W-:Y:S05]  /*ee60*/  BRA `(.L_x_295) ;  /* 0xffffffac00847947 */ /* 0x000fea000383ffff */
.L_x_176:
[----:B-1-34-:R-:W-:-:S04]  /*ee70*/  IMAD.U32 R5, RZ, RZ, UR6 ;  /* 0x00000006ff057e24 */ /* 0x01afc8000f8e00ff */
[----:B------:R1:W3:Y:S03]  /*ee80*/  SYNCS.PHASECHK.TRANS64.TRYWAIT P1, [R5+URZ+0x34518], R4 ;  /* 0x03451804050075a7 */ /* 0x0002e6000802017f */
[----:B---3--:R-:W-:Y:S05]  /*ee90*/  @!P1 NANOSLEEP.SYNCS 0x989680 ;  /* 0x009896800000995d */ /* 0x008fea0003900000 */
[----:B------:R-:W3:Y:S02]  /*eea0*/  @!P1 SYNCS.PHASECHK.TRANS64 P1, [R5+URZ+0x34518], R4 ;  /* 0x03451804050095a7 */ /* 0x000ee4000802007f */
[----:B---3--:R-:W-:Y:S05]  /*eeb0*/  @!P1 BRA `(.L_x_176) ;  /* 0xfffffffc00ec9947 */ /* 0x008fea000383ffff */
[----:B------:R-:W-:Y:S05]  /*eec0*/  BRA `(.L_x_296) ;  /* 0xffffffac00b47947 */ /* 0x000fea000383ffff */
.L_x_191:
[----:B-1----:R-:W-:-:S04]  /*eed0*/  MOV R0, UR6 ;  /* 0x0000000600007c02 */ /* 0x002fc80008000f00 */
[----:B------:R1:W2:Y:S03]  /*eee0*/  SYNCS.PHASECHK.TRANS64.TRYWAIT P0, [R0+URZ+0x34500], R3 ;  /* 0x03450003000075a7 */ /* 0x0002a6000800017f */
[----:B--2---:R-:W-:Y:S05]  /*eef0*/  @!P0 NANOSLEEP.SYNCS 0x989680 ;  /* 0x009896800000895d */ /* 0x004fea0003900000 */
[----:B------:R-:W2:Y:S02]  /*ef00*/  @!P0 SYNCS.PHASECHK.TRANS64 P0, [R0+URZ+0x34500], R3 ;  /* 0x03450003000085a7 */ /* 0x000ea4000800007f */
[----:B--2---:R-:W-:Y:S05]  /*ef10*/  @!P0 BRA `(.L_x_191) ;  /* 0xfffffffc00ec8947 */ /* 0x004fea000383ffff */
[----:B------:R-:W-:Y:S05]  /*ef20*/  BRA `(.L_x_297) ;  /* 0xffffffb400387947 */ /* 0x000fea000383ffff */
.L_x_193:
[----:B-1----:R-:W-:-:S04]  /*ef30*/  IMAD.U32 R0, RZ, RZ, UR6 ;  /* 0x00000006ff007e24 */ /* 0x002fc8000f8e00ff */
[----:B------:R1:W2:Y:S03]  /*ef40*/  SYNCS.PHASECHK.TRANS64.TRYWAIT P0, [R0+URZ+0x34508], R3 ;  /* 0x03450803000075a7 */ /* 0x0002a6000800017f */
[----:B--2---:R-:W-:Y:S05]  /*ef50*/  @!P0 NANOSLEEP.SYNCS 0x989680 ;  /* 0x009896800000895d */ /* 0x004fea0003900000 */
[----:B------:R-:W2:Y:S02]  /*ef60*/  @!P0 SYNCS.PHASECHK.TRANS64 P0, [R0+URZ+0x34508], R3 ;  /* 0x03450803000085a7 */ /* 0x000ea4000800007f */
[----:B--2---:R-:W-:Y:S05]  /*ef70*/  @!P0 BRA `(.L_x_193) ;  /* 0xfffffffc00ec8947 */ /* 0x004fea000383ffff */
[----:B------:R-:W-:Y:S05]  /*ef80*/  BRA `(.L_x_298) ;  /* 0xffffffb400307947 */ /* 0x000fea000383ffff */
.L_x_195:
[----:B-1----:R-:W-:-:S04]  /*ef90*/  IMAD.U32 R0, RZ, RZ, UR6 ;  /* 0x00000006ff007e24 */ /* 0x002fc8000f8e00ff */
[----:B------:R1:W2:Y:S03]  /*efa0*/  SYNCS.PHASECHK.TRANS64.TRYWAIT P0, [R0+URZ+0x34510], R3 ;  /* 0x03451003000075a7 */ /* 0x0002a6000800017f */
[----:B--2---:R-:W-:Y:S05]  /*efb0*/  @!P0 NANOSLEEP.SYNCS 0x989680 ;  /* 0x009896800000895d */ /* 0x004fea0003900000 */
[----:B------:R-:W2:Y:S02]  /*efc0*/  @!P0 SYNCS.PHASECHK.TRANS64 P0, [R0+URZ+0x34510], R3 ;  /* 0x03451003000085a7 */ /* 0x000ea4000800007f */
[----:B--2---:R-:W-:Y:S05]  /*efd0*/  @!P0 BRA `(.L_x_195) ;  /* 0xfffffffc00ec8947 */ /* 0x004fea000383ffff */
[----:B------:R-:W-:Y:S05]  /*efe0*/  BRA `(.L_x_299) ;  /* 0xffffffb400287947 */ /* 0x000fea000383ffff */
.L_x_207:
[----:B------:R-:W-:Y:S01]  /*eff0*/  BSSY B1, `(.L_x_300) ;  /* 0x0000006000017945 */ /* 0x000fe20003800000 */
[----:B------:R-:W-:-:S07]  /*f000*/  IMAD.MOV.U32 R15, RZ, RZ, -0x1 ;  /* 0xffffffffff0f7424 */ /* 0x000fce00078e00ff */
[----:B-----5:R-:W-:Y:S05]  /*f010*/  WARPSYNC.COLLECTIVE R15, `(.L_x_301) ;  /* 0x000000000f0c7348 */ /* 0x020fea0003c00000 */
[----:B-----5:R-:W-:Y:S02]  /*f020*/  ELECT P6, UR62, PT ;  /* 0x00000000003e782f */ /* 0x020fe400038c0000 */
[----:B------:R-:W-:Y:S01]  /*f030*/  MOV R14, UR62 ;  /* 0x0000003e000e7c02 */ /* 0x000fe20008000f00 */
[----:B------:R-:W-:Y:S10]  /*f040*/  ENDCOLLECTIVE ;  /* 0x000000000000791b */ /* 0x000ff40003800000 */
.L_x_301:
[----:B------:R-:W-:Y:S05]  /*f050*/  BSYNC B1 ;  /* 0x0000000000017941 */ /* 0x000fea0003800000 */
.L_x_300:
[----:B------:R-:W-:Y:S05]  /*f060*/  BRA `(.L_x_302) ;  /* 0xffffffc000207947 */ /* 0x000fea000383ffff */
.L_x_210:
[----:B--2---:R2:W3:Y:S02]  /*f070*/  SYNCS.PHASECHK.TRANS64.TRYWAIT P0, [R10+URZ+0x344b0], R7 ;  /* 0x0344b0070a0075a7 */ /* 0x0044e4000800017f */
[----:B---3--:R-:W-:Y:S05]  /*f080*/  @!P0 NANOSLEEP.SYNCS 0x989680 ;  /* 0x009896800000895d */ /* 0x008fea0003900000 */
[----:B------:R-:W3:Y:S02]  /*f090*/  @!P0 SYNCS.PHASECHK.TRANS64 P0, [R10+URZ+0x344b0], R7 ;  /* 0x0344b0070a0085a7 */ /* 0x000ee4000800007f */
[----:B---3--:R-:W-:Y:S05]  /*f0a0*/  @!P0 BRA `(.L_x_210) ;  /* 0xfffffffc00f08947 */ /* 0x008fea000383ffff */
[----:B------:R-:W-:Y:S05]  /*f0b0*/  BRA `(.L_x_303) ;  /* 0xffffffc000487947 */ /* 0x000fea000383ffff */
.L_x_216:
[----:B-1----:R1:W2:Y:S02]  /*f0c0*/  SYNCS.PHASECHK.TRANS64.TRYWAIT P0, [R5+URZ+0x34400], R4 ;  /* 0x03440004050075a7 */ /* 0x0022a4000800017f */
[----:B--2---:R-:W-:Y:S05]  /*f0d0*/  @!P0 NANOSLEEP.SYNCS 0x989680 ;  /* 0x009896800000895d */ /* 0x004fea0003900000 */
[----:B------:R-:W2:Y:S02]  /*f0e0*/  @!P0 SYNCS.PHASECHK.TRANS64 P0, [R5+URZ+0x34400], R4 ;  /* 0x03440004050085a7 */ /* 0x000ea4000800007f */
[----:B--2---:R-:W-:Y:S05]  /*f0f0*/  @!P0 BRA `(.L_x_216) ;  /* 0xfffffffc00f08947 */ /* 0x004fea000383ffff */
[----:B------:R-:W-:Y:S05]  /*f100*/  BRA `(.L_x_304) ;  /* 0xffffffc4000c7947 */ /* 0x000fea000383ffff */
.L_x_219:
[----:B------:R-:W-:Y:S01]  /*f110*/  BSSY B1, `(.L_x_305) ;  /* 0x0000006000017945 */ /* 0x000fe20003800000 */
[----:B------:R-:W-:-:S07]  /*f120*/  IMAD.MOV.U32 R15, RZ, RZ, -0x1 ;  /* 0xffffffffff0f7424 */ /* 0x000fce00078e00ff */
[----:B-1---5:R-:W-:Y:S05]  /*f130*/  WARPSYNC.COLLECTIVE R15, `(.L_x_306) ;  /* 0x000000000f0c7348 */ /* 0x022fea0003c00000 */
[----:B------:R-:W-:Y:S02]  /*f140*/  ELECT P6, UR62, PT ;  /* 0x00000000003e782f */ /* 0x000fe400038c0000 */
[----:B------:R-:W-:Y:S01]  /*f150*/  MOV R14, UR62 ;  /* 0x0000003e000e7c02 */ /* 0x000fe20008000f00 */
[----:B-1---5:R-:W-:Y:S10]  /*f160*/  ENDCOLLECTIVE ;  /* 0x000000000000791b */ /* 0x022ff40003800000 */
.L_x_306:
[----:B------:R-:W-:Y:S05]  /*f170*/  BSYNC B1 ;  /* 0x0000000000017941 */ /* 0x000fea0003800000 */
.L_x_305:
[----:B------:R-:W-:Y:S05]  /*f180*/  BRA `(.L_x_307) ;  /* 0xffffffc400547947 */ /* 0x000fea000383ffff */
.L_x_222:
[----:B------:R-:W-:Y:S01]  /*f190*/  BSSY B1, `(.L_x_308) ;  /* 0x0000005000017945 */ /* 0x000fe20003800000 */
[----:B--2---:R-:W-:-:S07]  /*f1a0*/  IMAD.MOV.U32 R15, RZ, RZ, -0x1 ;  /* 0xffffffffff0f7424 */ /* 0x004fce00078e00ff */
[----:B-1---5:R-:W-:Y:S05]  /*f1b0*/  WARPSYNC.COLLECTIVE R15, `(.L_x_309) ;  /* 0x000000000f087348 */ /* 0x022fea0003c00000 */
[----:B------:R-:W-:Y:S01]  /*f1c0*/  NOP ;  /* 0x0000000000007918 */ /* 0x000fe20000000000 */
[----:B-1---5:R-:W-:Y:S01]  /*f1d0*/  ENDCOLLECTIVE ;  /* 0x000000000000791b */ /* 0x022fe20003800000 */
.L_x_309:
[----:B------:R-:W-:Y:S05]  /*f1e0*/  BSYNC B1 ;  /* 0x0000000000017941 */ /* 0x000fea0003800000 */
.L_x_308:
[----:B------:R-:W-:-:S07]  /*f1f0*/  IMAD.MOV.U32 R15, RZ, RZ, -0x1 ;  /* 0xffffffffff0f7424 */ /* 0x000fce00078e00ff */
[----:B------:R-:W-:Y:S05]  /*f200*/  WARPSYNC.COLLECTIVE R15, `(.L_x_310) ;  /* 0x000000000f0c7348 */ /* 0x000fea0003c00000 */
[----:B------:R-:W-:Y:S02]  /*f210*/  ELECT P6, UR62, PT ;  /* 0x00000000003e782f */ /* 0x000fe400038c0000 */
[----:B------:R-:W-:Y:S01]  /*f220*/  MOV R14, UR62 ;  /* 0x0000003e000e7c02 */ /* 0x000fe20008000f00 */
[----:B------:R-:W-:Y:S10]  /*f230*/  ENDCOLLECTIVE ;  /* 0x000000000000791b */ /* 0x000ff40003800000 */
.L_x_310:
[----:B------:R-:W-:Y:S05]  /*f240*/  BRA `(.L_x_311) ;  /* 0xffffffc800747947 */ /* 0x000fea000383ffff */
.L_x_225:
[----:B------:R-:W-:Y:S01]  /*f250*/  BSSY B0, `(.L_x_312) ;  /* 0x0000006000007945 */ /* 0x000fe20003800000 */
[----:B------:R-:W-:-:S07]  /*f260*/  IMAD.MOV.U32 R15, RZ, RZ, -0x1 ;  /* 0xffffffffff0f7424 */ /* 0x000fce00078e00ff */
[----:B-----5:R-:W-:Y:S05]  /*f270*/  WARPSYNC.COLLECTIVE R15, `(.L_x_313) ;  /* 0x000000000f0c7348 */ /* 0x020fea0003c00000 */
[----:B-----5:R-:W-:Y:S02]  /*f280*/  ELECT P6, UR62, PT ;  /* 0x00000000003e782f */ /* 0x020fe400038c0000 */
[----:B------:R-:W-:Y:S01]  /*f290*/  MOV R14, UR62 ;  /* 0x0000003e000e7c02 */ /* 0x000fe20008000f00 */
[----:B------:R-:W-:Y:S10]  /*f2a0*/  ENDCOLLECTIVE ;  /* 0x000000000000791b */ /* 0x000ff40003800000 */
.L_x_313:
[----:B------:R-:W-:Y:S05]  /*f2b0*/  BSYNC B0 ;  /* 0x0000000000007941 */ /* 0x000fea0003800000 */
.L_x_312:
[----:B------:R-:W-:Y:S05]  /*f2c0*/  BRA `(.L_x_314) ;  /* 0xffffffc800c47947 */ /* 0x000fea000383ffff */
.L_x_229:
[----:B-1----:R1:W2:Y:S02]  /*f2d0*/  SYNCS.PHASECHK.TRANS64.TRYWAIT P0, [R7+URZ], R4 ;  /* 0x00000004070075a7 */ /* 0x0022a4000800017f */
[----:B--2---:R-:W-:Y:S05]  /*f2e0*/  @!P0 NANOSLEEP.SYNCS 0x989680 ;  /* 0x009896800000895d */ /* 0x004fea0003900000 */
[----:B------:R-:W2:Y:S02]  /*f2f0*/  @!P0 SYNCS.PHASECHK.TRANS64 P0, [R7+URZ], R4 ;  /* 0x00000004070085a7 */ /* 0x000ea4000800007f */
[----:B--2---:R-:W-:Y:S05]  /*f300*/  @!P0 BRA `(.L_x_229) ;  /* 0xfffffffc00f08947 */ /* 0x004fea000383ffff */
[----:B------:R-:W-:Y:S05]  /*f310*/  BRA `(.L_x_315) ;  /* 0xffffffcc00007947 */ /* 0x000fea000383ffff */
.L_x_230:
[----:B-1----:R1:W2:Y:S02]  /*f320*/  SYNCS.PHASECHK.TRANS64.TRYWAIT P0, [R6+URZ], R3 ;  /* 0x00000003060075a7 */ /* 0x0022a4000800017f */
[----:B--2---:R-:W-:Y:S05]  /*f330*/  @!P0 NANOSLEEP.SYNCS 0x989680 ;  /* 0x009896800000895d */ /* 0x004fea0003900000 */
[----:B------:R-:W2:Y:S02]  /*f340*/  @!P0 SYNCS.PHASECHK.TRANS64 P0, [R6+URZ], R3 ;  /* 0x00000003060085a7 */ /* 0x000ea4000800007f */
[----:B--2---:R-:W-:Y:S05]  /*f350*/  @!P0 BRA `(.L_x_230) ;  /* 0xfffffffc00f08947 */ /* 0x004fea000383ffff */
[----:B------:R-:W-:Y:S05]  /*f360*/  BRA `(.L_x_316) ;  /* 0xffffffcc00107947 */ /* 0x000fea000383ffff */
.L_x_231:
[----:B-1----:R1:W2:Y:S02]  /*f370*/  SYNCS.PHASECHK.TRANS64.TRYWAIT P0, [R7+URZ], R4 ;  /* 0x00000004070075a7 */ /* 0x0022a4000800017f */
[----:B--2---:R-:W-:Y:S05]  /*f380*/  @!P0 NANOSLEEP.SYNCS 0x989680 ;  /* 0x009896800000895d */ /* 0x004fea0003900000 */
[----:B------:R-:W2:Y:S02]  /*f390*/  @!P0 SYNCS.PHASECHK.TRANS64 P0, [R7+URZ], R4 ;  /* 0x00000004070085a7 */ /* 0x000ea4000800007f */
[----:B--2---:R-:W-:Y:S05]  /*f3a0*/  @!P0 BRA `(.L_x_231) ;  /* 0xfffffffc00f08947 */ /* 0x004fea000383ffff */
[----:B------:R-:W-:Y:S05]  /*f3b0*/  BRA `(.L_x_317) ;  /* 0xffffffcc00207947 */ /* 0x000fea000383ffff */
.L_x_232:
[----:B-1----:R1:W2:Y:S02]  /*f3c0*/  SYNCS.PHASECHK.TRANS64.TRYWAIT P0, [R6+URZ], R3 ;  /* 0x00000003060075a7 */ /* 0x0022a4000800017f */
[----:B--2---:R-:W-:Y:S05]  /*f3d0*/  @!P0 NANOSLEEP.SYNCS 0x989680 ;  /* 0x009896800000895d */ /* 0x004fea0003900000 */
[----:B------:R-:W2:Y:S02]  /*f3e0*/  @!P0 SYNCS.PHASECHK.TRANS64 P0, [R6+URZ], R3 ;  /* 0x00000003060085a7 */ /* 0x000ea4000800007f */
[----:B--2---:R-:W-:Y:S05]  /*f3f0*/  @!P0 BRA `(.L_x_232) ;  /* 0xfffffffc00f08947 */ /* 0x004fea000383ffff */
[----:B------:R-:W-:Y:S05]  /*f400*/  BRA `(.L_x_318) ;  /* 0xffffffcc00307947 */ /* 0x000fea000383ffff */
.L_x_233:
[----:B--2---:R2:W3:Y:S02]  /*f410*/  SYNCS.PHASECHK.TRANS64.TRYWAIT P0, [R7+URZ], R4 ;  /* 0x00000004070075a7 */ /* 0x0044e4000800017f */
[----:B---3--:R-:W-:Y:S05]  /*f420*/  @!P0 NANOSLEEP.SYNCS 0x989680 ;  /* 0x009896800000895d */ /* 0x008fea0003900000 */
[----:B------:R-:W3:Y:S02]  /*f430*/  @!P0 SYNCS.PHASECHK.TRANS64 P0, [R7+URZ], R4 ;  /* 0x00000004070085a7 */ /* 0x000ee4000800007f */
[----:B---3--:R-:W-:Y:S05]  /*f440*/  @!P0 BRA `(.L_x_233) ;  /* 0xfffffffc00f08947 */ /* 0x008fea000383ffff */
[----:B------:R-:W-:Y:S05]  /*f450*/  BRA `(.L_x_319) ;  /* 0xffffffcc00387947 */ /* 0x000fea000383ffff */
.L_x_251:
[----:B-1----:R1:W3:Y:S02]  /*f460*/  SYNCS.PHASECHK.TRANS64.TRYWAIT P2, [R17+URZ+0x34440], R2 ;  /* 0x03444002110075a7 */ /* 0x0022e4000804017f */
[----:B---3--:R-:W-:Y:S05]  /*f470*/  @!P2 NANOSLEEP.SYNCS 0x989680 ;  /* 0x009896800000a95d */ /* 0x008fea0003900000 */
[----:B------:R-:W3:Y:S02]  /*f480*/  @!P2 SYNCS.PHASECHK.TRANS64 P2, [R17+URZ+0x34440], R2 ;  /* 0x034440021100a5a7 */ /* 0x000ee4000804007f */
[----:B---3--:R-:W-:Y:S05]  /*f490*/  @!P2 BRA `(.L_x_251) ;  /* 0xfffffffc00f0a947 */ /* 0x008fea000383ffff */
[----:B------:R-:W-:Y:S05]  /*f4a0*/  BRA `(.L_x_320) ;  /* 0xffffffe800547947 */ /* 0x000fea000383ffff */
.L_x_257:
[----:B-1----:R1:W2:Y:S02]  /*f4b0*/  SYNCS.PHASECHK.TRANS64.TRYWAIT P0, [R5+URZ+0x34440], R2 ;  /* 0x03444002050075a7 */ /* 0x0022a4000800017f */
[----:B--2---:R-:W-:Y:S05]  /*f4c0*/  @!P0 NANOSLEEP.SYNCS 0x989680 ;  /* 0x009896800000895d */ /* 0x004fea0003900000 */
[----:B------:R-:W2:Y:S02]  /*f4d0*/  @!P0 SYNCS.PHASECHK.TRANS64 P0, [R5+URZ+0x34440], R2 ;  /* 0x03444002050085a7 */ /* 0x000ea4000800007f */
[----:B--2---:R-:W-:Y:S05]  /*f4e0*/  @!P0 BRA `(.L_x_257) ;  /* 0xfffffffc00f08947 */ /* 0x004fea000383ffff */
[----:B------:R-:W-:Y:S05]  /*f4f0*/  BRA `(.L_x_321) ;  /* 0xffffffe800bc7947 */ /* 0x000fea000383ffff */
.L_x_259:
[----:B-1----:R1:W2:Y:S02]  /*f500*/  SYNCS.PHASECHK.TRANS64.TRYWAIT P0, [R7+URZ+0x34440], R0 ;  /* 0x03444000070075a7 */ /* 0x0022a4000800017f */
[----:B--2---:R-:W-:Y:S05]  /*f510*/  @!P0 NANOSLEEP.SYNCS 0x989680 ;  /* 0x009896800000895d */ /* 0x004fea0003900000 */
[----:B------:R-:W2:Y:S02]  /*f520*/  @!P0 SYNCS.PHASECHK.TRANS64 P0, [R7+URZ+0x34440], R0 ;  /* 0x03444000070085a7 */ /* 0x000ea4000800007f */
[----:B--2---:R-:W-:Y:S05]  /*f530*/  @!P0 BRA `(.L_x_259) ;  /* 0xfffffffc00f08947 */ /* 0x004fea000383ffff */
[----:B------:R-:W-:Y:S05]  /*f540*/  BRA `(.L_x_322) ;  /* 0xffffffe800d47947 */ /* 0x000fea000383ffff */
.L_x_261:
[----:B-1----:R1:W2:Y:S02]  /*f550*/  SYNCS.PHASECHK.TRANS64.TRYWAIT P0, [R7+URZ+0x34440], R0 ;  /* 0x03444000070075a7 */ /* 0x0022a4000800017f */
[----:B--2---:R-:W-:Y:S05]  /*f560*/  @!P0 NANOSLEEP.SYNCS 0x989680 ;  /* 0x009896800000895d */ /* 0x004fea0003900000 */
[----:B------:R-:W2:Y:S02]  /*f570*/  @!P0 SYNCS.PHASECHK.TRANS64 P0, [R7+URZ+0x34440], R0 ;  /* 0x03444000070085a7 */ /* 0x000ea4000800007f */
[----:B--2---:R-:W-:Y:S05]  /*f580*/  @!P0 BRA `(.L_x_261) ;  /* 0xfffffffc00f08947 */ /* 0x004fea000383ffff */
[----:B------:R-:W-:Y:S05]  /*f590*/  BRA `(.L_x_323) ;  /* 0xffffffe800ec7947 */ /* 0x000fea000383ffff */
.L_x_263:
[----:B-1----:R1:W2:Y:S02]  /*f5a0*/  SYNCS.PHASECHK.TRANS64.TRYWAIT P0, [R7+URZ+0x34440], R0 ;  /* 0x03444000070075a7 */ /* 0x0022a4000800017f */
[----:B--2---:R-:W-:Y:S05]  /*f5b0*/  @!P0 NANOSLEEP.SYNCS 0x989680 ;  /* 0x009896800000895d */ /* 0x004fea0003900000 */
[----:B------:R-:W2:Y:S02]  /*f5c0*/  @!P0 SYNCS.PHASECHK.TRANS64 P0, [R7+URZ+0x34440], R0 ;  /* 0x03444000070085a7 */ /* 0x000ea4000800007f */
[----:B--2---:R-:W-:Y:S05]  /*f5d0*/  @!P0 BRA `(.L_x_263) ;  /* 0xfffffffc00f08947 */ /* 0x004fea000383ffff */
[----:B------:R-:W-:Y:S05]  /*f5e0*/  BRA `(.L_x_324) ;  /* 0xffffffec00047947 */ /* 0x000fea000383ffff */
.L_x_265:
[----:B-1----:R1:W2:Y:S02]  /*f5f0*/  SYNCS.PHASECHK.TRANS64.TRYWAIT P0, [R7+URZ+0x34440], R0 ;  /* 0x03444000070075a7 */ /* 0x0022a4000800017f */
[----:B--2---:R-:W-:Y:S05]  /*f600*/  @!P0 NANOSLEEP.SYNCS 0x989680 ;  /* 0x009896800000895d */ /* 0x004fea0003900000 */
[----:B------:R-:W2:Y:S02]  /*f610*/  @!P0 SYNCS.PHASECHK.TRANS64 P0, [R7+URZ+0x34440], R0 ;  /* 0x03444000070085a7 */ /* 0x000ea4000800007f */
[----:B--2---:R-:W-:Y:S05]  /*f620*/  @!P0 BRA `(.L_x_265) ;  /* 0xfffffffc00f08947 */ /* 0x004fea000383ffff */
[----:B------:R-:W-:Y:S05]  /*f630*/  BRA `(.L_x_325) ;  /* 0xffffffec001c7947 */ /* 0x000fea000383ffff */
.L_x_267:
[----:B-1----:R1:W2:Y:S02]  /*f640*/  SYNCS.PHASECHK.TRANS64.TRYWAIT P0, [R7+URZ+0x34440], R0 ;  /* 0x03444000070075a7 */ /* 0x0022a4000800017f */
[----:B--2---:R-:W-:Y:S05]  /*f650*/  @!P0 NANOSLEEP.SYNCS 0x989680 ;  /* 0x009896800000895d */ /* 0x004fea0003900000 */
[----:B------:R-:W2:Y:S02]  /*f660*/  @!P0 SYNCS.PHASECHK.TRANS64 P0, [R7+URZ+0x34440], R0 ;  /* 0x03444000070085a7 */ /* 0x000ea4000800007f */
[----:B--2---:R-:W-:Y:S05]  /*f670*/  @!P0 BRA `(.L_x_267) ;  /* 0xfffffffc00f08947 */ /* 0x004fea000383ffff */
[----:B------:R-:W-:Y:S05]  /*f680*/  BRA `(.L_x_326) ;  /* 0xffffffec00347947 */ /* 0x000fea000383ffff */
.L_x_269:
[----:B-1----:R1:W2:Y:S02]  /*f690*/  SYNCS.PHASECHK.TRANS64.TRYWAIT P0, [R7+URZ+0x34440], R0 ;  /* 0x03444000070075a7 */ /* 0x0022a4000800017f */
[----:B--2---:R-:W-:Y:S05]  /*f6a0*/  @!P0 NANOSLEEP.SYNCS 0x989680 ;  /* 0x009896800000895d */ /* 0x004fea0003900000 */
[----:B------:R-:W2:Y:S02]  /*f6b0*/  @!P0 SYNCS.PHASECHK.TRANS64 P0, [R7+URZ+0x34440], R0 ;  /* 0x03444000070085a7 */ /* 0x000ea4000800007f */
[----:B--2---:R-:W-:Y:S05]  /*f6c0*/  @!P0 BRA `(.L_x_269) ;  /* 0xfffffffc00f08947 */ /* 0x004fea000383ffff */
[----:B------:R-:W-:Y:S05]  /*f6d0*/  BRA `(.L_x_327) ;  /* 0xffffffec004c7947 */ /* 0x000fea000383ffff */
        .weak           $__internal_0_$__cuda_sm20_div_u64
        .type           $__internal_0_$__cuda_sm20_div_u64,@function
        .size           $__internal_0_$__cuda_sm20_div_u64,(.L_x_248 - $__internal_0_$__cuda_sm20_div_u64)
$__internal_0_$__cuda_sm20_div_u64:
[----:B------:R-:W-:-:S04]  /*f6e0*/  IMAD.MOV.U32 R17, RZ, RZ, R23 ;  /* 0x000000ffff117224 */ /* 0x000fc800078e0017 */
[----:B------:R-:W1:Y:S08]  /*f6f0*/  I2F.U64.RP R0, R16 ;  /* 0x0000001000007312 */ /* 0x000e700000309000 */
[----:B-1----:R-:W1:Y:S02]  /*f700*/  MUFU.RCP R0, R0 ;  /* 0x0000000000007308 */ /* 0x002e640000001000 */
[----:B-1----:R-:W-:-:S06]  /*f710*/  IADD3 R2, R0, 0x1ffffffe, RZ ;  /* 0x1ffffffe00027810 */ /* 0x002fcc0007ffe0ff */
[----:B------:R-:W1:Y:S02]  /*f720*/  F2I.U64.TRUNC R2, R2 ;  /* 0x0000000200027311 */ /* 0x000e64000020d800 */
[----:B-1----:R-:W-:-:S04]  /*f730*/  IMAD.WIDE.U32 R14, R2, R16, RZ ;  /* 0x00000010020e7225 */ /* 0x002fc800078e00ff */
[----:B------:R-:W-:Y:S01]  /*f740*/  IMAD R15, R2, R23, R15 ;  /* 0x00000017020f7224 */ /* 0x000fe200078e020f */
[----:B------:R-:W-:-:S03]  /*f750*/  IADD3 R19, P1, RZ, -R14, RZ ;  /* 0x8000000eff137210 */ /* 0x000fc60007f3e0ff */
[----:B------:R-:W-:Y:S02]  /*f760*/  IMAD R15, R3, R16, R15 ;  /* 0x00000010030f7224 */ /* 0x000fe400078e020f */
[----:B------:R-:W-:-:S04]  /*f770*/  IMAD.HI.U32 R14, R2, R19, RZ ;  /* 0x00000013020e7227 */ /* 0x000fc800078e00ff */
[----:B------:R-:W-:Y:S02]  /*f780*/  IMAD.X R21, RZ, RZ, ~R15, P1 ;  /* 0x000000ffff157224 */ /* 0x000fe400008e0e0f */
[----:B------:R-:W-:Y:S02]  /*f790*/  IMAD.MOV.U32 R15, RZ, RZ, R2 ;  /* 0x000000ffff0f7224 */ /* 0x000fe400078e0002 */
[-C--:B------:R-:W-:Y:S02]  /*f7a0*/  IMAD R17, R3, R21.reuse, RZ ;  /* 0x0000001503117224 */ /* 0x080fe400078e02ff */
[----:B------:R-:W-:-:S04]  /*f7b0*/  IMAD.WIDE.U32 R14, P1, R2, R21, R14 ;  /* 0x00000015020e7225 */ /* 0x000fc8000782000e */
[----:B------:R-:W-:-:S04]  /*f7c0*/  IMAD.HI.U32 R21, R3, R21, RZ ;  /* 0x0000001503157227 */ /* 0x000fc800078e00ff */
[----:B------:R-:W-:-:S04]  /*f7d0*/  IMAD.HI.U32 R14, P2, R3, R19, R14 ;  /* 0x00000013030e7227 */ /* 0x000fc8000784000e */
[----:B------:R-:W-:Y:S01]  /*f7e0*/  IMAD.X R0, R21, 0x1, R3, P1 ;  /* 0x0000000115007824 */ /* 0x000fe200008e0603 */
[----:B------:R-:W-:-:S04]  /*f7f0*/  IADD3 R15, P3, R17, R14, RZ ;  /* 0x0000000e110f7210 */ /* 0x000fc80007f7e0ff */
[----:B------:R-:W-:Y:S01]  /*f800*/  IADD3.X R17, RZ, RZ, R0, P3, P2 ;  /* 0x000000ffff117210 */ /* 0x000fe20001fe4400 */
[----:B------:R-:W-:-:S04]  /*f810*/  IMAD.WIDE.U32 R2, R15, R16, RZ ;  /* 0x000000100f027225 */ /* 0x000fc800078e00ff */
[----:B------:R-:W-:Y:S01]  /*f820*/  IMAD R0, R15, R23, R3 ;  /* 0x000000170f007224 */ /* 0x000fe200078e0203 */
[----:B------:R-:W-:-:S03]  /*f830*/  IADD3 R3, P1, RZ, -R2, RZ ;  /* 0x80000002ff037210 */ /* 0x000fc60007f3e0ff */
[----:B------:R-:W-:Y:S02]  /*f840*/  IMAD R0, R17, R16, R0 ;  /* 0x0000001011007224 */ /* 0x000fe400078e0200 */
[----:B------:R-:W-:-:S04]  /*f850*/  IMAD.HI.U32 R14, R15, R3, RZ ;  /* 0x000000030f0e7227 */ /* 0x000fc800078e00ff */
[----:B------:R-:W-:-:S04]  /*f860*/  IMAD.X R0, RZ, RZ, ~R0, P1 ;  /* 0x000000ffff007224 */ /* 0x000fc800008e0e00 */
[----:B------:R-:W-:-:S04]  /*f870*/  IMAD.WIDE.U32 R14, P1, R15, R0, R14 ;  /* 0x000000000f0e7225 */ /* 0x000fc8000782000e */
[C---:B------:R-:W-:Y:S02]  /*f880*/  IMAD R2, R17.reuse, R0, RZ ;  /* 0x0000000011027224 */ /* 0x040fe400078e02ff */
[----:B------:R-:W-:-:S04]  /*f890*/  IMAD.HI.U32 R15, P2, R17, R3, R14 ;  /* 0x00000003110f7227 */ /* 0x000fc8000784000e */
[----:B------:R-:W-:Y:S01]  /*f8a0*/  IMAD.HI.U32 R0, R17, R0, RZ ;  /* 0x0000000011007227 */ /* 0x000fe200078e00ff */
[----:B------:R-:W-:-:S03]  /*f8b0*/  IADD3 R15, P3, R2, R15, RZ ;  /* 0x0000000f020f7210 */ /* 0x000fc60007f7e0ff */
[----:B------:R-:W-:Y:S02]  /*f8c0*/  IMAD.X R17, R0, 0x1, R17, P1 ;  /* 0x0000000100117824 */ /* 0x000fe400008e0611 */
[----:B------:R-:W-:-:S03]  /*f8d0*/  IMAD.HI.U32 R2, R15, UR13, RZ ;  /* 0x0000000d0f027c27 */ /* 0x000fc6000f8e00ff */
[----:B------:R-:W-:Y:S01]  /*f8e0*/  IADD3.X R17, RZ, RZ, R17, P3, P2 ;  /* 0x000000ffff117210 */ /* 0x000fe20001fe4411 */
[----:B------:R-:W-:Y:S02]  /*f8f0*/  IMAD.MOV.U32 R3, RZ, RZ, RZ ;  /* 0x000000ffff037224 */ /* 0x000fe400078e00ff */
[----:B------:R-:W-:-:S04]  /*f900*/  IMAD.WIDE.U32 R2, R15, UR21, R2 ;  /* 0x000000150f027c25 */ /* 0x000fc8000f8e0002 */
[C---:B------:R-:W-:Y:S02]  /*f910*/  IMAD R15, R17.reuse, UR21, RZ ;  /* 0x00000015110f7c24 */ /* 0x040fe4000f8e02ff */
[----:B------:R-:W-:-:S04]  /*f920*/  IMAD.HI.U32 R2, P1, R17, UR13, R2 ;  /* 0x0000000d11027c27 */ /* 0x000fc8000f820002 */
[----:B------:R-:W-:Y:S01]  /*f930*/  IMAD.HI.U32 R0, R17, UR21, RZ ;  /* 0x0000001511007c27 */ /* 0x000fe2000f8e00ff */
[----:B------:R-:W-:-:S03]  /*f940*/  IADD3 R15, P2, R15, R2, RZ ;  /* 0x000000020f0f7210 */ /* 0x000fc60007f5e0ff */
[----:B------:R-:W-:Y:S02]  /*f950*/  IMAD.X R0, RZ, RZ, R0, P1 ;  /* 0x000000ffff007224 */ /* 0x000fe400008e0600 */
[----:B------:R-:W-:-:S04]  /*f960*/  IMAD.WIDE.U32 R2, R15, R16, RZ ;  /* 0x000000100f027225 */ /* 0x000fc800078e00ff */
[----:B------:R-:W-:Y:S01]  /*f970*/  IMAD.X R0, RZ, RZ, R0, P2 ;  /* 0x000000ffff007224 */ /* 0x000fe200010e0600 */
[----:B------:R-:W-:Y:S01]  /*f980*/  IADD3 R17, P2, -R2, UR13, RZ ;  /* 0x0000000d02117c10 */ /* 0x000fe2000ff5e1ff */
[----:B------:R-:W-:-:S03]  /*f990*/  IMAD R3, R15, R23, R3 ;  /* 0x000000170f037224 */ /* 0x000fc600078e0203 */
[-C--:B------:R-:W-:Y:S01]  /*f9a0*/  ISETP.GE.U32.AND P1, PT, R17, R16.reuse, PT ;  /* 0x000000101100720c */ /* 0x080fe20003f26070 */
[----:B------:R-:W-:-:S05]  /*f9b0*/  IMAD R0, R0, R16, R3 ;  /* 0x0000001000007224 */ /* 0x000fca00078e0203 */
[----:B------:R-:W-:Y:S01]  /*f9c0*/  IADD3.X R14, ~R0, UR21, RZ, P2, !PT ;  /* 0x00000015000e7c10 */ /* 0x000fe200097fe5ff */
[----:B------:R-:W-:Y:S01]  /*f9d0*/  VIADD R0, R15, 0x1 ;  /* 0x000000010f007836 */ /* 0x000fe20000000000 */
[----:B------:R-:W-:Y:S02]  /*f9e0*/  IADD3 R2, P2, -R16, R17, RZ ;  /* 0x0000001110027210 */ /* 0x000fe40007f5e1ff */
[----:B------:R-:W-:Y:S02]  /*f9f0*/  ISETP.GE.U32.AND.EX P1, PT, R14, R23, PT, P1 ;  /* 0x000000170e00720c */ /* 0x000fe40003f26110 */
[----:B------:R-:W-:Y:S02]  /*fa00*/  IADD3.X R3, ~R23, R14, RZ, P2, !PT ;  /* 0x0000000e17037210 */ /* 0x000fe400017fe5ff */
[----:B------:R-:W-:Y:S02]  /*fa10*/  SEL R2, R2, R17, P1 ;  /* 0x0000001102027207 */ /* 0x000fe40000800000 */
[----:B------:R-:W-:-:S02]  /*fa20*/  SEL R15, R0, R15, P1 ;  /* 0x0000000f000f7207 */ /* 0x000fc40000800000 */
[----:B------:R-:W-:Y:S02]  /*fa30*/  SEL R3, R3, R14, P1 ;  /* 0x0000000e03037207 */ /* 0x000fe40000800000 */
[----:B------:R-:W-:Y:S01]  /*fa40*/  ISETP.GE.U32.AND P1, PT, R2, R16, PT ;  /* 0x000000100200720c */ /* 0x000fe20003f26070 */
[----:B------:R-:W-:Y:S01]  /*fa50*/  VIADD R0, R15, 0x1 ;  /* 0x000000010f007836 */ /* 0x000fe20000000000 */
[----:B------:R-:W-:Y:S01]  /*fa60*/  ISETP.NE.U32.AND P2, PT, R16, RZ, PT ;  /* 0x000000ff1000720c */ /* 0x000fe20003f45070 */
[----:B------:R-:W-:Y:S01]  /*fa70*/  IMAD.MOV.U32 R2, RZ, RZ, R12 ;  /* 0x000000ffff027224 */ /* 0x000fe200078e000c */
[----:B------:R-:W-:Y:S01]  /*fa80*/  ISETP.GE.U32.AND.EX P1, PT, R3, R23, PT, P1 ;  /* 0x000000170300720c */ /* 0x000fe20003f26110 */
[----:B------:R-:W-:Y:S01]  /*fa90*/  IMAD.MOV.U32 R3, RZ, RZ, 0x0 ;  /* 0x00000000ff037424 */ /* 0x000fe200078e00ff */
[----:B------:R-:W-:Y:S02]  /*faa0*/  ISETP.NE.AND.EX P2, PT, R23, RZ, PT, P2 ;  /* 0x000000ff1700720c */ /* 0x000fe40003f45320 */
[----:B------:R-:W-:-:S04]  /*fab0*/  SEL R0, R0, R15, P1 ;  /* 0x0000000f00007207 */ /* 0x000fc80000800000 */
[----:B------:R-:W-:Y:S01]  /*fac0*/  SEL R0, R0, 0xffffffff, P2 ;  /* 0xffffffff00007807 */ /* 0x000fe20001000000 */
[----:B------:R-:W-:Y:S06]  /*fad0*/  RET.REL.NODEC R2 `(_ZN7cutlass13device_kernelINS_4gemm6kernel13GemmUniversalINS1_17GroupProblemShapeIN4cute5tupleIJiiiEEEEENS1_10collective13CollectiveMmaINS1_39MainloopSm90ArrayTmaGmmaWarpSpecializedILi6ENS6_IJNS5_1CILi1EEESD_SD_EEENS1_40KernelPtrArrayTmaWarpSpecializedPingpongEEENS6_IJNSC_ILi128EEESH_NSC_ILi64EEEEEENS_10bfloat16_tEPNS6_IJlSD_NSC_ILi0EEEEEESK_SN_NS5_8TiledMMAINS5_8MMA_AtomIJNS5_4SM904GMMA28MMA_64x128x16_F32BF16BF16_SSILNSR_5MajorE0ELST_0ELNSR_7ScaleInE1ELSU_1EEEEEENS5_6LayoutISE_NS6_IJSL_SL_SL_EEEEENS6_IJNS5_10UnderscoreES10_S10_EEEEENS5_13SM90_TMA_LOADENS5_14ComposedLayoutINS5_7SwizzleILi3ELi4ELi3EEENS5_18smem_ptr_flag_bitsILi16EEENSX_INS6_IJNSC_ILi8EEESI_EEENS6_IJSI_SD_EEEEEEEvNS5_8identityES13_S1D_vS1E_EENS_8epilogue10collective18CollectiveEpilogueINS1G_30Sm90PtrArrayTmaWarpSpecializedILi4ELi2ELi16ELb1ELb0ELi2EEEJSJ_NS6_IJSI_NSC_ILi32EEEEEENS_6half_tEPNS6_IJSD_lSL_EEES1N_S1P_NS1G_6fusion15FusionCallbacksIS1K_NS1Q_17LinearCombinationIS1N_fS1N_fLNS_15FloatRoundStyleE2EEESJ_S1M_JEEES13_NS14_IS16_S18_NSX_INS6_IJSI_S19_EEENS6_IJSD_SI_EEEEEEENS5_17SM75_U16x8_LDSM_TENS5_14SM90_TMA_STOREES1Z_NS5_17SM90_U16x8_STSM_TENS5_9Copy_AtomIJNS5_17SM90_U32x4_STSM_NES1N_EEEvEEEvvEEEEvNT_6ParamsE) ;  /* 0xffffff0402487950 */ /* 0x000fec0003c3ffff */
.L_x_248:
[----:B------:R-:W-:Y:S01]  /*fae0*/  UMOV UR28, UR23 ;  /* 0x00000017001c7c82 */ /* 0x000fe20008000000 */
[----:B------:R-:W-:Y:S02]  /*faf0*/  UMOV UR29, UR34 ;  /* 0x00000022001d7c82 */ /* 0x000fe40008000000 */
[----:B------:R-:W1:Y:S08]  /*fb00*/  I2F.U64.RP R13, UR28 ;  /* 0x0000001c000d7d12 */ /* 0x000e700008309000 */
[----:B-1----:R-:W1:Y:S02]  /*fb10*/  MUFU.RCP R13, R13 ;  /* 0x0000000d000d7308 */ /* 0x002e640000001000 */
[----:B-1----:R-:W-:-:S06]  /*fb20*/  VIADD R2, R13, 0x1ffffffe ;  /* 0x1ffffffe0d027836 */ /* 0x002fcc0000000000 */
[----:B------:R-:W1:Y:S02]  /*fb30*/  F2I.U64.TRUNC R2, R2 ;  /* 0x0000000200027311 */ /* 0x000e64000020d800 */
[----:B-1----:R-:W-:Y:S01]  /*fb40*/  R2UR UR28, R2 ;  /* 0x00000000021c72ca */ /* 0x002fe200000e0000 */
[----:B------:R-:W-:Y:S01]  /*fb50*/  IMAD.MOV.U32 R2, RZ, RZ, R12 ;  /* 0x000000ffff027224 */ /* 0x000fe200078e000c */
[----:B------:R-:W-:Y:S01]  /*fb60*/  R2UR UR29, R3 ;  /* 0x00000000031d72ca */ /* 0x000fe200000e0000 */
[----:B------:R-:W-:-:S10]  /*fb70*/  IMAD.MOV.U32 R3, RZ, RZ, 0x0 ;  /* 0x00000000ff037424 */ /* 0x000fd400078e00ff */
[----:B------:R-:W-:-:S04]  /*fb80*/  UIMAD.WIDE.U32 UR30, UR28, UR23, URZ ;  /* 0x000000171c1e72a5 */ /* 0x000fc8000f8e003f */
[----:B------:R-:W-:Y:S02]  /*fb90*/  UIMAD UR31, UR28, UR34, UR31 ;  /* 0x000000221c1f72a4 */ /* 0x000fe4000f8e021f */
[----:B------:R-:W-:Y:S02]  /*fba0*/  UIADD3 UR36, UP1, URZ, -UR30, URZ ;  /* 0x8000001e3f247290 */ /* 0x000fe4000ff3e03f */
[----:B------:R-:W-:Y:S02]  /*fbb0*/  UIMAD UR32, UR29, UR23, UR31 ;  /* 0x000000171d2072a4 */ /* 0x000fe4000f8e021f */
[----:B------:R-:W-:Y:S02]  /*fbc0*/  UIMAD.WIDE.U32 UR30, UR28, UR36, URZ ;  /* 0x000000241c1e72a5 */ /* 0x000fe4000f8e003f */
[----:B------:R-:W-:-:S05]  /*fbd0*/  UIADD3.X UR37, URZ, ~UR32, URZ, UP1, !UPT ;  /* 0x800000203f257290 */ /* 0x000fca0008ffe43f */
[----:B------:R-:W-:Y:S01]  /*fbe0*/  UMOV UR30, UR31 ;  /* 0x0000001f001e7c82 */ /* 0x000fe20008000000 */
[----:B------:R-:W-:Y:S02]  /*fbf0*/  UMOV UR31, UR28 ;  /* 0x0000001c001f7c82 */ /* 0x000fe40008000000 */
[----:B------:R-:W-:Y:S02]  /*fc00*/  UIMAD.WIDE.U32 UR32, UP1, UR28, UR37, UR30 ;  /* 0x000000251c2072a5 */ /* 0x000fe4000f82001e */
[----:B------:R-:W-:Y:S02]  /*fc10*/  UIMAD.WIDE.U32 UR30, UR29, UR37, URZ ;  /* 0x000000251d1e72a5 */ /* 0x000fe4000f8e003f */
[----:B------:R-:W-:Y:S02]  /*fc20*/  UIMAD.WIDE.U32 UR32, UP2, UR29, UR36, UR32 ;  /* 0x000000241d2072a5 */ /* 0x000fe4000f840020 */
[----:B------:R-:W-:Y:S02]  /*fc30*/  UIMAD UR37, UR29, UR37, URZ ;  /* 0x000000251d2572a4 */ /* 0x000fe4000f8e023f */
[----:B------:R-:W-:-:S02]  /*fc40*/  UIADD3.X UR30, UR31, UR29, URZ, UP1, !UPT ;  /* 0x0000001d1f1e7290 */ /* 0x000fc40008ffe43f */
[----:B------:R-:W-:-:S04]  /*fc50*/  UIADD3 UR33, UP4, UR37, UR33, URZ ;  /* 0x0000002125217290 */ /* 0x000fc8000ff9e03f */
[----:B------:R-:W-:Y:S02]  /*fc60*/  UIMAD.WIDE.U32 UR28, UR33, UR23, URZ ;  /* 0x00000017211c72a5 */ /* 0x000fe4000f8e003f */
[----:B------:R-:W-:Y:S02]  /*fc70*/  UIADD3.X UR36, URZ, URZ, UR30, UP4, UP2 ;  /* 0x0000003f3f247290 */ /* 0x000fe4000a7e441e */
[----:B------:R-:W-:Y:S02]  /*fc80*/  UIMAD UR29, UR33, UR34, UR29 ;  /* 0x00000022211d72a4 */ /* 0x000fe4000f8e021d */
[----:B------:R-:W-:Y:S02]  /*fc90*/  UIADD3 UR37, UP1, URZ, -UR28, URZ ;  /* 0x8000001c3f257290 */ /* 0x000fe4000ff3e03f */
[----:B------:R-:W-:Y:S02]  /*fca0*/  UIMAD UR30, UR36, UR23, UR29 ;  /* 0x00000017241e72a4 */ /* 0x000fe4000f8e021d */
[----:B------:R-:W-:-:S02]  /*fcb0*/  UIMAD.WIDE.U32 UR28, UR33, UR37, URZ ;  /* 0x00000025211c72a5 */ /* 0x000fc4000f8e003f */
[----:B------:R-:W-:-:S05]  /*fcc0*/  UIADD3.X UR40, URZ, ~UR30, URZ, UP1, !UPT ;  /* 0x8000001e3f287290 */ /* 0x000fca0008ffe43f */
[----:B------:R-:W-:Y:S01]  /*fcd0*/  UMOV UR32, UR29 ;  /* 0x0000001d00207c82 */ /* 0x000fe20008000000 */
[----:B------:R-:W-:Y:S02]  /*fce0*/  UIMAD.WIDE.U32 UR28, UR36, UR40, URZ ;  /* 0x00000028241c72a5 */ /* 0x000fe4000f8e003f */
[----:B------:R-:W-:Y:S02]  /*fcf0*/  UIMAD.WIDE.U32 UR30, UP1, UR33, UR40, UR32 ;  /* 0x00000028211e72a5 */ /* 0x000fe4000f820020 */
[----:B------:R-:W-:Y:S02]  /*fd00*/  UIMAD UR32, UR36, UR40, URZ ;  /* 0x00000028242072a4 */ /* 0x000fe4000f8e023f */
[----:B------:R-:W-:Y:S02]  /*fd10*/  UIMAD.WIDE.U32 UR30, UP2, UR36, UR37, UR30 ;  /* 0x00000025241e72a5 */ /* 0x000fe4000f84001e */
[----:B------:R-:W-:Y:S02]  /*fd20*/  UIADD3.X UR36, UR29, UR36, URZ, UP1, !UPT ;  /* 0x000000241d247290 */ /* 0x000fe40008ffe43f */
[----:B------:R-:W-:-:S04]  /*fd30*/  UIADD3 UR32, UP4, UR32, UR31, URZ ;  /* 0x0000001f20207290 */ /* 0x000fc8000ff9e03f */
[----:B------:R-:W-:Y:S02]  /*fd40*/  UIMAD.WIDE.U32 UR30, UR32, UR24, URZ ;  /* 0x00000018201e72a5 */ /* 0x000fe4000f8e003f */
[----:B------:R-:W-:-:S05]  /*fd50*/  UIADD3.X UR36, URZ, URZ, UR36, UP4, UP2 ;  /* 0x0000003f3f247290 */ /* 0x000fca000a7e4424 */
[----:B------:R-:W-:Y:S01]  /*fd60*/  UMOV UR30, UR31 ;  /* 0x0000001f001e7c82 */ /* 0x000fe20008000000 */
[----:B------:R-:W-:Y:S02]  /*fd70*/  UMOV UR31, URZ ;  /* 0x0000003f001f7c82 */ /* 0x000fe40008000000 */
[----:B------:R-:W-:Y:S02]  /*fd80*/  UIMAD.WIDE.U32 UR28, UR32, UR25, UR30 ;  /* 0x00000019201c72a5 */ /* 0x000fe4000f8e001e */
[----:B------:R-:W-:Y:S02]  /*fd90*/  UIMAD UR32, UR36, UR25, URZ ;  /* 0x00000019242072a4 */ /* 0x000fe4000f8e023f */
[----:B------:R-:W-:Y:S02]  /*fda0*/  UIMAD.WIDE.U32 UR28, UP1, UR36, UR24, UR28 ;  /* 0x00000018241c72a5 */ /* 0x000fe4000f82001c */
[----:B------:R-:W-:Y:S02]  /*fdb0*/  UIMAD.WIDE.U32 UR30, UR36, UR25, URZ ;  /* 0x00000019241e72a5 */ /* 0x000fe4000f8e003f */
[----:B------:R-:W-:-:S02]  /*fdc0*/  UIADD3 UR32, UP2, UR32, UR29, URZ ;  /* 0x0000001d20207290 */ /* 0x000fc4000ff5e03f */
[----:B------:R-:W-:Y:S02]  /*fdd0*/  UIADD3.X UR30, UR31, URZ, URZ, UP1, !UPT ;  /* 0x0000003f1f1e7290 */ /* 0x000fe40008ffe43f */
[----:B------:R-:W-:Y:S02]  /*fde0*/  UIMAD.WIDE.U32 UR28, UR32, UR23, URZ ;  /* 0x00000017201c72a5 */ /* 0x000fe4000f8e003f */
[----:B------:R-:W-:Y:S02]  /*fdf0*/  UIADD3.X UR30, URZ, UR30, URZ, UP2, !UPT ;  /* 0x0000001e3f1e7290 */ /* 0x000fe400097fe43f */
[----:B------:R-:W-:Y:S02]  /*fe00*/  UIMAD UR29, UR32, UR34, UR29 ;  /* 0x00000022201d72a4 */ /* 0x000fe4000f8e021d */
[----:B------:R-:W-:Y:S02]  /*fe10*/  UIADD3 UR31, UP2, -UR28, UR24, URZ ;  /* 0x000000181c1f7290 */ /* 0x000fe4000ff5e13f */
[----:B------:R-:W-:-:S02]  /*fe20*/  UIMAD UR29, UR30, UR23, UR29 ;  /* 0x000000171e1d72a4 */ /* 0x000fc4000f8e021d */
[----:B------:R-:W-:Y:S02]  /*fe30*/  UISETP.GE.U32.AND UP1, UPT, UR31, UR23, UPT ;  /* 0x000000171f00728c */ /* 0x000fe4000bf26070 */
[----:B------:R-:W-:Y:S02]  /*fe40*/  UIADD3.X UR30, ~UR29, UR25, URZ, UP2, !UPT ;  /* 0x000000191d1e7290 */ /* 0x000fe400097fe53f */
[----:B------:R-:W-:Y:S02]  /*fe50*/  UIADD3 UR25, UP2, -UR23, UR31, URZ ;  /* 0x0000001f17197290 */ /* 0x000fe4000ff5e13f */
[----:B------:R-:W-:Y:S02]  /*fe60*/  UISETP.GE.U32.AND.EX UP1, UPT, UR30, UR34, UPT, UP1 ;  /* 0x000000221e00728c */ /* 0x000fe4000bf26110 */
[----:B------:R-:W-:Y:S02]  /*fe70*/  UIADD3 UR28, UR32, 0x1, URZ ;  /* 0x00000001201c7890 */ /* 0x000fe4000fffe03f */
[----:B------:R-:W-:-:S02]  /*fe80*/  UIADD3.X UR29, ~UR34, UR30, URZ, UP2, !UPT ;  /* 0x0000001e221d7290 */ /* 0x000fc400097fe53f */
[----:B------:R-:W-:Y:S02]  /*fe90*/  USEL UR25, UR25, UR31, UP1 ;  /* 0x0000001f19197287 */ /* 0x000fe40008800000 */
[----:B------:R-:W-:Y:S02]  /*fea0*/  USEL UR29, UR29, UR30, UP1 ;  /* 0x0000001e1d1d7287 */ /* 0x000fe40008800000 */
[----:B------:R-:W-:Y:S02]  /*feb0*/  USEL UR32, UR28, UR32, UP1 ;  /* 0x000000201c207287 */ /* 0x000fe40008800000 */
[----:B------:R-:W-:Y:S02]  /*fec0*/  UISETP.GE.U32.AND UP1, UPT, UR25, UR23, UPT ;  /* 0x000000171900728c */ /* 0x000fe4000bf26070 */
[----:B------:R-:W-:Y:S02]  /*fed0*/  UISETP.NE.U32.AND UP2, UPT, UR23, URZ, UPT ;  /* 0x0000003f1700728c */ /* 0x000fe4000bf45070 */
[----:B------:R-:W-:-:S02]  /*fee0*/  UIADD3 UR25, UR32, 0x1, URZ ;  /* 0x0000000120197890 */ /* 0x000fc4000fffe03f */
[----:B------:R-:W-:Y:S02]  /*fef0*/  UISETP.GE.U32.AND.EX UP1, UPT, UR29, UR34, UPT, UP1 ;  /* 0x000000221d00728c */ /* 0x000fe4000bf26110 */
[----:B------:R-:W-:Y:S02]  /*ff00*/  UISETP.NE.AND.EX UP2, UPT, UR34, URZ, UPT, UP2 ;  /* 0x0000003f2200728c */ /* 0x000fe4000bf45320 */
[----:B------:R-:W-:-:S04]  /*ff10*/  USEL UR25, UR25, UR32, UP1 ;  /* 0x0000002019197287 */ /* 0x000fc80008800000 */
[----:B------:R-:W-:Y:S01]  /*ff20*/  USEL UR28, UR25, 0xffffffff, UP2 ;  /* 0xffffffff191c7887 */ /* 0x000fe20009000000 */
[----:B------:R-:W-:Y:S11]  /*ff30*/  RET.REL.NODEC R2 `(_ZN7cutlass13device_kernelINS_4gemm6kernel13GemmUniversalINS1_17GroupProblemShapeIN4cute5tupleIJiiiEEEEENS1_10collective13CollectiveMmaINS1_39MainloopSm90ArrayTmaGmmaWarpSpecializedILi6ENS6_IJNS5_1CILi1EEESD_SD_EEENS1_40KernelPtrArrayTmaWarpSpecializedPingpongEEENS6_IJNSC_ILi128EEESH_NSC_ILi64EEEEEENS_10bfloat16_tEPNS6_IJlSD_NSC_ILi0EEEEEESK_SN_NS5_8TiledMMAINS5_8MMA_AtomIJNS5_4SM904GMMA28MMA_64x128x16_F32BF16BF16_SSILNSR_5MajorE0ELST_0ELNSR_7ScaleInE1ELSU_1EEEEEENS5_6LayoutISE_NS6_IJSL_SL_SL_EEEEENS6_IJNS5_10UnderscoreES10_S10_EEEEENS5_13SM90_TMA_LOADENS5_14ComposedLayoutINS5_7SwizzleILi3ELi4ELi3EEENS5_18smem_ptr_flag_bitsILi16EEENSX_INS6_IJNSC_ILi8EEESI_EEENS6_IJSI_SD_EEEEEEEvNS5_8identityES13_S1D_vS1E_EENS_8epilogue10collective18CollectiveEpilogueINS1G_30Sm90PtrArrayTmaWarpSpecializedILi4ELi2ELi16ELb1ELb0ELi2EEEJSJ_NS6_IJSI_NSC_ILi32EEEEEENS_6half_tEPNS6_IJSD_lSL_EEES1N_S1P_NS1G_6fusion15FusionCallbacksIS1K_NS1Q_17LinearCombinationIS1N_fS1N_fLNS_15FloatRoundStyleE2EEESJ_S1M_JEEES13_NS14_IS16_S18_NSX_INS6_IJSI_S19_EEENS6_IJSD_SI_EEEEEEENS5_17SM75_U16x8_LDSM_TENS5_14SM90_TMA_STOREES1Z_NS5_17SM90_U16x8_STSM_TENS5_9Copy_AtomIJNS5_17SM90_U32x4_STSM_NES1N_EEEvEEEvvEEEEvNT_6ParamsE) ;  /* 0xffffff0002307950 */ /* 0x000ff60003c3ffff */
.L_x_328:
[----:B------:R-:W-:-:S00]  /*ff40*/  BRA `(.L_x_328) ;  /* 0xfffffffc00fc7947 */ /* 0x000fc0000383ffff */
[----:B------:R-:W-:-:S00]  /*ff50*/  NOP ;  /* 0x0000000000007918 */ /* 0x000fc00000000000 */
        /* <DEDUP_REMOVED lines=10> */
.L_x_329:


//--------------------- .nv.global.init           --------------------------
	.section	.nv.global.init,"aw",@progbits
.nv.global.init:
	.type		$str$24,@object
	.size		$str$24,($str$25 - $str$24)
$str$24:
        /*0000*/ 	.byte	0x28, 0x61, 0x64, 0x64, 0x72, 0x65, 0x73, 0x73, 0x20, 0x26, 0x20, 0x6d, 0x61, 0x73, 0x6b, 0x29
        /*0010*/ 	.byte	0x20, 0x3d, 0x3d, 0x20, 0x30, 0x00
	.type		$str$25,@object
	.size		$str$25,(__unnamed_1 - $str$25)
$str$25:
        /*0016*/ 	.byte	0x2f, 0x74, 0x6d, 0x70, 0x2f, 0x63, 0x75, 0x74, 0x6c, 0x61, 0x73, 0x73, 0x5f, 0x73, 0x77, 0x65
        /*0026*/ 	.byte	0x65, 0x70, 0x5f, 0x73, 0x72, 0x63, 0x2f, 0x69, 0x6e, 0x63, 0x6c, 0x75, 0x64, 0x65, 0x2f, 0x63
        /*0036*/ 	.byte	0x75, 0x74, 0x65, 0x2f, 0x70, 0x6f, 0x69, 0x6e, 0x74, 0x65, 0x72, 0x5f, 0x66, 0x6c, 0x61, 0x67
        /*0046*/ 	.byte	0x67, 0x65, 0x64, 0x2e, 0x68, 0x70, 0x70, 0x00
	.type		__unnamed_1,@object
	.size		__unnamed_1,(.L_0 - __unnamed_1)
__unnamed_1:
        /*004e*/ 	.byte	0x61, 0x75, 0x74, 0x6f, 0x20, 0x63, 0x75, 0x74, 0x65, 0x3a, 0x3a, 0x61, 0x73, 0x5f, 0x70, 0x6f
        /* <DEDUP_REMOVED lines=27> */
        /*020e*/ 	.byte	0x3e, 0x3e, 0x3e, 0x3e, 0x3e, 0x5d, 0x00
.L_0:


//--------------------- .nv.shared._ZN7cutlass13device_kernelINS_4gemm6kernel13GemmUniversalINS1_17GroupProblemShapeIN4cute5tupleIJiiiEEEEENS1_10collective13CollectiveMmaINS1_39MainloopSm90ArrayTmaGmmaWarpSpecializedILi6ENS6_IJNS5_1CILi1EEESD_SD_EEENS1_40KernelPtrArrayTmaWarpSpecializedPingpongEEENS6_IJNSC_ILi128EEESH_NSC_ILi64EEEEEENS_10bfloat16_tEPNS6_IJlSD_NSC_ILi0EEEEEESK_SN_NS5_8TiledMMAINS5_8MMA_AtomIJNS5_4SM904GMMA28MMA_64x128x16_F32BF16BF16_SSILNSR_5MajorE0ELST_0ELNSR_7ScaleInE1ELSU_1EEEEEENS5_6LayoutISE_NS6_IJSL_SL_SL_EEEEENS6_IJNS5_10UnderscoreES10_S10_EEEEENS5_13SM90_TMA_LOADENS5_14ComposedLayoutINS5_7SwizzleILi3ELi4ELi3EEENS5_18smem_ptr_flag_bitsILi16EEENSX_INS6_IJNSC_ILi8EEESI_EEENS6_IJSI_SD_EEEEEEEvNS5_8identityES13_S1D_vS1E_EENS_8epilogue10collective18CollectiveEpilogueINS1G_30Sm90PtrArrayTmaWarpSpecializedILi4ELi2ELi16ELb1ELb0ELi2EEEJSJ_NS6_IJSI_NSC_ILi32EEEEEENS_6half_tEPNS6_IJSD_lSL_EEES1N_S1P_NS1G_6fusion15FusionCallbacksIS1K_NS1Q_17LinearCombinationIS1N_fS1N_fLNS_15FloatRoundStyleE2EEESJ_S1M_JEEES13_NS14_IS16_S18_NSX_INS6_IJSI_S19_EEENS6_IJSD_SI_EEEEEEENS5_17SM75_U16x8_LDSM_TENS5_14SM90_TMA_STOREES1Z_NS5_17SM90_U16x8_STSM_TENS5_9Copy_AtomIJNS5_17SM90_U32x4_STSM_NES1N_EEEvEEEvvEEEEvNT_6ParamsE --------------------------
	.section	.nv.shared._ZN7cutlass13device_kernelINS_4gemm6kernel13GemmUniversalINS1_17GroupProblemShapeIN4cute5tupleIJiiiEEEEENS1_10collective13CollectiveMmaINS1_39MainloopSm90ArrayTmaGmmaWarpSpecializedILi6ENS6_IJNS5_1CILi1EEESD_SD_EEENS1_40KernelPtrArrayTmaWarpSpecializedPingpongEEENS6_IJNSC_ILi128EEESH_NSC_ILi64EEEEEENS_10bfloat16_tEPNS6_IJlSD_NSC_ILi0EEEEEESK_SN_NS5_8TiledMMAINS5_8MMA_AtomIJNS5_4SM904GMMA28MMA_64x128x16_F32BF16BF16_SSILNSR_5MajorE0ELST_0ELNSR_7ScaleInE1ELSU_1EEEEEENS5_6LayoutISE_NS6_IJSL_SL_SL_EEEEENS6_IJNS5_10UnderscoreES10_S10_EEEEENS5_13SM90_TMA_LOADENS5_14ComposedLayoutINS5_7SwizzleILi3ELi4ELi3EEENS5_18smem_ptr_flag_bitsILi16EEENSX_INS6_IJNSC_ILi8EEESI_EEENS6_IJSI_SD_EEEEEEEvNS5_8identityES13_S1D_vS1E_EENS_8epilogue10collective18CollectiveEpilogueINS1G_30Sm90PtrArrayTmaWarpSpecializedILi4ELi2ELi16ELb1ELb0ELi2EEEJSJ_NS6_IJSI_NSC_ILi32EEEEEENS_6half_tEPNS6_IJSD_lSL_EEES1N_S1P_NS1G_6fusion15FusionCallbacksIS1K_NS1Q_17LinearCombinationIS1N_fS1N_fLNS_15FloatRoundStyleE2EEESJ_S1M_JEEES13_NS14_IS16_S18_NSX_INS6_IJSI_S19_EEENS6_IJSD_SI_EEEEEEENS5_17SM75_U16x8_LDSM_TENS5_14SM90_TMA_STOREES1Z_NS5_17SM90_U16x8_STSM_TENS5_9Copy_AtomIJNS5_17SM90_U32x4_STSM_NES1N_EEEvEEEvvEEEEvNT_6ParamsE,"aw",@nobits
	.sectionflags	@""
	.align	16
	.zero		1024


//--------------------- .nv.shared.reserved.0     --------------------------
	.section	.nv.shared.reserved.0,"aw",@nobits
	.weak		__nv_reservedSMEM_offset_0_alias
	.size		__nv_reservedSMEM_offset_0_alias, 0, 0
	.other		__nv_reservedSMEM_offset_0_alias,@"STO_CUDA_RESERVED_SHARED STV_DEFAULT"
__nv_reservedSMEM_offset_0_alias:
	.zero		0


//--------------------- .nv.global                --------------------------
	.section	.nv.global,"aw",@nobits
.nv.global:
	.type		_ZN39_INTERNAL_47c241e5_4_k_cu_e0a2adab_25624cute1_E,@object
	.size		_ZN39_INTERNAL_47c241e5_4_k_cu_e0a2adab_25624cute1_E,(_ZN39_INTERNAL_47c241e5_4_k_cu_e0a2adab_25624cuda3std3__45__cpo6cbeginE - _ZN39_INTERNAL_47c241e5_4_k_cu_e0a2adab_25624cute1_E)
_ZN39_INTERNAL_47c241e5_4_k_cu_e0a2adab_25624cute1_E:
	.zero		1
	.type		_ZN39_INTERNAL_47c241e5_4_k_cu_e0a2adab_25624cuda3std3__45__cpo6cbeginE,@object
	.size		_ZN39_INTERNAL_47c241e5_4_k_cu_e0a2adab_25624cuda3std3__45__cpo6cbeginE,(_ZN39_INTERNAL_47c241e5_4_k_cu_e0a2adab_25624cuda3std3__48in_placeE - _ZN39_INTERNAL_47c241e5_4_k_cu_e0a2adab_25624cuda3std3__45__cpo6cbeginE)
_ZN39_INTERNAL_47c241e5_4_k_cu_e0a2adab_25624cuda3std3__45__cpo6cbeginE:
	.zero		1
	.type		_ZN39_INTERNAL_47c241e5_4_k_cu_e0a2adab_25624cuda3std3__48in_placeE,@object
	.size		_ZN39_INTERNAL_47c241e5_4_k_cu_e0a2adab_25624cuda3std3__48in_placeE,(_ZN39_INTERNAL_47c241e5_4_k_cu_e0a2adab_25624cuda3std6ranges3__45__cpo9iter_moveE - _ZN39_INTERNAL_47c241e5_4_k_cu_e0a2adab_25624cuda3std3__48in_placeE)
_ZN39_INTERNAL_47c241e5_4_k_cu_e0a2adab_25624cuda3std3__48in_placeE:
	.zero		1
	.type		_ZN39_INTERNAL_47c241e5_4_k_cu_e0a2adab_25624cuda3std6ranges3__45__cpo9iter_moveE,@object
	.size		_ZN39_INTERNAL_47c241e5_4_k_cu_e0a2adab_25624cuda3std6ranges3__45__cpo9iter_moveE,(_ZN39_INTERNAL_47c241e5_4_k_cu_e0a2adab_25624cuda3std3__45__cpo5beginE - _ZN39_INTERNAL_47c241e5_4_k_cu_e0a2adab_25624cuda3std6ranges3__45__cpo9iter_moveE)
_ZN39_INTERNAL_47c241e5_4_k_cu_e0a2adab_25624cuda3std6ranges3__45__cpo9iter_moveE:
	.zero		1
	.type		_ZN39_INTERNAL_47c241e5_4_k_cu_e0a2adab_25624cuda3std3__45__cpo5beginE,@object
	.size		_ZN39_INTERNAL_47c241e5_4_k_cu_e0a2adab_25624cuda3std3__45__cpo5beginE,(_ZN39_INTERNAL_47c241e5_4_k_cu_e0a2adab_25624cuda3std3__441_GLOBAL__N__47c241e5_4_k_cu_e0a2adab_25626ignoreE - _ZN39_INTERNAL_47c241e5_4_k_cu_e0a2adab_25624cuda3std3__45__cpo5beginE)
_ZN39_INTERNAL_47c241e5_4_k_cu_e0a2adab_25624cuda3std3__45__cpo5beginE:
	.zero		1
	.type		_ZN39_INTERNAL_47c241e5_4_k_cu_e0a2adab_25624cuda3std3__441_GLOBAL__N__47c241e5_4_k_cu_e0a2adab_25626ignoreE,@object
	.size		_ZN39_INTERNAL_47c241e5_4_k_cu_e0a2adab_25624cuda3std3__441_GLOBAL__N__47c241e5_4_k_cu_e0a2adab_25626ignoreE,(_ZN39_INTERNAL_47c241e5_4_k_cu_e0a2adab_25624cute7productE - _ZN39_INTERNAL_47c241e5_4_k_cu_e0a2adab_25624cuda3std3__441_GLOBAL__N__47c241e5_4_k_cu_e0a2adab_25626ignoreE)
_ZN39_INTERNAL_47c241e5_4_k_cu_e0a2adab_25624cuda3std3__441_GLOBAL__N__47c241e5_4_k_cu_e0a2adab_25626ignoreE:
	.zero		1
	.type		_ZN39_INTERNAL_47c241e5_4_k_cu_e0a2adab_25624cute7productE,@object
	.size		_ZN39_INTERNAL_47c241e5_4_k_cu_e0a2adab_25624cute7productE,(_ZN39_INTERNAL_47c241e5_4_k_cu_e0a2adab_25624cuda3std3__45__cpo3endE - _ZN39_INTERNAL_47c241e5_4_k_cu_e0a2adab_25624cute7productE)
_ZN39_INTERNAL_47c241e5_4_k_cu_e0a2adab_25624cute7productE:
	.zero		1
	.type		_ZN39_INTERNAL_47c241e5_4_k_cu_e0a2adab_25624cuda3std3__45__cpo3endE,@object
	.size		_ZN39_INTERNAL_47c241e5_4_k_cu_e0a2adab_25624cuda3std3__45__cpo3endE,(_ZN39_INTERNAL_47c241e5_4_k_cu_e0a2adab_25624cuda3std3__419piecewise_constructE - _ZN39_INTERNAL_47c241e5_4_k_cu_e0a2adab_25624cuda3std3__45__cpo3endE)
_ZN39_INTERNAL_47c241e5_4_k_cu_e0a2adab_25624cuda3std3__45__cpo3endE:
	.zero		1
	.type		_ZN39_INTERNAL_47c241e5_4_k_cu_e0a2adab_25624cuda3std3__419piecewise_constructE,@object
	.size		_ZN39_INTERNAL_47c241e5_4_k_cu_e0a2adab_25624cuda3std3__419piecewise_constructE,(_ZN39_INTERNAL_47c241e5_4_k_cu_e0a2adab_25624cuda3std3__45__cpo4cendE - _ZN39_INTERNAL_47c241e5_4_k_cu_e0a2adab_25624cuda3std3__419piecewise_constructE)
_ZN39_INTERNAL_47c241e5_4_k_cu_e0a2adab_25624cuda3std3__419piecewise_constructE:
	.zero		1
	.type		_ZN39_INTERNAL_47c241e5_4_k_cu_e0a2adab_25624cuda3std3__45__cpo4cendE,@object
	.size		_ZN39_INTERNAL_47c241e5_4_k_cu_e0a2adab_25624cuda3std3__45__cpo4cendE,(_ZN39_INTERNAL_47c241e5_4_k_cu_e0a2adab_25624cuda3std6ranges3__45__cpo4swapE - _ZN39_INTERNAL_47c241e5_4_k_cu_e0a2adab_25624cuda3std3__45__cpo4cendE)
_ZN39_INTERNAL_47c241e5_4_k_cu_e0a2adab_25624cuda3std3__45__cpo4cendE:
	.zero		1
	.type		_ZN39_INTERNAL_47c241e5_4_k_cu_e0a2adab_25624cuda3std6ranges3__45__cpo4swapE,@object
	.size		_ZN39_INTERNAL_47c241e5_4_k_cu_e0a2adab_25624cuda3std6ranges3__45__cpo4swapE,(.L_8 - _ZN39_INTERNAL_47c241e5_4_k_cu_e0a2adab_25624cuda3std6ranges3__45__cpo4swapE)
_ZN39_INTERNAL_47c241e5_4_k_cu_e0a2adab_25624cuda3std6ranges3__45__cpo4swapE:
	.zero		1
.L_8:


//--------------------- .nv.constant0._ZN7cutlass13device_kernelINS_4gemm6kernel13GemmUniversalINS1_17GroupProblemShapeIN4cute5tupleIJiiiEEEEENS1_10collective13CollectiveMmaINS1_39MainloopSm90ArrayTmaGmmaWarpSpecializedILi6ENS6_IJNS5_1CILi1EEESD_SD_EEENS1_40KernelPtrArrayTmaWarpSpecializedPingpongEEENS6_IJNSC_ILi128EEESH_NSC_ILi64EEEEEENS_10bfloat16_tEPNS6_IJlSD_NSC_ILi0EEEEEESK_SN_NS5_8TiledMMAINS5_8MMA_AtomIJNS5_4SM904GMMA28MMA_64x128x16_F32BF16BF16_SSILNSR_5MajorE0ELST_0ELNSR_7ScaleInE1ELSU_1EEEEEENS5_6LayoutISE_NS6_IJSL_SL_SL_EEEEENS6_IJNS5_10UnderscoreES10_S10_EEEEENS5_13SM90_TMA_LOADENS5_14ComposedLayoutINS5_7SwizzleILi3ELi4ELi3EEENS5_18smem_ptr_flag_bitsILi16EEENSX_INS6_IJNSC_ILi8EEESI_EEENS6_IJSI_SD_EEEEEEEvNS5_8identityES13_S1D_vS1E_EENS_8epilogue10collective18CollectiveEpilogueINS1G_30Sm90PtrArrayTmaWarpSpecializedILi4ELi2ELi16ELb1ELb0ELi2EEEJSJ_NS6_IJSI_NSC_ILi32EEEEEENS_6half_tEPNS6_IJSD_lSL_EEES1N_S1P_NS1G_6fusion15FusionCallbacksIS1K_NS1Q_17LinearCombinationIS1N_fS1N_fLNS_15FloatRoundStyleE2EEESJ_S1M_JEEES13_NS14_IS16_S18_NSX_INS6_IJSI_S19_EEENS6_IJSD_SI_EEEEEEENS5_17SM75_U16x8_LDSM_TENS5_14SM90_TMA_STOREES1Z_NS5_17SM90_U16x8_STSM_TENS5_9Copy_AtomIJNS5_17SM90_U32x4_STSM_NES1N_EEEvEEEvvEEEEvNT_6ParamsE --------------------------
	.section	.nv.constant0._ZN7cutlass13device_kernelINS_4gemm6kernel13GemmUniversalINS1_17GroupProblemShapeIN4cute5tupleIJiiiEEEEENS1_10collective13CollectiveMmaINS1_39MainloopSm90ArrayTmaGmmaWarpSpecializedILi6ENS6_IJNS5_1CILi1EEESD_SD_EEENS1_40KernelPtrArrayTmaWarpSpecializedPingpongEEENS6_IJNSC_ILi128EEESH_NSC_ILi64EEEEEENS_10bfloat16_tEPNS6_IJlSD_NSC_ILi0EEEEEESK_SN_NS5_8TiledMMAINS5_8MMA_AtomIJNS5_4SM904GMMA28MMA_64x128x16_F32BF16BF16_SSILNSR_5MajorE0ELST_0ELNSR_7ScaleInE1ELSU_1EEEEEENS5_6LayoutISE_NS6_IJSL_SL_SL_EEEEENS6_IJNS5_10UnderscoreES10_S10_EEEEENS5_13SM90_TMA_LOADENS5_14ComposedLayoutINS5_7SwizzleILi3ELi4ELi3EEENS5_18smem_ptr_flag_bitsILi16EEENSX_INS6_IJNSC_ILi8EEESI_EEENS6_IJSI_SD_EEEEEEEvNS5_8identityES13_S1D_vS1E_EENS_8epilogue10collective18CollectiveEpilogueINS1G_30Sm90PtrArrayTmaWarpSpecializedILi4ELi2ELi16ELb1ELb0ELi2EEEJSJ_NS6_IJSI_NSC_ILi32EEEEEENS_6half_tEPNS6_IJSD_lSL_EEES1N_S1P_NS1G_6fusion15FusionCallbacksIS1K_NS1Q_17LinearCombinationIS1N_fS1N_fLNS_15FloatRoundStyleE2EEESJ_S1M_JEEES13_NS14_IS16_S18_NSX_INS6_IJSI_S19_EEENS6_IJSD_SI_EEEEEEENS5_17SM75_U16x8_LDSM_TENS5_14SM90_TMA_STOREES1Z_NS5_17SM90_U16x8_STSM_TENS5_9Copy_AtomIJNS5_17SM90_U32x4_STSM_NES1N_EEEvEEEvvEEEEvNT_6ParamsE,"a",@progbits
	.sectionflags	@""
	.align	4
.nv.constant0._ZN7cutlass13device_kernelINS_4gemm6kernel13GemmUniversalINS1_17GroupProblemShapeIN4cute5tupleIJiiiEEEEENS1_10collective13CollectiveMmaINS1_39MainloopSm90ArrayTmaGmmaWarpSpecializedILi6ENS6_IJNS5_1CILi1EEESD_SD_EEENS1_40KernelPtrArrayTmaWarpSpecializedPingpongEEENS6_IJNSC_ILi128EEESH_NSC_ILi64EEEEEENS_10bfloat16_tEPNS6_IJlSD_NSC_ILi0EEEEEESK_SN_NS5_8TiledMMAINS5_8MMA_AtomIJNS5_4SM904GMMA28MMA_64x128x16_F32BF16BF16_SSILNSR_5MajorE0ELST_0ELNSR_7ScaleInE1ELSU_1EEEEEENS5_6LayoutISE_NS6_IJSL_SL_SL_EEEEENS6_IJNS5_10UnderscoreES10_S10_EEEEENS5_13SM90_TMA_LOADENS5_14ComposedLayoutINS5_7SwizzleILi3ELi4ELi3EEENS5_18smem_ptr_flag_bitsILi16EEENSX_INS6_IJNSC_ILi8EEESI_EEENS6_IJSI_SD_EEEEEEEvNS5_8identityES13_S1D_vS1E_EENS_8epilogue10collective18CollectiveEpilogueINS1G_30Sm90PtrArrayTmaWarpSpecializedILi4ELi2ELi16ELb1ELb0ELi2EEEJSJ_NS6_IJSI_NSC_ILi32EEEEEENS_6half_tEPNS6_IJSD_lSL_EEES1N_S1P_NS1G_6fusion15FusionCallbacksIS1K_NS1Q_17LinearCombinationIS1N_fS1N_fLNS_15FloatRoundStyleE2EEESJ_S1M_JEEES13_NS14_IS16_S18_NSX_INS6_IJSI_S19_EEENS6_IJSD_SI_EEEEEEENS5_17SM75_U16x8_LDSM_TENS5_14SM90_TMA_STOREES1Z_NS5_17SM90_U16x8_STSM_TENS5_9Copy_AtomIJNS5_17SM90_U32x4_STSM_NES1N_EEEvEEEvvEEEEvNT_6ParamsE:
	.zero		2432


//--------------------- SYMBOLS --------------------------

	.type		.nv.reservedSmem.offset0,@object
	.size		.nv.reservedSmem.offset0,0x4
	.type		__assertfail,@function
